def matmul_kernel(
    a_ptr,
    b_ptr,
    c_ptr,
    M,
    N,
    K,
    stride_am,
    stride_ak,
    stride_bk,
    stride_bn,
    stride_cm,
    stride_cn,
    BLOCK_M: tl.constexpr,
    BLOCK_N: tl.constexpr,
    BLOCK_K: tl.constexpr,
    GROUP_M: tl.constexpr,
):
    pid = tl.program_id(axis=0)
    num_pid_m = tl.cdiv(M, BLOCK_M)
    num_pid_n = tl.cdiv(N, BLOCK_N)
    num_pid_in_group = GROUP_M * num_pid_n
    group_id = pid // num_pid_in_group
    first_pid_m = group_id * GROUP_M
    group_size_m = min(num_pid_m - first_pid_m, GROUP_M)
    pid_m = first_pid_m + ((pid % num_pid_in_group) % group_size_m)
    pid_n = (pid % num_pid_in_group) // group_size_m

    offs_am = (pid_m * BLOCK_M + tl.arange(0, BLOCK_M)) % M
    offs_bn = (pid_n * BLOCK_N + tl.arange(0, BLOCK_N)) % N
    offs_k = tl.arange(0, BLOCK_K)
    a_ptrs = a_ptr + offs_am[:, None] * stride_am + offs_k[None, :] * stride_ak
    b_ptrs = b_ptr + offs_k[:, None] * stride_bk + offs_bn[None, :] * stride_bn

    acc = tl.zeros((BLOCK_M, BLOCK_N), dtype=tl.float32)
    for kk in range(0, tl.cdiv(K, BLOCK_K)):
        a = tl.load(a_ptrs, mask=offs_k[None, :] < K - kk * BLOCK_K, other=0.0)
        b = tl.load(b_ptrs, mask=offs_k[:, None] < K - kk * BLOCK_K, other=0.0)
        acc = tl.dot(a, b, acc)
        a_ptrs += BLOCK_K * stride_ak
        b_ptrs += BLOCK_K * stride_bk

    c = acc.to(c_ptr.dtype.element_ty)
    offs_cm = pid_m * BLOCK_M + tl.arange(0, BLOCK_M)
    offs_cn = pid_n * BLOCK_N + tl.arange(0, BLOCK_N)
    c_ptrs = c_ptr + offs_cm[:, None] * stride_cm + offs_cn[None, :] * stride_cn
    mask = (offs_cm[:, None] < M) & (offs_cn[None, :] < N)
    tl.store(c_ptrs, c, mask=mask)

# config = {"BLOCK_K": 64, "BLOCK_M": 512, "BLOCK_N": 64, "GROUP_M": 8, "arch": "sm_100", "dtype": "fp32", "num_ctas": 1, "num_stages": 8, "num_warps": 4}
# arch = sm_100


// ===== COMPILED SASS (sm_100a) =====

	.target	sm_100a

	.elftype	@"ET_EXEC"


//--------------------- .note.nv.tkinfo           --------------------------
	.section	.note.nv.tkinfo,"",@"SHT_NOTE"
	.sectionflags	@"SHF_NOTE_NV_TKINFO"
	.tkinfo
        /*0018*/ 	.word	0x00000081
        /*0030*/ 	.string	""
        /*0030*/ 	.string	"ptxas-blackwell"
        /*0030*/ 	.string	"Cuda compilation tools, release 12.9, V12.9.86"
        /*0030*/ 	.string	"Build cuda_12.9.r12.9/compiler.36037853_0"
        /*0030*/ 	.string	"-v  -suppress-debug-info  -lineinfo  -arch sm_100a "



//--------------------- .note.nv.cuver            --------------------------
	.section	.note.nv.cuver,"",@"SHT_NOTE"
	.sectionflags	@"SHF_NOTE_NV_CUVER"
        /*0018*/ 	.short	0x0001
        /*001a*/ 	.short	0x0064
        /*001c*/ 	.short	0x0001
        /*001e*/ 	.short	0x0000
        /*0020*/ 	.short	0x0001
        /*0022*/ 	.short	0x0000


//--------------------- .nv.info                  --------------------------
	.section	.nv.info,"",@"SHT_CUDA_INFO"
	.align	4


	//----- nvinfo : EIATTR_REGCOUNT
	.align		4
        /*0000*/ 	.byte	0x04, 0x2f
        /*0002*/ 	.short	(.L_4 - .L_3)
	.align		4
.L_3:
        /*0004*/ 	.word	index@(matmul_kernel)
        /*0008*/ 	.word	0x000000ff


	//----- nvinfo : EIATTR_FRAME_SIZE
	.align		4
.L_4:
        /*000c*/ 	.byte	0x04, 0x11
        /*000e*/ 	.short	(.L_6 - .L_5)
	.align		4
.L_5:
        /*0010*/ 	.word	index@($__internal_2_$__cuda_sm10x_tcgen05_guardrail_trap_unallocated_columns_being_dealloced)
        /*0014*/ 	.word	0x00000d78


	//----- nvinfo : EIATTR_FRAME_SIZE
	.align		4
.L_6:
        /*0018*/ 	.byte	0x04, 0x11
        /*001a*/ 	.short	(.L_8 - .L_7)
	.align		4
.L_7:
        /*001c*/ 	.word	index@($__internal_1_$__cuda_sm10x_tcgen05_guardrail_trap_phase_invalid_during_alloc)
        /*0020*/ 	.word	0x00000d78


	//----- nvinfo : EIATTR_FRAME_SIZE
	.align		4
.L_8:
        /*0024*/ 	.byte	0x04, 0x11
        /*0026*/ 	.short	(.L_10 - .L_9)
	.align		4
.L_9:
        /*0028*/ 	.word	index@($__internal_0_$__cuda_sm10x_tcgen05_guardrail_trap_col_being_dealloced_not_returned_by_alloc)
        /*002c*/ 	.word	0x00000d78


	//----- nvinfo : EIATTR_FRAME_SIZE
	.align		4
.L_10:
        /*0030*/ 	.byte	0x04, 0x11
        /*0032*/ 	.short	(.L_12 - .L_11)
	.align		4
.L_11:
        /*0034*/ 	.word	index@(matmul_kernel)
        /*0038*/ 	.word	0x00000d78


	//----- nvinfo : EIATTR_MIN_STACK_SIZE
	.align		4
.L_12:
        /*003c*/ 	.byte	0x04, 0x12
        /*003e*/ 	.short	(.L_14 - .L_13)
	.align		4
.L_13:
        /*0040*/ 	.word	index@(matmul_kernel)
        /*0044*/ 	.word	0x00000d78
.L_14:


//--------------------- .nv.info.matmul_kernel    --------------------------
	.section	.nv.info.matmul_kernel,"",@"SHT_CUDA_INFO"
	.sectionflags	@""
	.align	4


	//----- nvinfo : EIATTR_CUDA_API_VERSION
	.align		4
        /*0000*/ 	.byte	0x04, 0x37
        /*0002*/ 	.short	(.L_16 - .L_15)
.L_15:
        /*0004*/ 	.word	0x00000081


	//----- nvinfo : EIATTR_KPARAM_INFO
	.align		4
.L_16:
        /*0008*/ 	.byte	0x04, 0x17
        /*000a*/ 	.short	(.L_18 - .L_17)
.L_17:
        /*000c*/ 	.word	0x00000000
        /*0010*/ 	.short	0x000d
        /*0012*/ 	.short	0x0048
        /*0014*/ 	.byte	0x00, 0xf4, 0x21, 0x00


	//----- nvinfo : EIATTR_KPARAM_INFO
	.align		4
.L_18:
        /*0018*/ 	.byte	0x04, 0x17
        /*001a*/ 	.short	(.L_20 - .L_19)
.L_19:
        /*001c*/ 	.word	0x00000000
        /*0020*/ 	.short	0x000c
        /*0022*/ 	.short	0x0040
        /*0024*/ 	.byte	0x00, 0xf4, 0x21, 0x00


	//----- nvinfo : EIATTR_KPARAM_INFO
	.align		4
.L_20:
        /*0028*/ 	.byte	0x04, 0x17
        /*002a*/ 	.short	(.L_22 - .L_21)
.L_21:
        /*002c*/ 	.word	0x00000000
        /*0030*/ 	.short	0x000b
        /*0032*/ 	.short	0x0038
        /*0034*/ 	.byte	0x00, 0xf0, 0x11, 0x00


	//----- nvinfo : EIATTR_KPARAM_INFO
	.align		4
.L_22:
        /*0038*/ 	.byte	0x04, 0x17
        /*003a*/ 	.short	(.L_24 - .L_23)
.L_23:
        /*003c*/ 	.word	0x00000000
        /*0040*/ 	.short	0x000a
        /*0042*/ 	.short	0x0034
        /*0044*/ 	.byte	0x00, 0xf0, 0x11, 0x00


	//----- nvinfo : EIATTR_KPARAM_INFO
	.align		4
.L_24:
        /*0048*/ 	.byte	0x04, 0x17
        /*004a*/ 	.short	(.L_26 - .L_25)
.L_25:
        /*004c*/ 	.word	0x00000000
        /*0050*/ 	.short	0x0009
        /*0052*/ 	.short	0x0030
        /*0054*/ 	.byte	0x00, 0xf0, 0x11, 0x00


	//----- nvinfo : EIATTR_KPARAM_INFO
	.align		4
.L_26:
        /*0058*/ 	.byte	0x04, 0x17
        /*005a*/ 	.short	(.L_28 - .L_27)
.L_27:
        /*005c*/ 	.word	0x00000000
        /*0060*/ 	.short	0x0008
        /*0062*/ 	.short	0x002c
        /*0064*/ 	.byte	0x00, 0xf0, 0x11, 0x00


	//----- nvinfo : EIATTR_KPARAM_INFO
	.align		4
.L_28:
        /*0068*/ 	.byte	0x04, 0x17
        /*006a*/ 	.short	(.L_30 - .L_29)
.L_29:
        /*006c*/ 	.word	0x00000000
        /*0070*/ 	.short	0x0007
        /*0072*/ 	.short	0x0028
        /*0074*/ 	.byte	0x00, 0xf0, 0x11, 0x00


	//----- nvinfo : EIATTR_KPARAM_INFO
	.align		4
.L_30:
        /*0078*/ 	.byte	0x04, 0x17
        /*007a*/ 	.short	(.L_32 - .L_31)
.L_31:
        /*007c*/ 	.word	0x00000000
        /*0080*/ 	.short	0x0006
        /*0082*/ 	.short	0x0024
        /*0084*/ 	.byte	0x00, 0xf0, 0x11, 0x00


	//----- nvinfo : EIATTR_KPARAM_INFO
	.align		4
.L_32:
        /*0088*/ 	.byte	0x04, 0x17
        /*008a*/ 	.short	(.L_34 - .L_33)
.L_33:
        /*008c*/ 	.word	0x00000000
        /*0090*/ 	.short	0x0005
        /*0092*/ 	.short	0x0020
        /*0094*/ 	.byte	0x00, 0xf0, 0x11, 0x00


	//----- nvinfo : EIATTR_KPARAM_INFO
	.align		4
.L_34:
        /*0098*/ 	.byte	0x04, 0x17
        /*009a*/ 	.short	(.L_36 - .L_35)
.L_35:
        /*009c*/ 	.word	0x00000000
        /*00a0*/ 	.short	0x0004
        /*00a2*/ 	.short	0x001c
        /*00a4*/ 	.byte	0x00, 0xf0, 0x11, 0x00


	//----- nvinfo : EIATTR_KPARAM_INFO
	.align		4
.L_36:
        /*00a8*/ 	.byte	0x04, 0x17
        /*00aa*/ 	.short	(.L_38 - .L_37)
.L_37:
        /*00ac*/ 	.word	0x00000000
        /*00b0*/ 	.short	0x0003
        /*00b2*/ 	.short	0x0018
        /*00b4*/ 	.byte	0x00, 0xf0, 0x11, 0x00


	//----- nvinfo : EIATTR_KPARAM_INFO
	.align		4
.L_38:
        /*00b8*/ 	.byte	0x04, 0x17
        /*00ba*/ 	.short	(.L_40 - .L_39)
.L_39:
        /*00bc*/ 	.word	0x00000000
        /*00c0*/ 	.short	0x0002
        /*00c2*/ 	.short	0x0010
        /*00c4*/ 	.byte	0x00, 0xf4, 0x21, 0x00


	//----- nvinfo : EIATTR_KPARAM_INFO
	.align		4
.L_40:
        /*00c8*/ 	.byte	0x04, 0x17
        /*00ca*/ 	.short	(.L_42 - .L_41)
.L_41:
        /*00cc*/ 	.word	0x00000000
        /*00d0*/ 	.short	0x0001
        /*00d2*/ 	.short	0x0008
        /*00d4*/ 	.byte	0x00, 0xf4, 0x21, 0x00


	//----- nvinfo : EIATTR_KPARAM_INFO
	.align		4
.L_42:
        /*00d8*/ 	.byte	0x04, 0x17
        /*00da*/ 	.short	(.L_44 - .L_43)
.L_43:
        /*00dc*/ 	.word	0x00000000
        /*00e0*/ 	.short	0x0000
        /*00e2*/ 	.short	0x0000
        /*00e4*/ 	.byte	0x00, 0xf4, 0x21, 0x00


	//----- nvinfo : EIATTR_AT_ENTRY_FRAGMENTS
	.align		4
.L_44:
        /*00e8*/ 	.byte	0x04, 0x4f
        /*00ea*/ 	.short	(.L_46 - .L_45)


	//   ....[0]....
.L_45:
        /*00ec*/ 	.word	0x00000004


	//----- nvinfo : EIATTR_RESERVED_SMEM_USED
	.align		4
.L_46:
        /*00f0*/ 	.byte	0x01, 0x41
	.zero		2


	//----- nvinfo : EIATTR_SPARSE_MMA_MASK
	.align		4
        /*00f4*/ 	.byte	0x03, 0x50
        /*00f6*/ 	.short	0x0000


	//----- nvinfo : EIATTR_TCGEN05_1CTA_USED
	.align		4
        /*00f8*/ 	.byte	0x01, 0x51
	.zero		2


	//----- nvinfo : EIATTR_MAXREG_COUNT
	.align		4
        /*00fc*/ 	.byte	0x03, 0x1b
        /*00fe*/ 	.short	0x00ff


	//----- nvinfo : EIATTR_NUM_BARRIERS
	.align		4
        /*0100*/ 	.byte	0x02, 0x4c
        /*0102*/ 	.byte	0x01
	.zero		1


	//----- nvinfo : EIATTR_ANNOTATIONS
	.align		4
        /*0104*/ 	.byte	0x04, 0x55
        /*0106*/ 	.short	(.L_48 - .L_47)


	//   ....[0]....
.L_47:
        /*0108*/ 	.word	0x00000001
        /*010c*/ 	.byte	0xc0, 0x0a, 0x00, 0x00, 0x01, 0x00, 0x00, 0x00, 0xf0, 0x20, 0x00, 0x00, 0x01, 0x00, 0x00, 0x00
        /* <DEDUP_REMOVED lines=2880> */
        /*b51c*/ 	.byte	0x20, 0x21, 0x04, 0x00


	//----- nvinfo : EIATTR_INT_WARP_WIDE_INSTR_OFFSETS
	.align		4
.L_48:
        /*b520*/ 	.byte	0x04, 0x31
        /*b522*/ 	.short	(.L_50 - .L_49)


	//   ....[0]....
.L_49:
        /*b524*/ 	.word	0x00003250


	//   ....[1]....
        /*b528*/ 	.word	0x00003270


	//   ....[2]....
        /*b52c*/ 	.word	0x00003370


	//   ....[3]....
        /*b530*/ 	.word	0x00046570


	//   ....[4]....
        /*b534*/ 	.word	0x000465c0


	//----- nvinfo : EIATTR_COOP_GROUP_MASK_REGIDS
	.align		4
.L_50:
        /*b538*/ 	.byte	0x04, 0x29
        /*b53a*/ 	.short	(.L_52 - .L_51)


	//   ....[0]....
.L_51:
        /*b53c*/ 	.word	0xffffffff


	//   ....[1]....
        /*b540*/ 	.word	0xffffffff


	//   ....[2]....
        /*b544*/ 	.word	0xffffffff


	//   ....[3]....
        /*b548*/ 	.word	0xffffffff


	//----- nvinfo : EIATTR_COOP_GROUP_INSTR_OFFSETS
	.align		4
.L_52:
        /*b54c*/ 	.byte	0x04, 0x28
        /*b54e*/ 	.short	(.L_54 - .L_53)


	//   ....[0]....
.L_53:
        /*b550*/ 	.word	0x00000070


	//   ....[1]....
        /*b554*/ 	.word	0x00000330


	//   ....[2]....
        /*b558*/ 	.word	0x00046400


	//   ....[3]....
        /*b55c*/ 	.word	0x00046670


	//----- nvinfo : EIATTR_VRC_CTA_INIT_COUNT
	.align		4
.L_54:
        /*b560*/ 	.byte	0x02, 0x4a
        /*b562*/ 	.byte	0x80
	.zero		1


	//----- nvinfo : EIATTR_MBARRIER_INSTR_OFFSETS
	.align		4
        /*b564*/ 	.byte	0x04, 0x39
        /*b566*/ 	.short	(.L_56 - .L_55)


	//   ....[0]....
.L_55:
        /*b568*/ 	.word	0x00003430
        /*b56c*/ 	.word	0x000000ff
        /*b570*/ 	.word	0x00000000
        /*b574*/ 	.short	0x0100
        /*b576*/ 	.byte	0x08
	.zero		1


	//   ....[1]....
        /*b578*/ 	.word	0x00003520
        /*b57c*/ 	.word	0x000000ff
        /*b580*/ 	.word	0x00100008
        /*b584*/ 	.short	0x0100
        /*b586*/ 	.byte	0x07
	.zero		1


	//   ....[2]....
        /*b588*/ 	.word	0x000336d0
        /*b58c*/ 	.word	0x000000ff
        /*b590*/ 	.word	0x00000000
        /*b594*/ 	.short	0x010a
        /*b596*/ 	.byte	0x08
	.zero		1


	//   ....[3]....
        /*b598*/ 	.word	0x00040ef0
        /*b59c*/ 	.word	0x000000ff
        /*b5a0*/ 	.word	0x00000000
        /*b5a4*/ 	.short	0x010a
        /*b5a6*/ 	.byte	0x08
	.zero		1


	//   ....[4]....
        /*b5a8*/ 	.word	0x00041000
        /*b5ac*/ 	.word	0x000000ff
        /*b5b0*/ 	.word	0x00100000
        /*b5b4*/ 	.short	0x0108
        /*b5b6*/ 	.byte	0x07
	.zero		1


	//   ....[5]....
        /*b5b8*/ 	.word	0x000410a0
        /*b5bc*/ 	.word	0x000000ff
        /*b5c0*/ 	.word	0x00100008
        /*b5c4*/ 	.short	0x0108
        /*b5c6*/ 	.byte	0x07
	.zero		1


	//   ....[6]....
        /*b5c8*/ 	.word	0x00046690
        /*b5cc*/ 	.word	0x000000ff
        /*b5d0*/ 	.word	0x00000000
        /*b5d4*/ 	.short	0x010a
        /*b5d6*/ 	.byte	0x08
	.zero		1


	//   ....[7]....
        /*b5d8*/ 	.word	0x000466c0
        /*b5dc*/ 	.word	0x000000ff
        /*b5e0*/ 	.word	0x00000000
        /*b5e4*/ 	.short	0x010a
        /*b5e6*/ 	.byte	0x08
	.zero		1


	//----- nvinfo : EIATTR_NUM_MBARRIERS
	.align		4
.L_56:
        /*b5e8*/ 	.byte	0x03, 0x38
        /*b5ea*/ 	.short	0x0002


	//----- nvinfo : EIATTR_EXIT_INSTR_OFFSETS
	.align		4
        /*b5ec*/ 	.byte	0x04, 0x1c
        /*b5ee*/ 	.short	(.L_58 - .L_57)


	//   ....[0]....
.L_57:
        /*b5f0*/ 	.word	0x00046680


	//----- nvinfo : EIATTR_REQNTID
	.align		4
.L_58:
        /*b5f4*/ 	.byte	0x04, 0x10
        /*b5f6*/ 	.short	(.L_60 - .L_59)
.L_59:
        /*b5f8*/ 	.word	0x00000080
        /*b5fc*/ 	.word	0x00000001
        /*b600*/ 	.word	0x00000001


	//----- nvinfo : EIATTR_CRS_STACK_SIZE
	.align		4
.L_60:
        /*b604*/ 	.byte	0x04, 0x1e
        /*b606*/ 	.short	(.L_62 - .L_61)
.L_61:
        /*b608*/ 	.word	0x00000000


	//----- nvinfo : EIATTR_CBANK_PARAM_SIZE
	.align		4
.L_62:
        /*b60c*/ 	.byte	0x03, 0x19
        /*b60e*/ 	.short	0x0050


	//----- nvinfo : EIATTR_PARAM_CBANK
	.align		4
        /*b610*/ 	.byte	0x04, 0x0a
        /*b612*/ 	.short	(.L_64 - .L_63)
	.align		4
.L_63:
        /*b614*/ 	.word	index@(.nv.constant0.matmul_kernel)
        /*b618*/ 	.short	0x0380
        /*b61a*/ 	.short	0x0050


	//----- nvinfo : EIATTR_SW_WAR
	.align		4
.L_64:
        /*b61c*/ 	.byte	0x04, 0x36
        /*b61e*/ 	.short	(.L_66 - .L_65)
.L_65:
        /*b620*/ 	.word	0x00000008
.L_66:


//--------------------- .nv.compat                --------------------------
	.section	.nv.compat,"",@"SHT_CUDA_COMPAT_INFO"
	.align	4
        /*0000*/ 	.byte	0x02, 0x02, 0x02, 0x00, 0x02, 0x05, 0x05, 0x00, 0x02, 0x03, 0x00, 0x00, 0x02, 0x06, 0x01, 0x00


//--------------------- .nv.callgraph             --------------------------
	.section	.nv.callgraph,"",@"SHT_CUDA_CALLGRAPH"
	.align	4
	.sectionentsize	8
	.align		4
        /*0000*/ 	.word	0x00000000
	.align		4
        /*0004*/ 	.word	0xffffffff
	.align		4
        /*0008*/ 	.word	0x00000000
	.align		4
        /*000c*/ 	.word	0xfffffffe
	.align		4
        /*0010*/ 	.word	0x00000000
	.align		4
        /*0014*/ 	.word	0xfffffffd
	.align		4
        /*0018*/ 	.word	0x00000000
	.align		4
        /*001c*/ 	.word	0xfffffffc


//--------------------- .text.matmul_kernel       --------------------------
	.section	.text.matmul_kernel,"ax",@progbits
	.align	128
        .global         matmul_kernel
        .type           matmul_kernel,@function
        .size           matmul_kernel,(.L_x_22 - matmul_kernel)
        .other          matmul_kernel,@"STO_CUDA_ENTRY STV_DEFAULT"
matmul_kernel:
.text.matmul_kernel:
[----:B------:R-:W1:Y:S01]  /*0000*/  LDC R1, c[0x0][0x37c] ;  /* 0x0000df00ff017b82 */ /* 0x000e620000000800 */
[----:B------:R-:W2:Y:S01]  /*0010*/  S2R R0, SR_TID.X ;  /* 0x0000000000007919 */ /* 0x000ea20000002100 */
[----:B-1----:R-:W-:Y:S01]  /*0020*/  VIADD R1, R1, 0xfffff288 ;  /* 0xfffff28801017836 */ /* 0x002fe20000000000 */
[----:B--2---:R-:W-:-:S13]  /*0030*/  ISETP.GE.U32.AND P0, PT, R0, 0x20, PT ;  /* 0x000000200000780c */ /* 0x004fda0003f06070 */
[----:B------:R-:W-:Y:S02]  /*0040*/  VOTEU.ANY UP0, P0 ;  /* 0x0000000000ff7886 */ /* 0x000fe40000000100 */
[----:B------:R-:W-:Y:S05]  /*0050*/  BRA.U UP0, `(.L_x_0) ;  /* 0x0000000100b87547 */ /* 0x000fea000b800000 */
[----:B------:R-:W1:Y:S01]  /*0060*/  S2UR UR6, SR_CgaCtaId ;  /* 0x00000000000679c3 */ /* 0x000e620000008800 */
[----:B------:R-:W-:Y:S01]  /*0070*/  NOP ;  /* 0x0000000000007918 */ /* 0x000fe20000000000 */
[----:B------:R-:W-:Y:S02]  /*0080*/  UMOV UR4, 0x40 ;  /* 0x0000004000047882 */ /* 0x000fe40000000000 */
[----:B-1----:R-:W-:-:S09]  /*0090*/  ULEA UR4, UR6, UR4, 0x18 ;  /* 0x0000000406047291 */ /* 0x002fd2000f8ec0ff */
[----:B------:R-:W1:Y:S01]  /*00a0*/  LDS.U8 R0, [UR4] ;  /* 0x00000004ff007984 */ /* 0x000e620008000000 */
[----:B------:R-:W-:Y:S02]  /*00b0*/  UMOV UR4, 0x400 ;  /* 0x0000040000047882 */ /* 0x000fe40000000000 */
[----:B------:R-:W-:Y:S01]  /*00c0*/  ULEA UR4, UR6, UR4, 0x18 ;  /* 0x0000000406047291 */ /* 0x000fe2000f8ec0ff */
[----:B-1----:R-:W-:-:S13]  /*00d0*/  ISETP.NE.AND P0, PT, R0, RZ, PT ;  /* 0x000000ff0000720c */ /* 0x002fda0003f05270 */
[----:B------:R-:W-:Y:S05]  /*00e0*/  @P0 BRA `(.L_x_1) ;  /* 0x00000000007c0947 */ /* 0x000fea0003800000 */
[----:B------:R-:W-:-:S13]  /*00f0*/  ELECT P0, URZ, PT ;  /* 0x0000000000ff782f */ /* 0x000fda0003800000 */
[----:B------:R-:W-:Y:S05]  /*0100*/  @!P0 BRA `(.L_x_2) ;  /* 0x0000000000848947 */ /* 0x000fea0003800000 */
[----:B------:R-:W-:Y:S01]  /*0110*/  UMOV UR5, 0x10 ;  /* 0x0000001000057882 */ /* 0x000fe20000000000 */
[----:B------:R-:W-:Y:S01]  /*0120*/  IMAD.MOV.U32 R4, RZ, RZ, 0x1 ;  /* 0x00000001ff047424 */ /* 0x000fe200078e00ff */
[----:B------:R-:W-:-:S03]  /*0130*/  MOV R5, 0xffff ;  /* 0x0000ffff00057802 */ /* 0x000fc60000000f00 */
[----:B------:R-:W-:Y:S04]  /*0140*/  DEPBAR.LE SB1, 0x36 ;  /* 0x00009d800000791a */ /* 0x000fe80000000000 */
[----:B------:R-:W1:Y:S02]  /*0150*/  UTCATOMSWS.FIND_AND_SET.ALIGN UP1, UR5, UR5 ;  /* 0x00000005000575e3 */ /* 0x000e640008020800 */
[----:B-1----:R-:W-:-:S04]  /*0160*/  PLOP3.LUT P0, PT, PT, PT, UP1, 0x80, 0x8 ;  /* 0x000000000008781c */ /* 0x002fc80003f0f018 */
[----:B------:R-:W-:-:S04]  /*0170*/  SEL R0, RZ, 0xffffffff, !P0 ;  /* 0xffffffffff007807 */ /* 0x000fc80004000000 */
[----:B------:R-:W-:Y:S01]  /*0180*/  ISETP.NE.AND P0, PT, R0, RZ, PT ;  /* 0x000000ff0000720c */ /* 0x000fe20003f05270 */
[----:B------:R-:W-:-:S12]  /*0190*/  IMAD.U32 R0, RZ, RZ, UR5 ;  /* 0x00000005ff007e24 */ /* 0x000fd8000f8e00ff */
[----:B------:R-:W-:Y:S05]  /*01a0*/  @P0 BRA `(.L_x_3) ;  /* 0x0000000000240947 */ /* 0x000fea0003800000 */
.L_x_4:
[----:B------:R-:W-:Y:S05]  /*01b0*/  NANOSLEEP 0x64 ;  /* 0x000000640000795d */ /* 0x000fea0003800000 */
[----:B------:R-:W-:-:S05]  /*01c0*/  UMOV UR5, 0x10 ;  /* 0x0000001000057882 */ /* 0x000fca0000000000 */
[----:B------:R-:W-:Y:S04]  /*01d0*/  DEPBAR.LE SB1, 0x36 ;  /* 0x00009d800000791a */ /* 0x000fe80000000000 */
[----:B------:R-:W1:Y:S02]  /*01e0*/  UTCATOMSWS.FIND_AND_SET.ALIGN UP1, UR5, UR5 ;  /* 0x00000005000575e3 */ /* 0x000e640008020800 */
[----:B-1----:R-:W-:-:S04]  /*01f0*/  PLOP3.LUT P0, PT, PT, PT, UP1, 0x80, 0x8 ;  /* 0x000000000008781c */ /* 0x002fc80003f0f018 */
[----:B------:R-:W-:-:S04]  /*0200*/  SEL R0, RZ, 0xffffffff, !P0 ;  /* 0xffffffffff007807 */ /* 0x000fc80004000000 */
[----:B------:R-:W-:Y:S01]  /*0210*/  ISETP.NE.AND P0, PT, R0, RZ, PT ;  /* 0x000000ff0000720c */ /* 0x000fe20003f05270 */
[----:B------:R-:W-:-:S12]  /*0220*/  IMAD.U32 R0, RZ, RZ, UR5 ;  /* 0x00000005ff007e24 */ /* 0x000fd8000f8e00ff */
[----:B------:R-:W-:Y:S05]  /*0230*/  @!P0 BRA `(.L_x_4) ;  /* 0xfffffffc00dc8947 */ /* 0x000fea000383ffff */
.L_x_3:
[----:B------:R-:W-:Y:S01]  /*0240*/  IADD3 R3, PT, PT, R0, 0x10, RZ ;  /* 0x0000001000037810 */ /* 0x000fe20007ffe0ff */
[----:B------:R-:W-:Y:S01]  /*0250*/  UMOV UR5, 0x50 ;  /* 0x0000005000057882 */ /* 0x000fe20000000000 */
[----:B------:R-:W-:Y:S01]  /*0260*/  SHF.L.U32 R2, R5, R0, RZ ;  /* 0x0000000005027219 */ /* 0x000fe200000006ff */
[----:B------:R-:W-:Y:S01]  /*0270*/  ULEA UR5, UR6, UR5, 0x18 ;  /* 0x0000000506057291 */ /* 0x000fe2000f8ec0ff */
[----:B------:R-:W-:Y:S01]  /*0280*/  SHF.L.U32 R3, R4, R3, RZ ;  /* 0x0000000304037219 */ /* 0x000fe200000006ff */
[----:B------:R-:W-:-:S03]  /*0290*/  IMAD.SHL.U32 R0, R0, 0x20, RZ ;  /* 0x0000002000007824 */ /* 0x000fc600078e00ff */
[----:B------:R-:W-:-:S05]  /*02a0*/  LOP3.LUT R2, R3, R2, RZ, 0xfc, !PT ;  /* 0x0000000203027212 */ /* 0x000fca00078efcff */
[----:B------:R1:W-:Y:S04]  /*02b0*/  ATOMS.OR RZ, [UR5], R2 ;  /* 0x00000002ffff798c */ /* 0x0003e8000b000005 */
[----:B------:R1:W-:Y:S01]  /*02c0*/  STS [UR4], R0 ;  /* 0x00000000ff007988 */ /* 0x0003e20008000804 */
[----:B------:R-:W-:Y:S05]  /*02d0*/  BRA `(.L_x_2) ;  /* 0x0000000000107947 */ /* 0x000fea0003800000 */
.L_x_1:
[----:B------:R-:W-:Y:S01]  /*02e0*/  IMAD.MOV.U32 R0, RZ, RZ, -0x1 ;  /* 0xffffffffff007424 */ /* 0x000fe200078e00ff */
[----:B------:R-:W-:-:S04]  /*02f0*/  MOV R2, 0x320 ;  /* 0x0000032000027802 */ /* 0x000fc80000000f00 */
[----:B------:R1:W-:Y:S03]  /*0300*/  STS [UR4], R0 ;  /* 0x00000000ff007988 */ /* 0x0003e60008000804 */
[----:B-1----:R-:W-:Y:S05]  /*0310*/  CALL.REL.NOINC `($__internal_1_$__cuda_sm10x_tcgen05_guardrail_trap_phase_invalid_during_alloc) ;  /* 0x0000046400007944 */ /* 0x002fea0003c00000 */
.L_x_2:
[----:B------:R-:W-:Y:S05]  /*0320*/  WARPSYNC.ALL ;  /* 0x0000000000007948 */ /* 0x000fea0003800000 */
[----:B------:R-:W-:Y:S01]  /*0330*/  NOP ;  /* 0x0000000000007918 */ /* 0x000fe20000000000 */
.L_x_0:
[----:B------:R-:W2:Y:S01]  /*0340*/  LDC.64 R4, c[0x0][0x398] ;  /* 0x0000e600ff047b82 */ /* 0x000ea20000000a00 */
[----:B------:R-:W3:Y:S01]  /*0350*/  S2R R7, SR_CTAID.X ;  /* 0x0000000000077919 */ /* 0x000ee20000002500 */
[----:B------:R-:W-:Y:S01]  /*0360*/  UMOV UR7, 0x400 ;  /* 0x0000040000077882 */ /* 0x000fe20000000000 */
[----:B------:R-:W4:Y:S01]  /*0370*/  LDCU.64 UR4, c[0x0][0x3a8] ;  /* 0x00007500ff0477ac */ /* 0x000f220008000a00 */
[----:B------:R-:W5:Y:S01]  /*0380*/  S2R R53, SR_TID.X ;  /* 0x0000000000357919 */ /* 0x000f620000002100 */
[----:B------:R-:W1:Y:S03]  /*0390*/  LDCU UR6, c[0x0][0x3a4] ;  /* 0x00007480ff0677ac */ /* 0x000e660008000800 */
[----:B------:R-:W1:Y:S01]  /*03a0*/  S2UR UR9, SR_CgaCtaId ;  /* 0x00000000000979c3 */ /* 0x000e620000008800 */
[----:B------:R-:W1:Y:S01]  /*03b0*/  LDCU.128 UR12, c[0x0][0x380] ;  /* 0x00007000ff0c77ac */ /* 0x000e620008000c00 */
[----:B------:R-:W1:Y:S06]  /*03c0*/  LDCU UR11, c[0x0][0x3b0] ;  /* 0x00007600ff0b77ac */ /* 0x000e6c0008000800 */
[----:B------:R-:W4:Y:S01]  /*03d0*/  LDC R81, c[0x0][0x3a0] ;  /* 0x0000e800ff517b82 */ /* 0x000f220000000800 */
[----:B------:R-:W1:Y:S01]  /*03e0*/  LDCU UR27, c[0x0][0x3b0] ;  /* 0x00007600ff1b77ac */ /* 0x000e620008000800 */
[----:B------:R-:W1:Y:S02]  /*03f0*/  LDCU UR17, c[0x0][0x3b0] ;  /* 0x00007600ff1177ac */ /* 0x000e640008000800 */
[----:B-12---:R-:W-:Y:S01]  /*0400*/  IADD3 R0, PT, PT, R5, 0x3f, RZ ;  /* 0x0000003f05007810 */ /* 0x006fe20007ffe0ff */
[----:B------:R-:W1:Y:S03]  /*0410*/  LDCU UR18, c[0x0][0x3b0] ;  /* 0x00007600ff1277ac */ /* 0x000e660008000800 */
[----:B------:R-:W-:Y:S01]  /*0420*/  SHF.R.S32.HI R3, RZ, 0x1f, R0 ;  /* 0x0000001fff037819 */ /* 0x000fe20000011400 */
[----:B------:R-:W2:Y:S03]  /*0430*/  LDCU UR28, c[0x0][0x3b0] ;  /* 0x00007600ff1c77ac */ /* 0x000ea60008000800 */
[----:B------:R-:W-:-:S02]  /*0440*/  LEA.HI R3, R3, R0, RZ, 0x6 ;  /* 0x0000000003037211 */ /* 0x000fc400078f30ff */
[----:B---3--:R-:W-:Y:S01]  /*0450*/  IABS R10, R7 ;  /* 0x00000007000a7213 */ /* 0x008fe20000000000 */
[----:B------:R-:W-:Y:S01]  /*0460*/  ULEA UR7, UR9, UR7, 0x18 ;  /* 0x0000000709077291 */ /* 0x000fe2000f8ec0ff */
[----:B------:R-:W-:Y:S01]  /*0470*/  SHF.R.S32.HI R3, RZ, 0x6, R3 ;  /* 0x00000006ff037819 */ /* 0x000fe20000011403 */
[----:B------:R-:W3:Y:S01]  /*0480*/  LDCU UR22, c[0x0][0x3b0] ;  /* 0x00007600ff1677ac */ /* 0x000ee20008000800 */
[C---:B-----5:R-:W-:Y:S02]  /*0490*/  LOP3.LUT R247, R53.reuse, 0x3f, RZ, 0xc0, !PT ;  /* 0x0000003f35f77812 */ /* 0x060fe400078ec0ff */
[----:B------:R-:W-:Y:S01]  /*04a0*/  SHF.L.U32 R252, R53, 0x8, RZ ;  /* 0x0000000835fc7819 */ /* 0x000fe200000006ff */
[----:B------:R-:W-:Y:S01]  /*04b0*/  IMAD.SHL.U32 R6, R3, 0x8, RZ ;  /* 0x0000000803067824 */ /* 0x000fe200078e00ff */
[----:B------:R-:W5:Y:S04]  /*04c0*/  LDCU UR19, c[0x0][0x3b0] ;  /* 0x00007600ff1377ac */ /* 0x000f680008000800 */
[-C--:B------:R-:W-:Y:S01]  /*04d0*/  IABS R9, R6.reuse ;  /* 0x0000000600097213 */ /* 0x080fe20000000000 */
[----:B------:R-:W1:Y:S01]  /*04e0*/  LDCU UR24, c[0x0][0x3b0] ;  /* 0x00007600ff1877ac */ /* 0x000e620008000800 */
[----:B------:R-:W-:-:S02]  /*04f0*/  IABS R12, R6 ;  /* 0x00000006000c7213 */ /* 0x000fc40000000000 */
[----:B------:R-:W1:Y:S01]  /*0500*/  I2F.RP R0, R9 ;  /* 0x0000000900007306 */ /* 0x000e620000209400 */
[----:B------:R-:W2:Y:S01]  /*0510*/  LDCU UR23, c[0x0][0x3b0] ;  /* 0x00007600ff1777ac */ /* 0x000ea20008000800 */
[----:B------:R-:W2:Y:S01]  /*0520*/  LDCU UR26, c[0x0][0x3b0] ;  /* 0x00007600ff1a77ac */ /* 0x000ea20008000800 */
[----:B------:R-:W2:Y:S01]  /*0530*/  LDCU UR25, c[0x0][0x3b0] ;  /* 0x00007600ff1977ac */ /* 0x000ea20008000800 */
[----:B------:R-:W2:Y:S04]  /*0540*/  LDCU UR30, c[0x0][0x3b0] ;  /* 0x00007600ff1e77ac */ /* 0x000ea80008000800 */
[----:B-1----:R-:W1:Y:S01]  /*0550*/  MUFU.RCP R0, R0 ;  /* 0x0000000000007308 */ /* 0x002e620000001000 */
[----:B------:R-:W2:Y:S01]  /*0560*/  LDCU UR29, c[0x0][0x3b0] ;  /* 0x00007600ff1d77ac */ /* 0x000ea20008000800 */
[----:B------:R-:W2:Y:S01]  /*0570*/  LDCU UR32, c[0x0][0x3b0] ;  /* 0x00007600ff2077ac */ /* 0x000ea20008000800 */
[----:B------:R-:W2:Y:S01]  /*0580*/  LDCU UR31, c[0x0][0x3b0] ;  /* 0x00007600ff1f77ac */ /* 0x000ea20008000800 */
[----:B------:R-:W2:Y:S01]  /*0590*/  LDCU UR34, c[0x0][0x3b0] ;  /* 0x00007600ff2277ac */ /* 0x000ea20008000800 */
[----:B-1----:R-:W-:Y:S01]  /*05a0*/  VIADD R2, R0, 0xffffffe ;  /* 0x0ffffffe00027836 */ /* 0x002fe20000000000 */
[----:B------:R-:W-:Y:S01]  /*05b0*/  IADD3 R0, PT, PT, RZ, -R12, RZ ;  /* 0x8000000cff007210 */ /* 0x000fe20007ffe0ff */
[----:B------:R-:W1:Y:S02]  /*05c0*/  LDCU UR33, c[0x0][0x3b0] ;  /* 0x00007600ff2177ac */ /* 0x000e640008000800 */
[----:B------:R2:W3:Y:S01]  /*05d0*/  F2I.FTZ.U32.TRUNC.NTZ R3, R2 ;  /* 0x0000000200037305 */ /* 0x0004e2000021f000 */
[----:B------:R-:W1:Y:S01]  /*05e0*/  LDCU.64 UR20, c[0x0][0x358] ;  /* 0x00006b00ff1477ac */ /* 0x000e620008000a00 */
[----:B------:R-:W-:Y:S01]  /*05f0*/  UIADD3 UR8, UPT, UPT, UR7, 0x100000, URZ ;  /* 0x0010000007087890 */ /* 0x000fe2000fffe0ff */
[----:B--2---:R-:W-:Y:S01]  /*0600*/  IMAD.MOV.U32 R2, RZ, RZ, RZ ;  /* 0x000000ffff027224 */ /* 0x004fe200078e00ff */
[----:B---3--:R-:W-:-:S05]  /*0610*/  IADD3 R8, PT, PT, RZ, -R3, RZ ;  /* 0x80000003ff087210 */ /* 0x008fca0007ffe0ff */
[----:B------:R-:W-:Y:S02]  /*0620*/  IMAD R11, R8, R9, RZ ;  /* 0x00000009080b7224 */ /* 0x000fe400078e02ff */
[----:B------:R-:W-:Y:S02]  /*0630*/  IMAD.MOV.U32 R8, RZ, RZ, R10 ;  /* 0x000000ffff087224 */ /* 0x000fe400078e000a */
[----:B------:R-:W-:Y:S01]  /*0640*/  IMAD.HI.U32 R3, R3, R11, R2 ;  /* 0x0000000b03037227 */ /* 0x000fe200078e0002 */
[----:B------:R-:W-:Y:S05]  /*0650*/  BAR.SYNC.DEFER_BLOCKING 0x0 ;  /* 0x0000000000007b1d */ /* 0x000fea0000010000 */
[----:B------:R-:W-:-:S04]  /*0660*/  IMAD.HI.U32 R3, R3, R8, RZ ;  /* 0x0000000803037227 */ /* 0x000fc800078e00ff */
[----:B------:R-:W-:-:S05]  /*0670*/  IMAD R0, R3, R0, R8 ;  /* 0x0000000003007224 */ /* 0x000fca00078e0208 */
[----:B------:R-:W-:Y:S01]  /*0680*/  ISETP.GT.U32.AND P1, PT, R9, R0, PT ;  /* 0x000000000900720c */ /* 0x000fe20003f24070 */
[----:B------:R-:W2:-:S12]  /*0690*/  LDS R11, [UR7] ;  /* 0x00000007ff0b7984 */ /* 0x000e980008000800 */
[----:B------:R-:W-:Y:S02]  /*06a0*/  @!P1 IMAD.IADD R0, R0, 0x1, -R9 ;  /* 0x0000000100009824 */ /* 0x000fe400078e0a09 */
[----:B------:R-:W-:Y:S01]  /*06b0*/  @!P1 VIADD R3, R3, 0x1 ;  /* 0x0000000103039836 */ /* 0x000fe20000000000 */
[----:B------:R-:W-:Y:S01]  /*06c0*/  BAR.SYNC.DEFER_BLOCKING 0x0 ;  /* 0x0000000000007b1d */ /* 0x000fe20000010000 */
[----:B------:R-:W-:Y:S02]  /*06d0*/  ISETP.NE.AND P1, PT, R6, RZ, PT ;  /* 0x000000ff0600720c */ /* 0x000fe40003f25270 */
[----:B------:R-:W-:Y:S02]  /*06e0*/  ISETP.GE.U32.AND P0, PT, R0, R9, PT ;  /* 0x000000090000720c */ /* 0x000fe40003f06070 */
[----:B------:R-:W-:-:S04]  /*06f0*/  LOP3.LUT R0, R7, R6, RZ, 0x3c, !PT ;  /* 0x0000000607007212 */ /* 0x000fc800078e3cff */
[----:B------:R-:W-:Y:S01]  /*0700*/  ISETP.GE.AND P2, PT, R0, RZ, PT ;  /* 0x000000ff0000720c */ /* 0x000fe20003f46270 */
[----:B------:R-:W-:-:S06]  /*0710*/  VIADD R0, R4, 0x1ff ;  /* 0x000001ff04007836 */ /* 0x000fcc0000000000 */
[----:B------:R-:W-:-:S05]  /*0720*/  @P0 IADD3 R3, PT, PT, R3, 0x1, RZ ;  /* 0x0000000103030810 */ /* 0x000fca0007ffe0ff */
[----:B------:R-:W-:Y:S01]  /*0730*/  IMAD.MOV.U32 R2, RZ, RZ, R3 ;  /* 0x000000ffff027224 */ /* 0x000fe200078e0003 */
[----:B------:R-:W-:-:S04]  /*0740*/  SHF.R.S32.HI R3, RZ, 0x1f, R0 ;  /* 0x0000001fff037819 */ /* 0x000fc80000011400 */
[----:B------:R-:W-:Y:S02]  /*0750*/  @!P2 IADD3 R2, PT, PT, -R2, RZ, RZ ;  /* 0x000000ff0202a210 */ /* 0x000fe40007ffe1ff */
[----:B------:R-:W-:Y:S02]  /*0760*/  @!P1 LOP3.LUT R2, RZ, R6, RZ, 0x33, !PT ;  /* 0x00000006ff029212 */ /* 0x000fe400078e33ff */
[----:B------:R-:W-:-:S03]  /*0770*/  LEA.HI R3, R3, R0, RZ, 0x9 ;  /* 0x0000000003037211 */ /* 0x000fc600078f48ff */
[C---:B------:R-:W-:Y:S01]  /*0780*/  IMAD.SHL.U32 R18, R2.reuse, 0x8, RZ ;  /* 0x0000000802127824 */ /* 0x040fe200078e00ff */
[----:B------:R-:W-:Y:S02]  /*0790*/  IADD3 R2, PT, PT, -R2, RZ, RZ ;  /* 0x000000ff02027210 */ /* 0x000fe40007ffe1ff */
[----:B--2---:R-:W-:Y:S02]  /*07a0*/  R2UR UR10, R11 ;  /* 0x000000000b0a72ca */ /* 0x004fe400000e0000 */
[----:B------:R-:W-:Y:S01]  /*07b0*/  LEA.HI.SX32 R3, R3, -R18, 0x17 ;  /* 0x8000001203037211 */ /* 0x000fe200078fbaff */
[----:B------:R-:W-:Y:S02]  /*07c0*/  IMAD R16, R6, R2, R7 ;  /* 0x0000000206107224 */ /* 0x000fe400078e0207 */
[----:B------:R-:W-:Y:S01]  /*07d0*/  IMAD.MOV.U32 R2, RZ, RZ, RZ ;  /* 0x000000ffff027224 */ /* 0x000fe200078e00ff */
[----:B------:R-:W-:Y:S02]  /*07e0*/  VIMNMX R15, PT, PT, R3, 0x8, PT ;  /* 0x00000008030f7848 */ /* 0x000fe40003fe0100 */
[----:B------:R-:W-:-:S02]  /*07f0*/  IABS R6, R16 ;  /* 0x0000001000067213 */ /* 0x000fc40000000000 */
[----:B------:R-:W-:-:S04]  /*0800*/  IABS R9, R15 ;  /* 0x0000000f00097213 */ /* 0x000fc80000000000 */
[----:B------:R-:W2:Y:S08]  /*0810*/  I2F.RP R0, R9 ;  /* 0x0000000900007306 */ /* 0x000eb00000209400 */
[----:B--2---:R-:W2:Y:S02]  /*0820*/  MUFU.RCP R0, R0 ;  /* 0x0000000000007308 */ /* 0x004ea40000001000 */
[----:B--2---:R-:W-:Y:S01]  /*0830*/  VIADD R3, R0, 0xffffffe ;  /* 0x0ffffffe00037836 */ /* 0x004fe20000000000 */
[----:B------:R-:W-:-:S05]  /*0840*/  IABS R0, R5 ;  /* 0x0000000500007213 */ /* 0x000fca0000000000 */
[----:B------:R-:W2:Y:S08]  /*0850*/  I2F.RP R10, R0 ;  /* 0x00000000000a7306 */ /* 0x000eb00000209400 */
[----:B------:R-:W3:Y:S08]  /*0860*/  F2I.FTZ.U32.TRUNC.NTZ R3, R3 ;  /* 0x0000000300037305 */ /* 0x000ef0000021f000 */
[----:B--2---:R-:W2:Y:S01]  /*0870*/  MUFU.RCP R10, R10 ;  /* 0x0000000a000a7308 */ /* 0x004ea20000001000 */
[----:B---3--:R-:W-:-:S04]  /*0880*/  IMAD.MOV R8, RZ, RZ, -R3 ;  /* 0x000000ffff087224 */ /* 0x008fc800078e0a03 */
[----:B------:R-:W-:Y:S01]  /*0890*/  IMAD R7, R8, R9, RZ ;  /* 0x0000000908077224 */ /* 0x000fe200078e02ff */
[----:B------:R-:W-:-:S03]  /*08a0*/  IABS R8, R15 ;  /* 0x0000000f00087213 */ /* 0x000fc60000000000 */
[----:B------:R-:W-:Y:S01]  /*08b0*/  IMAD.HI.U32 R2, R3, R7, R2 ;  /* 0x0000000703027227 */ /* 0x000fe200078e0002 */
[----:B------:R-:W-:-:S03]  /*08c0*/  IADD3 R7, PT, PT, RZ, -R8, RZ ;  /* 0x80000008ff077210 */ /* 0x000fc60007ffe0ff */
[----:B--2---:R-:W-:Y:S02]  /*08d0*/  VIADD R8, R10, 0xffffffe ;  /* 0x0ffffffe0a087836 */ /* 0x004fe40000000000 */
[----:B------:R-:W-:Y:S01]  /*08e0*/  IMAD.HI.U32 R3, R2, R6, RZ ;  /* 0x0000000602037227 */ /* 0x000fe200078e00ff */
[----:B------:R-:W-:-:S03]  /*08f0*/  IABS R2, R4 ;  /* 0x0000000400027213 */ /* 0x000fc60000000000 */
[----:B------:R-:W-:Y:S02]  /*0900*/  IMAD R6, R3, R7, R6 ;  /* 0x0000000703067224 */ /* 0x000fe400078e0206 */
[----:B------:R-:W2:Y:S03]  /*0910*/  I2F.RP R7, R2 ;  /* 0x0000000200077306 */ /* 0x000ea60000209400 */
[----:B------:R-:W-:-:S05]  /*0920*/  ISETP.GT.U32.AND P1, PT, R9, R6, PT ;  /* 0x000000060900720c */ /* 0x000fca0003f24070 */
[----:B--2---:R-:W2:Y:S08]  /*0930*/  MUFU.RCP R7, R7 ;  /* 0x0000000700077308 */ /* 0x004eb00000001000 */
[----:B------:R-:W-:Y:S01]  /*0940*/  @!P1 IMAD.IADD R6, R6, 0x1, -R9 ;  /* 0x0000000106069824 */ /* 0x000fe200078e0a09 */
[----:B------:R-:W-:Y:S02]  /*0950*/  @!P1 IADD3 R3, PT, PT, R3, 0x1, RZ ;  /* 0x0000000103039810 */ /* 0x000fe40007ffe0ff */
[----:B------:R-:W-:-:S02]  /*0960*/  ISETP.NE.AND P1, PT, R15, RZ, PT ;  /* 0x000000ff0f00720c */ /* 0x000fc40003f25270 */
[----:B------:R-:W-:Y:S02]  /*0970*/  ISETP.GE.U32.AND P0, PT, R6, R9, PT ;  /* 0x000000090600720c */ /* 0x000fe40003f06070 */
[----:B------:R-:W-:Y:S01]  /*0980*/  LOP3.LUT R6, R16, R15, RZ, 0x3c, !PT ;  /* 0x0000000f10067212 */ /* 0x000fe200078e3cff */
[----:B------:R3:W1:Y:S03]  /*0990*/  F2I.FTZ.U32.TRUNC.NTZ R9, R8 ;  /* 0x0000000800097305 */ /* 0x000666000021f000 */
[----:B------:R-:W-:Y:S01]  /*09a0*/  ISETP.GE.AND P2, PT, R6, RZ, PT ;  /* 0x000000ff0600720c */ /* 0x000fe20003f46270 */
[----:B--2---:R-:W-:Y:S01]  /*09b0*/  VIADD R6, R7, 0xffffffe ;  /* 0x0ffffffe07067836 */ /* 0x004fe20000000000 */
[----:B---3--:R-:W-:-:S05]  /*09c0*/  SHF.R.U32.HI R8, RZ, 0x5, R53 ;  /* 0x00000005ff087819 */ /* 0x008fca0000011635 */
[----:B------:R-:W-:Y:S01]  /*09d0*/  @P0 VIADD R3, R3, 0x1 ;  /* 0x0000000103030836 */ /* 0x000fe20000000000 */
[----:B------:R2:W3:Y:S01]  /*09e0*/  F2I.FTZ.U32.TRUNC.NTZ R7, R6 ;  /* 0x0000000600077305 */ /* 0x0004e2000021f000 */
[----:B------:R-:W-:Y:S02]  /*09f0*/  R2UR UR16, R8 ;  /* 0x00000000081072ca */ /* 0x000fe400000e0000 */
[----:B------:R-:W-:Y:S01]  /*0a00*/  IMAD.MOV.U32 R17, RZ, RZ, R3 ;  /* 0x000000ffff117224 */ /* 0x000fe200078e0003 */
[----:B------:R-:W-:Y:S01]  /*0a10*/  SHF.R.U32.HI R3, RZ, 0x6, R53 ;  /* 0x00000006ff037819 */ /* 0x000fe20000011635 */
[----:B-1----:R-:W-:Y:S02]  /*0a20*/  IMAD.MOV R13, RZ, RZ, -R9 ;  /* 0x000000ffff0d7224 */ /* 0x002fe400078e0a09 */
[----:B------:R-:W-:Y:S01]  /*0a30*/  IMAD.MOV.U32 R8, RZ, RZ, RZ ;  /* 0x000000ffff087224 */ /* 0x000fe200078e00ff */
[----:B------:R-:W-:Y:S02]  /*0a40*/  @!P2 IADD3 R17, PT, PT, -R17, RZ, RZ ;  /* 0x000000ff1111a210 */ /* 0x000fe40007ffe1ff */
[----:B------:R-:W-:Y:S01]  /*0a50*/  @!P1 LOP3.LUT R17, RZ, R15, RZ, 0x33, !PT ;  /* 0x0000000fff119212 */ /* 0x000fe200078e33ff */
[----:B--2---:R-:W-:Y:S01]  /*0a60*/  HFMA2 R6, -RZ, RZ, 0, 0 ;  /* 0x00000000ff067431 */ /* 0x004fe200000001ff */
[----:B------:R-:W-:-:S02]  /*0a70*/  SGXT.U32 R3, R3, 0x1 ;  /* 0x000000010303781a */ /* 0x000fc40000000000 */
[----:B------:R-:W-:Y:S01]  /*0a80*/  SHF.L.U32 R14, R17, 0x6, RZ ;  /* 0x00000006110e7819 */ /* 0x000fe200000006ff */
[----:B---3--:R-:W-:-:S03]  /*0a90*/  IMAD.MOV R11, RZ, RZ, -R7 ;  /* 0x000000ffff0b7224 */ /* 0x008fc600078e0a07 */
[----:B------:R-:W-:Y:S01]  /*0aa0*/  LOP3.LUT R10, R14, R3, RZ, 0xfc, !PT ;  /* 0x000000030e0a7212 */ /* 0x000fe200078efcff */
[----:B------:R-:W-:Y:S01]  /*0ab0*/  IMAD R3, R13, R0, RZ ;  /* 0x000000000d037224 */ /* 0x000fe200078e02ff */
[----:B------:R1:W-:Y:S01]  /*0ac0*/  STL [R1+0xa30], R14 ;  /* 0x000a300e01007387 */ /* 0x0003e20000100800 */
[----:B------:R-:W-:Y:S01]  /*0ad0*/  IMAD R11, R11, R2, RZ ;  /* 0x000000020b0b7224 */ /* 0x000fe200078e02ff */
[C---:B------:R-:W-:Y:S01]  /*0ae0*/  LOP3.LUT R20, R10.reuse, 0x3e, RZ, 0xfc, !PT ;  /* 0x0000003e0a147812 */ /* 0x040fe200078efcff */
[----:B------:R-:W-:Y:S01]  /*0af0*/  IMAD.HI.U32 R9, R9, R3, R8 ;  /* 0x0000000309097227 */ /* 0x000fe200078e0008 */
[----:B------:R-:W-:Y:S02]  /*0b00*/  IABS R12, R10 ;  /* 0x0000000a000c7213 */ /* 0x000fe40000000000 */
[----:B------:R-:W-:Y:S01]  /*0b10*/  IABS R19, R20 ;  /* 0x0000001400137213 */ /* 0x000fe20000000000 */
[----:B------:R-:W-:Y:S01]  /*0b20*/  IMAD.HI.U32 R7, R7, R11, R6 ;  /* 0x0000000b07077227 */ /* 0x000fe200078e0006 */
[----:B------:R-:W-:-:S02]  /*0b30*/  LOP3.LUT R21, R10, 0x2, RZ, 0xfc, !PT ;  /* 0x000000020a157812 */ /* 0x000fc400078efcff */
[C---:B------:R-:W-:Y:S01]  /*0b40*/  LOP3.LUT R22, R10.reuse, 0x4, RZ, 0xfc, !PT ;  /* 0x000000040a167812 */ /* 0x040fe200078efcff */
[C---:B------:R-:W-:Y:S01]  /*0b50*/  IMAD.HI.U32 R3, R9.reuse, R12, RZ ;  /* 0x0000000c09037227 */ /* 0x040fe200078e00ff */
[----:B------:R-:W-:Y:S02]  /*0b60*/  IABS R13, R21 ;  /* 0x00000015000d7213 */ /* 0x000fe40000000000 */
[----:B-1----:R-:W-:Y:S01]  /*0b70*/  IABS R14, R22 ;  /* 0x00000016000e7213 */ /* 0x002fe20000000000 */
[----:B------:R-:W-:Y:S01]  /*0b80*/  IMAD.HI.U32 R8, R9, R19, RZ ;  /* 0x0000001309087227 */ /* 0x000fe200078e00ff */
[C---:B------:R-:W-:Y:S02]  /*0b90*/  LOP3.LUT R23, R10.reuse, 0x6, RZ, 0xfc, !PT ;  /* 0x000000060a177812 */ /* 0x040fe400078efcff */
[----:B------:R-:W-:Y:S01]  /*0ba0*/  ISETP.GE.AND P4, PT, R21, RZ, PT ;  /* 0x000000ff1500720c */ /* 0x000fe20003f86270 */
[----:B------:R-:W-:Y:S01]  /*0bb0*/  IMAD.MOV R3, RZ, RZ, -R3 ;  /* 0x000000ffff037224 */ /* 0x000fe200078e0a03 */
[----:B------:R-:W-:Y:S01]  /*0bc0*/  LOP3.LUT R21, R10, 0xa, RZ, 0xfc, !PT ;  /* 0x0000000a0a157812 */ /* 0x000fe200078efcff */
[----:B------:R-:W-:Y:S01]  /*0bd0*/  IMAD.MOV R8, RZ, RZ, -R8 ;  /* 0x000000ffff087224 */ /* 0x000fe200078e0a08 */
[----:B------:R-:W-:Y:S01]  /*0be0*/  ISETP.GE.AND P3, PT, R23, RZ, PT ;  /* 0x000000ff1700720c */ /* 0x000fe20003f66270 */
[----:B------:R-:W-:Y:S01]  /*0bf0*/  IMAD R11, R0, R3, R12 ;  /* 0x00000003000b7224 */ /* 0x000fe200078e020c */
[----:B------:R-:W-:Y:S01]  /*0c00*/  LOP3.LUT R24, R10, 0x10, RZ, 0xfc, !PT ;  /* 0x000000100a187812 */ /* 0x000fe200078efcff */
[C---:B------:R-:W-:Y:S01]  /*0c10*/  IMAD R19, R0.reuse, R8, R19 ;  /* 0x0000000800137224 */ /* 0x040fe200078e0213 */
[----:B------:R-:W-:Y:S01]  /*0c20*/  IADD3 R8, PT, PT, -R17, RZ, RZ ;  /* 0x000000ff11087210 */ /* 0x000fe20007ffe1ff */
[----:B------:R-:W-:Y:S01]  /*0c30*/  IMAD.HI.U32 R3, R9, R13, RZ ;  /* 0x0000000d09037227 */ /* 0x000fe200078e00ff */
[----:B------:R-:W-:-:S02]  /*0c40*/  ISETP.GT.U32.AND P1, PT, R0, R11, PT ;  /* 0x0000000b0000720c */ /* 0x000fc40003f24070 */
[----:B------:R-:W-:Y:S01]  /*0c50*/  ISETP.GT.U32.AND P2, PT, R0, R19, PT ;  /* 0x000000130000720c */ /* 0x000fe20003f44070 */
[----:B------:R-:W-:Y:S01]  /*0c60*/  IMAD.HI.U32 R6, R9, R14, RZ ;  /* 0x0000000e09067227 */ /* 0x000fe200078e00ff */
[----:B------:R-:W-:Y:S02]  /*0c70*/  IABS R17, R23 ;  /* 0x0000001700117213 */ /* 0x000fe40000000000 */
[C---:B------:R-:W-:Y:S01]  /*0c80*/  LOP3.LUT R23, R10.reuse, 0xe, RZ, 0xfc, !PT ;  /* 0x0000000e0a177812 */ /* 0x040fe200078efcff */
[----:B------:R-:W-:Y:S01]  /*0c90*/  IMAD.MOV R12, RZ, RZ, -R3 ;  /* 0x000000ffff0c7224 */ /* 0x000fe200078e0a03 */
[C---:B------:R-:W-:Y:S01]  /*0ca0*/  LOP3.LUT R27, R10.reuse, 0x14, RZ, 0xfc, !PT ;  /* 0x000000140a1b7812 */ /* 0x040fe200078efcff */
[----:B------:R-:W-:Y:S01]  /*0cb0*/  IMAD R3, R15, R8, R16 ;  /* 0x000000080f037224 */ /* 0x000fe200078e0210 */
[----:B------:R-:W-:Y:S01]  /*0cc0*/  MOV R16, R17 ;  /* 0x0000001100107202 */ /* 0x000fe20000000f00 */
[----:B------:R-:W-:Y:S01]  /*0cd0*/  IMAD.MOV R15, RZ, RZ, -R6 ;  /* 0x000000ffff0f7224 */ /* 0x000fe200078e0a06 */
[----:B------:R-:W-:Y:S01]  /*0ce0*/  LOP3.LUT R29, R10, 0x18, RZ, 0xfc, !PT ;  /* 0x000000180a1d7812 */ /* 0x000fe200078efcff */
[----:B------:R-:W-:Y:S01]  /*0cf0*/  IMAD.IADD R8, R18, 0x1, R3 ;  /* 0x0000000112087824 */ /* 0x000fe200078e0203 */
[----:B------:R-:W-:Y:S01]  /*0d00*/  LOP3.LUT R18, R10, 0x8, RZ, 0xfc, !PT ;  /* 0x000000080a127812 */ /* 0x000fe200078efcff */
[----:B------:R-:W-:Y:S01]  /*0d10*/  IMAD R13, R0, R12, R13 ;  /* 0x0000000c000d7224 */ /* 0x000fe200078e020d */
[----:B------:R-:W-:Y:S01]  /*0d20*/  LOP3.LUT R28, R10, 0x16, RZ, 0xfc, !PT ;  /* 0x000000160a1c7812 */ /* 0x000fe200078efcff */
[C---:B------:R-:W-:Y:S01]  /*0d30*/  IMAD R3, R0.reuse, R15, R14 ;  /* 0x0000000f00037224 */ /* 0x040fe200078e020e */
[----:B------:R-:W-:Y:S01]  /*0d40*/  IABS R14, R18 ;  /* 0x00000012000e7213 */ /* 0x000fe20000000000 */
[--C-:B------:R-:W-:Y:S01]  /*0d50*/  @!P1 IMAD.IADD R11, R11, 0x1, -R0.reuse ;  /* 0x000000010b0b9824 */ /* 0x100fe200078e0a00 */
[C---:B------:R-:W-:Y:S01]  /*0d60*/  ISETP.GT.U32.AND P0, PT, R0.reuse, R13, PT ;  /* 0x0000000d0000720c */ /* 0x040fe20003f04070 */
[----:B------:R-:W-:Y:S01]  /*0d70*/  @!P2 IMAD.IADD R19, R19, 0x1, -R0 ;  /* 0x000000011313a824 */ /* 0x000fe200078e0a00 */
[C---:B------:R-:W-:Y:S01]  /*0d80*/  ISETP.GT.U32.AND P5, PT, R0.reuse, R3, PT ;  /* 0x000000030000720c */ /* 0x040fe20003fa4070 */
[----:B------:R-:W-:Y:S01]  /*0d90*/  IMAD.HI.U32 R6, R9, R16, RZ ;  /* 0x0000001009067227 */ /* 0x000fe200078e00ff */
[----:B------:R-:W-:-:S02]  /*0da0*/  ISETP.GT.U32.AND P6, PT, R0, R11, PT ;  /* 0x0000000b0000720c */ /* 0x000fc40003fc4070 */
[----:B------:R-:W-:Y:S02]  /*0db0*/  ISETP.GT.U32.AND P2, PT, R0, R19, PT ;  /* 0x000000130000720c */ /* 0x000fe40003f44070 */
[----:B------:R-:W-:Y:S01]  /*0dc0*/  IADD3 R15, PT, PT, -R6, RZ, RZ ;  /* 0x000000ff060f7210 */ /* 0x000fe20007ffe1ff */
[----:B------:R-:W-:Y:S01]  /*0dd0*/  IMAD.HI.U32 R6, R9, R14, RZ ;  /* 0x0000000e09067227 */ /* 0x000fe200078e00ff */
[----:B------:R-:W-:Y:S02]  /*0de0*/  ISETP.GE.AND P1, PT, R22, RZ, PT ;  /* 0x000000ff1600720c */ /* 0x000fe40003f26270 */
[C---:B------:R-:W-:Y:S01]  /*0df0*/  LOP3.LUT R22, R10.reuse, 0xc, RZ, 0xfc, !PT ;  /* 0x0000000c0a167812 */ /* 0x040fe200078efcff */
[----:B------:R-:W-:Y:S01]  /*0e00*/  @!P0 IMAD.IADD R13, R13, 0x1, -R0 ;  /* 0x000000010d0d8824 */ /* 0x000fe200078e0a00 */
[----:B------:R-:W-:Y:S01]  /*0e10*/  ISETP.GE.AND P0, PT, R10, RZ, PT ;  /* 0x000000ff0a00720c */ /* 0x000fe20003f06270 */
[----:B------:R-:W-:Y:S01]  /*0e20*/  IMAD.MOV R17, RZ, RZ, -R6 ;  /* 0x000000ffff117224 */ /* 0x000fe200078e0a06 */
[----:B------:R-:W-:Y:S01]  /*0e30*/  @!P5 IADD3 R3, PT, PT, R3, -R0, RZ ;  /* 0x800000000303d210 */ /* 0x000fe20007ffe0ff */
[----:B------:R-:W-:Y:S01]  /*0e40*/  @!P6 IMAD.IADD R11, R11, 0x1, -R0 ;  /* 0x000000010b0be824 */ /* 0x000fe200078e0a00 */
[C---:B------:R-:W-:Y:S01]  /*0e50*/  ISETP.GT.U32.AND P5, PT, R0.reuse, R13, PT ;  /* 0x0000000d0000720c */ /* 0x040fe20003fa4070 */
[C---:B------:R-:W-:Y:S01]  /*0e60*/  IMAD R15, R0.reuse, R15, R16 ;  /* 0x0000000f000f7224 */ /* 0x040fe200078e0210 */
[C---:B------:R-:W-:Y:S01]  /*0e70*/  ISETP.GT.U32.AND P6, PT, R0.reuse, R3, PT ;  /* 0x000000030000720c */ /* 0x040fe20003fc4070 */
[----:B------:R-:W-:Y:S01]  /*0e80*/  @!P2 IMAD.IADD R19, R19, 0x1, -R0 ;  /* 0x000000011313a824 */ /* 0x000fe200078e0a00 */
[----:B------:R-:W-:Y:S01]  /*0e90*/  MOV R12, R11 ;  /* 0x0000000b000c7202 */ /* 0x000fe20000000f00 */
[----:B------:R-:W-:Y:S01]  /*0ea0*/  IMAD R11, R0, R17, R14 ;  /* 0x00000011000b7224 */ /* 0x000fe200078e020e */
[----:B------:R-:W-:-:S02]  /*0eb0*/  IABS R16, R21 ;  /* 0x0000001500107213 */ /* 0x000fc40000000000 */
[----:B------:R-:W-:Y:S01]  /*0ec0*/  ISETP.GT.U32.AND P2, PT, R0, R15, PT ;  /* 0x0000000f0000720c */ /* 0x000fe20003f44070 */
[----:B------:R-:W-:Y:S01]  /*0ed0*/  @!P0 IMAD.MOV R12, RZ, RZ, -R12 ;  /* 0x000000ffff0c8224 */ /* 0x000fe200078e0a0c */
[----:B------:R-:W-:Y:S01]  /*0ee0*/  ISETP.GE.AND P0, PT, R18, RZ, PT ;  /* 0x000000ff1200720c */ /* 0x000fe20003f06270 */
[----:B------:R-:W-:Y:S01]  /*0ef0*/  IMAD.HI.U32 R6, R9, R16, RZ ;  /* 0x0000001009067227 */ /* 0x000fe200078e00ff */
[----:B------:R-:W-:Y:S02]  /*0f00*/  IABS R18, R22 ;  /* 0x0000001600127213 */ /* 0x000fe40000000000 */
[-C--:B------:R-:W-:Y:S01]  /*0f10*/  @!P5 IADD3 R13, PT, PT, R13, -R0.reuse, RZ ;  /* 0x800000000d0dd210 */ /* 0x080fe20007ffe0ff */
[----:B------:R-:W-:Y:S01]  /*0f20*/  @!P6 IMAD.IADD R3, R3, 0x1, -R0 ;  /* 0x000000010303e824 */ /* 0x000fe200078e0a00 */
[----:B------:R-:W-:Y:S01]  /*0f30*/  ISETP.GT.U32.AND P6, PT, R0, R11, PT ;  /* 0x0000000b0000720c */ /* 0x000fe20003fc4070 */
[----:B------:R-:W-:Y:S01]  /*0f40*/  IMAD.MOV R17, RZ, RZ, -R6 ;  /* 0x000000ffff117224 */ /* 0x000fe200078e0a06 */
[----:B------:R-:W-:Y:S01]  /*0f50*/  ISETP.GE.AND P5, PT, R20, RZ, PT ;  /* 0x000000ff1400720c */ /* 0x000fe20003fa6270 */
[----:B------:R-:W-:Y:S01]  /*0f60*/  IMAD.MOV.U32 R6, RZ, RZ, R19 ;  /* 0x000000ffff067224 */ /* 0x000fe200078e0013 */
[----:B------:R-:W-:Y:S01]  /*0f70*/  MOV R14, R13 ;  /* 0x0000000d000e7202 */ /* 0x000fe20000000f00 */
[----:B------:R-:W-:Y:S01]  /*0f80*/  IMAD R17, R0, R17, R16 ;  /* 0x0000001100117224 */ /* 0x000fe200078e0210 */
[----:B------:R-:W-:Y:S01]  /*0f90*/  @!P2 IADD3 R15, PT, PT, R15, -R0, RZ ;  /* 0x800000000f0fa210 */ /* 0x000fe20007ffe0ff */
[----:B------:R-:W-:Y:S01]  /*0fa0*/  IMAD.HI.U32 R16, R9, R18, RZ ;  /* 0x0000001209107227 */ /* 0x000fe200078e00ff */
[----:B------:R-:W-:-:S02]  /*0fb0*/  IABS R20, R23 ;  /* 0x0000001700147213 */ /* 0x000fc40000000000 */
[----:B------:R-:W-:Y:S01]  /*0fc0*/  @!P4 IADD3 R14, PT, PT, -R14, RZ, RZ ;  /* 0x000000ff0e0ec210 */ /* 0x000fe20007ffe1ff */
[----:B------:R-:W-:Y:S01]  /*0fd0*/  IMAD.MOV R13, RZ, RZ, -R16 ;  /* 0x000000ffff0d7224 */ /* 0x000fe200078e0a10 */
[----:B------:R-:W-:Y:S01]  /*0fe0*/  ISETP.GE.AND P2, PT, R21, RZ, PT ;  /* 0x000000ff1500720c */ /* 0x000fe20003f46270 */
[----:B------:R-:W-:Y:S01]  /*0ff0*/  @!P6 IMAD.IADD R11, R11, 0x1, -R0 ;  /* 0x000000010b0be824 */ /* 0x000fe200078e0a00 */
[C---:B------:R-:W-:Y:S01]  /*1000*/  ISETP.GT.U32.AND P6, PT, R0.reuse, R15, PT ;  /* 0x0000000f0000720c */ /* 0x040fe20003fc4070 */
[----:B------:R-:W-:Y:S01]  /*1010*/  @!P5 IMAD.MOV R6, RZ, RZ, -R6 ;  /* 0x000000ffff06d224 */ /* 0x000fe200078e0a06 */
[C---:B------:R-:W-:Y:S01]  /*1020*/  ISETP.GT.U32.AND P5, PT, R0.reuse, R17, PT ;  /* 0x000000110000720c */ /* 0x040fe20003fa4070 */
[----:B------:R-:W-:Y:S01]  /*1030*/  IMAD.MOV.U32 R19, RZ, RZ, R20 ;  /* 0x000000ffff137224 */ /* 0x000fe200078e0014 */
[C---:B------:R-:W-:Y:S01]  /*1040*/  ISETP.GT.U32.AND P4, PT, R0.reuse, R11, PT ;  /* 0x0000000b0000720c */ /* 0x040fe20003f84070 */
[----:B------:R-:W-:Y:S01]  /*1050*/  IMAD.MOV.U32 R16, RZ, RZ, R3 ;  /* 0x000000ffff107224 */ /* 0x000fe200078e0003 */
[----:B------:R-:W-:Y:S01]  /*1060*/  IABS R21, R24 ;  /* 0x0000001800157213 */ /* 0x000fe20000000000 */
[----:B------:R-:W-:Y:S01]  /*1070*/  IMAD R3, R0, R13, R18 ;  /* 0x0000000d00037224 */ /* 0x000fe200078e0212 */
[----:B------:R-:W-:Y:S01]  /*1080*/  IABS R26, R29 ;  /* 0x0000001d001a7213 */ /* 0x000fe20000000000 */
[----:B------:R-:W-:Y:S01]  /*1090*/  IMAD.HI.U32 R13, R9, R19, RZ ;  /* 0x00000013090d7227 */ /* 0x000fe200078e00ff */
[----:B------:R-:W-:-:S02]  /*10a0*/  MOV R20, R21 ;  /* 0x0000001500147202 */ /* 0x000fc40000000f00 */
[----:B------:R-:W-:Y:S01]  /*10b0*/  IABS R25, R28 ;  /* 0x0000001c00197213 */ /* 0x000fe20000000000 */
[--C-:B------:R-:W-:Y:S01]  /*10c0*/  @!P6 IMAD.IADD R15, R15, 0x1, -R0.reuse ;  /* 0x000000010f0fe824 */ /* 0x100fe200078e0a00 */
[C---:B------:R-:W-:Y:S01]  /*10d0*/  ISETP.GT.U32.AND P6, PT, R0.reuse, R3, PT ;  /* 0x000000030000720c */ /* 0x040fe20003fc4070 */
[----:B------:R-:W-:Y:S01]  /*10e0*/  IMAD.HI.U32 R18, R9, R20, RZ ;  /* 0x0000001409127227 */ /* 0x000fe200078e00ff */
[----:B------:R-:W-:Y:S02]  /*10f0*/  @!P5 IADD3 R17, PT, PT, R17, -R0, RZ ;  /* 0x800000001111d210 */ /* 0x000fe40007ffe0ff */
[----:B------:R-:W-:Y:S01]  /*1100*/  IADD3 R13, PT, PT, -R13, RZ, RZ ;  /* 0x000000ff0d0d7210 */ /* 0x000fe20007ffe1ff */
[----:B------:R-:W-:Y:S01]  /*1110*/  @!P3 IMAD.MOV R15, RZ, RZ, -R15 ;  /* 0x000000ffff0fb224 */ /* 0x000fe200078e0a0f */
[----:B------:R-:W-:Y:S01]  /*1120*/  ISETP.GT.U32.AND P3, PT, R0, R17, PT ;  /* 0x000000110000720c */ /* 0x000fe20003f64070 */
[----:B------:R-:W-:Y:S01]  /*1130*/  @!P4 IMAD.IADD R11, R11, 0x1, -R0 ;  /* 0x000000010b0bc824 */ /* 0x000fe200078e0a00 */
[----:B------:R-:W-:Y:S01]  /*1140*/  ISETP.GE.AND P5, PT, R24, RZ, PT ;  /* 0x000000ff1800720c */ /* 0x000fe20003fa6270 */
[----:B------:R-:W-:Y:S01]  /*1150*/  @!P1 IMAD.MOV R16, RZ, RZ, -R16 ;  /* 0x000000ffff109224 */ /* 0x000fe200078e0a10 */
[----:B------:R-:W-:Y:S01]  /*1160*/  ISETP.GE.AND P1, PT, R22, RZ, PT ;  /* 0x000000ff1600720c */ /* 0x000fe20003f26270 */
[----:B------:R-:W-:Y:S01]  /*1170*/  IMAD.MOV R21, RZ, RZ, -R18 ;  /* 0x000000ffff157224 */ /* 0x000fe200078e0a12 */
[----:B------:R-:W-:Y:S01]  /*1180*/  LOP3.LUT R22, R10, 0x12, RZ, 0xfc, !PT ;  /* 0x000000120a167812 */ /* 0x000fe200078efcff */
[C---:B------:R-:W-:Y:S01]  /*1190*/  IMAD R13, R0.reuse, R13, R19 ;  /* 0x0000000d000d7224 */ /* 0x040fe200078e0213 */
[----:B------:R-:W-:Y:S01]  /*11a0*/  MOV R18, R11 ;  /* 0x0000000b00127202 */ /* 0x000fe20000000f00 */
[C---:B------:R-:W-:Y:S01]  /*11b0*/  IMAD R19, R0.reuse, R21, R20 ;  /* 0x0000001500137224 */ /* 0x040fe200078e0214 */
[----:B------:R-:W-:Y:S01]  /*11c0*/  IABS R20, R22 ;  /* 0x0000001600147213 */ /* 0x000fe20000000000 */
[----:B------:R-:W-:Y:S01]  /*11d0*/  @!P6 IMAD.IADD R3, R3, 0x1, -R0 ;  /* 0x000000010303e824 */ /* 0x000fe200078e0a00 */
[----:B------:R-:W-:Y:S01]  /*11e0*/  IABS R24, R27 ;  /* 0x0000001b00187213 */ /* 0x000fe20000000000 */
[----:B------:R-:W-:Y:S01]  /*11f0*/  @!P0 IMAD.MOV R18, RZ, RZ, -R18 ;  /* 0x000000ffff128224 */ /* 0x000fe200078e0a12 */
[----:B------:R-:W-:Y:S01]  /*1200*/  @!P3 IADD3 R17, PT, PT, R17, -R0, RZ ;  /* 0x800000001111b210 */ /* 0x000fe20007ffe0ff */
[----:B------:R-:W-:Y:S01]  /*1210*/  IMAD.HI.U32 R11, R9, R20, RZ ;  /* 0x00000014090b7227 */ /* 0x000fe200078e00ff */
[----:B------:R-:W-:-:S02]  /*1220*/  ISETP.GT.U32.AND P3, PT, R0, R19, PT ;  /* 0x000000130000720c */ /* 0x000fc40003f64070 */
[C---:B------:R-:W-:Y:S01]  /*1230*/  ISETP.GT.U32.AND P0, PT, R0.reuse, R13, PT ;  /* 0x0000000d0000720c */ /* 0x040fe20003f04070 */
[----:B------:R-:W-:Y:S01]  /*1240*/  IMAD.MOV R11, RZ, RZ, -R11 ;  /* 0x000000ffff0b7224 */ /* 0x000fe200078e0a0b */
[----:B------:R-:W-:Y:S01]  /*1250*/  ISETP.GT.U32.AND P6, PT, R0, R3, PT ;  /* 0x000000030000720c */ /* 0x000fe20003fc4070 */
[----:B------:R-:W-:Y:S01]  /*1260*/  IMAD.HI.U32 R21, R9, R24, RZ ;  /* 0x0000001809157227 */ /* 0x000fe200078e00ff */
[----:B------:R-:W-:Y:S02]  /*1270*/  ISETP.GE.AND P4, PT, R23, RZ, PT ;  /* 0x000000ff1700720c */ /* 0x000fe40003f86270 */
[----:B------:R-:W-:Y:S01]  /*1280*/  LOP3.LUT R30, R10, 0x20, RZ, 0xfc, !PT ;  /* 0x000000200a1e7812 */ /* 0x000fe200078efcff */
[----:B------:R-:W-:Y:S01]  /*1290*/  IMAD R11, R0, R11, R20 ;  /* 0x0000000b000b7224 */ /* 0x000fe200078e0214 */
[----:B------:R-:W-:Y:S01]  /*12a0*/  IADD3 R21, PT, PT, -R21, RZ, RZ ;  /* 0x000000ff15157210 */ /* 0x000fe20007ffe1ff */
[----:B------:R-:W-:Y:S01]  /*12b0*/  @!P2 IMAD.MOV R17, RZ, RZ, -R17 ;  /* 0x000000ffff11a224 */ /* 0x000fe200078e0a11 */
[----:B------:R-:W-:Y:S01]  /*12c0*/  LOP3.LUT R32, R10, 0x26, RZ, 0xfc, !PT ;  /* 0x000000260a207812 */ /* 0x000fe200078efcff */
[----:B------:R-:W-:Y:S01]  /*12d0*/  IMAD.HI.U32 R23, R9, R26, RZ ;  /* 0x0000001a09177227 */ /* 0x000fe200078e00ff */
[----:B------:R-:W-:-:S02]  /*12e0*/  @!P3 IADD3 R19, PT, PT, R19, -R0, RZ ;  /* 0x800000001313b210 */ /* 0x000fc40007ffe0ff */
[----:B------:R-:W-:Y:S01]  /*12f0*/  LOP3.LUT R33, R10, 0x24, RZ, 0xfc, !PT ;  /* 0x000000240a217812 */ /* 0x000fe200078efcff */
[--C-:B------:R-:W-:Y:S01]  /*1300*/  @!P0 IMAD.IADD R13, R13, 0x1, -R0.reuse ;  /* 0x000000010d0d8824 */ /* 0x100fe200078e0a00 */
[C---:B------:R-:W-:Y:S01]  /*1310*/  ISETP.GT.U32.AND P0, PT, R0.reuse, R11, PT ;  /* 0x0000000b0000720c */ /* 0x040fe20003f04070 */
[----:B------:R-:W-:Y:S01]  /*1320*/  @!P6 IMAD.IADD R3, R3, 0x1, -R0 ;  /* 0x000000010303e824 */ /* 0x000fe200078e0a00 */
[C---:B------:R-:W-:Y:S02]  /*1330*/  ISETP.GT.U32.AND P3, PT, R0.reuse, R19, PT ;  /* 0x000000130000720c */ /* 0x040fe40003f64070 */
[----:B------:R-:W-:Y:S01]  /*1340*/  ISETP.GT.U32.AND P2, PT, R0, R13, PT ;  /* 0x0000000d0000720c */ /* 0x000fe20003f44070 */
[----:B------:R-:W-:Y:S01]  /*1350*/  IMAD.MOV.U32 R20, RZ, RZ, R3 ;  /* 0x000000ffff147224 */ /* 0x000fe200078e0003 */
[----:B------:R-:W-:Y:S01]  /*1360*/  ISETP.GE.AND P6, PT, R22, RZ, PT ;  /* 0x000000ff1600720c */ /* 0x000fe20003fc6270 */
[----:B------:R-:W-:Y:S01]  /*1370*/  IMAD.HI.U32 R22, R9, R25, RZ ;  /* 0x0000001909167227 */ /* 0x000fe200078e00ff */
[----:B------:R-:W-:-:S02]  /*1380*/  IADD3 R23, PT, PT, -R23, RZ, RZ ;  /* 0x000000ff17177210 */ /* 0x000fc40007ffe1ff */
[----:B------:R-:W-:Y:S01]  /*1390*/  IABS R31, R33 ;  /* 0x00000021001f7213 */ /* 0x000fe20000000000 */
[----:B------:R-:W-:Y:S01]  /*13a0*/  IMAD.MOV R22, RZ, RZ, -R22 ;  /* 0x000000ffff167224 */ /* 0x000fe200078e0a16 */
[C---:B------:R-:W-:Y:S01]  /*13b0*/  LOP3.LUT R34, R10.reuse, 0x2a, RZ, 0xfc, !PT ;  /* 0x0000002a0a227812 */ /* 0x040fe200078efcff */
[----:B------:R-:W-:Y:S01]  /*13c0*/  @!P0 IMAD.IADD R11, R11, 0x1, -R0 ;  /* 0x000000010b0b8824 */ /* 0x000fe200078e0a00 */
[----:B------:R-:W-:Y:S01]  /*13d0*/  LOP3.LUT R37, R10, 0x2c, RZ, 0xfc, !PT ;  /* 0x0000002c0a257812 */ /* 0x000fe200078efcff */
[C---:B------:R-:W-:Y:S01]  /*13e0*/  IMAD R3, R0.reuse, R21, R24 ;  /* 0x0000001500037224 */ /* 0x040fe200078e0218 */
[----:B------:R-:W-:Y:S01]  /*13f0*/  @!P3 IADD3 R19, PT, PT, R19, -R0, RZ ;  /* 0x800000001313b210 */ /* 0x000fe20007ffe0ff */
[----:B------:R-:W-:Y:S01]  /*1400*/  IMAD R21, R0, R22, R25 ;  /* 0x0000001600157224 */ /* 0x000fe200078e0219 */
[----:B------:R-:W-:Y:S01]  /*1410*/  LOP3.LUT R25, R10, 0x1a, RZ, 0xfc, !PT ;  /* 0x0000001a0a197812 */ /* 0x000fe200078efcff */
[C---:B------:R-:W-:Y:S01]  /*1420*/  IMAD R23, R0.reuse, R23, R26 ;  /* 0x0000001700177224 */ /* 0x040fe200078e021a */
[C---:B------:R-:W-:Y:S01]  /*1430*/  ISETP.GT.U32.AND P0, PT, R0.reuse, R11, PT ;  /* 0x0000000b0000720c */ /* 0x040fe20003f04070 */
[----:B------:R-:W-:Y:S01]  /*1440*/  @!P2 IMAD.IADD R13, R13, 0x1, -R0 ;  /* 0x000000010d0da824 */ /* 0x000fe200078e0a00 */
[----:B------:R-:W-:Y:S01]  /*1450*/  @!P5 IADD3 R19, PT, PT, -R19, RZ, RZ ;  /* 0x000000ff1313d210 */ /* 0x000fe20007ffe1ff */
[----:B------:R-:W-:Y:S01]  /*1460*/  @!P1 IMAD.MOV R20, RZ, RZ, -R20 ;  /* 0x000000ffff149224 */ /* 0x000fe200078e0a14 */
[----:B------:R-:W-:Y:S01]  /*1470*/  IABS R24, R25 ;  /* 0x0000001900187213 */ /* 0x000fe20000000000 */
[----:B------:R-:W-:Y:S01]  /*1480*/  IMAD.MOV.U32 R22, RZ, RZ, R13 ;  /* 0x000000ffff167224 */ /* 0x000fe200078e000d */
[----:B------:R-:W-:-:S02]  /*1490*/  ISETP.GT.U32.AND P5, PT, R0, R23, PT ;  /* 0x000000170000720c */ /* 0x000fc40003fa4070 */
[C---:B------:R-:W-:Y:S01]  /*14a0*/  ISETP.GT.U32.AND P2, PT, R0.reuse, R3, PT ;  /* 0x000000030000720c */ /* 0x040fe20003f44070 */
[----:B------:R-:W-:Y:S01]  /*14b0*/  IMAD.HI.U32 R13, R9, R24, RZ ;  /* 0x00000018090d7227 */ /* 0x000fe200078e00ff */
[----:B------:R-:W-:Y:S02]  /*14c0*/  ISETP.GT.U32.AND P3, PT, R0, R21, PT ;  /* 0x000000150000720c */ /* 0x000fe40003f64070 */
[----:B------:R-:W-:Y:S01]  /*14d0*/  ISETP.GE.AND P1, PT, R27, RZ, PT ;  /* 0x000000ff1b00720c */ /* 0x000fe20003f26270 */
[----:B------:R-:W-:Y:S01]  /*14e0*/  @!P4 IMAD.MOV R22, RZ, RZ, -R22 ;  /* 0x000000ffff16c224 */ /* 0x000fe200078e0a16 */
[----:B------:R-:W-:Y:S01]  /*14f0*/  ISETP.GE.AND P4, PT, R28, RZ, PT ;  /* 0x000000ff1c00720c */ /* 0x000fe20003f86270 */
[--C-:B------:R-:W-:Y:S01]  /*1500*/  @!P0 IMAD.IADD R11, R11, 0x1, -R0.reuse ;  /* 0x000000010b0b8824 */ /* 0x100fe200078e0a00 */
[----:B------:R-:W-:Y:S02]  /*1510*/  LOP3.LUT R28, R10, 0x1c, RZ, 0xfc, !PT ;  /* 0x0000001c0a1c7812 */ /* 0x000fe400078efcff */
[----:B------:R-:W-:Y:S01]  /*1520*/  IADD3 R13, PT, PT, -R13, RZ, RZ ;  /* 0x000000ff0d0d7210 */ /* 0x000fe20007ffe1ff */
[--C-:B------:R-:W-:Y:S01]  /*1530*/  @!P5 IMAD.IADD R23, R23, 0x1, -R0.reuse ;  /* 0x000000011717d824 */ /* 0x100fe200078e0a00 */
[----:B------:R-:W-:Y:S01]  /*1540*/  IABS R26, R28 ;  /* 0x0000001c001a7213 */ /* 0x000fe20000000000 */
[----:B------:R-:W-:Y:S01]  /*1550*/  @!P2 IMAD.IADD R3, R3, 0x1, -R0 ;  /* 0x000000010303a824 */ /* 0x000fe200078e0a00 */
[----:B------:R-:W-:Y:S01]  /*1560*/  ISETP.GE.AND P0, PT, R29, RZ, PT ;  /* 0x000000ff1d00720c */ /* 0x000fe20003f06270 */
[C---:B------:R-:W-:Y:S01]  /*1570*/  IMAD R13, R0.reuse, R13, R24 ;  /* 0x0000000d000d7224 */ /* 0x040fe200078e0218 */
[----:B------:R-:W-:Y:S01]  /*1580*/  MOV R24, R11 ;  /* 0x0000000b00187202 */ /* 0x000fe20000000f00 */
[----:B------:R-:W-:Y:S01]  /*1590*/  IMAD.HI.U32 R11, R9, R26, RZ ;  /* 0x0000001a090b7227 */ /* 0x000fe200078e00ff */
[----:B------:R-:W-:-:S02]  /*15a0*/  ISETP.GT.U32.AND P5, PT, R0, R23, PT ;  /* 0x000000170000720c */ /* 0x000fc40003fa4070 */
[----:B------:R-:W-:Y:S01]  /*15b0*/  ISETP.GT.U32.AND P2, PT, R0, R3, PT ;  /* 0x000000030000720c */ /* 0x000fe20003f44070 */
[----:B------:R-:W-:Y:S01]  /*15c0*/  @!P3 IMAD.IADD R21, R21, 0x1, -R0 ;  /* 0x000000011515b824 */ /* 0x000fe200078e0a00 */
[----:B------:R-:W-:Y:S01]  /*15d0*/  IADD3 R11, PT, PT, -R11, RZ, RZ ;  /* 0x000000ff0b0b7210 */ /* 0x000fe20007ffe1ff */
[----:B------:R-:W-:Y:S01]  /*15e0*/  @!P6 IMAD.MOV R24, RZ, RZ, -R24 ;  /* 0x000000ffff18e224 */ /* 0x000fe200078e0a18 */
[----:B------:R-:W-:Y:S02]  /*15f0*/  LOP3.LUT R29, R10, 0x1e, RZ, 0xfc, !PT ;  /* 0x0000001e0a1d7812 */ /* 0x000fe400078efcff */
[C---:B------:R-:W-:Y:S01]  /*1600*/  ISETP.GT.U32.AND P3, PT, R0.reuse, R21, PT ;  /* 0x000000150000720c */ /* 0x040fe20003f64070 */
[C---:B------:R-:W-:Y:S01]  /*1610*/  IMAD R11, R0.reuse, R11, R26 ;  /* 0x0000000b000b7224 */ /* 0x040fe200078e021a */
[----:B------:R-:W-:Y:S02]  /*1620*/  IABS R27, R29 ;  /* 0x0000001d001b7213 */ /* 0x000fe40000000000 */
[C---:B------:R-:W-:Y:S01]  /*1630*/  ISETP.GT.U32.AND P6, PT, R0.reuse, R13, PT ;  /* 0x0000000d0000720c */ /* 0x040fe20003fc4070 */
[--C-:B------:R-:W-:Y:S01]  /*1640*/  @!P5 IMAD.IADD R23, R23, 0x1, -R0.reuse ;  /* 0x000000011717d824 */ /* 0x100fe200078e0a00 */
[----:B------:R-:W-:Y:S01]  /*1650*/  ISETP.GT.U32.AND P5, PT, R0, R11, PT ;  /* 0x0000000b0000720c */ /* 0x000fe20003fa4070 */
[----:B------:R-:W-:Y:S01]  /*1660*/  @!P2 IMAD.IADD R3, R3, 0x1, -R0 ;  /* 0x000000010303a824 */ /* 0x000fe200078e0a00 */
[----:B------:R-:W-:Y:S01]  /*1670*/  ISETP.GE.AND P2, PT, R25, RZ, PT ;  /* 0x000000ff1900720c */ /* 0x000fe20003f46270 */
[----:B------:R-:W-:Y:S01]  /*1680*/  IMAD.HI.U32 R25, R9, R27, RZ ;  /* 0x0000001b09197227 */ /* 0x000fe200078e00ff */
[----:B------:R-:W-:-:S02]  /*1690*/  @!P0 IADD3 R23, PT, PT, -R23, RZ, RZ ;  /* 0x000000ff17178210 */ /* 0x000fc40007ffe1ff */
[----:B------:R-:W-:Y:S01]  /*16a0*/  MOV R26, R3 ;  /* 0x00000003001a7202 */ /* 0x000fe20000000f00 */
[----:B------:R-:W-:Y:S01]  /*16b0*/  IMAD.MOV R25, RZ, RZ, -R25 ;  /* 0x000000ffff197224 */ /* 0x000fe200078e0a19 */
[----:B------:R-:W-:Y:S01]  /*16c0*/  ISETP.GE.AND P0, PT, R30, RZ, PT ;  /* 0x000000ff1e00720c */ /* 0x000fe20003f06270 */
[--C-:B------:R-:W-:Y:S01]  /*16d0*/  @!P3 IMAD.IADD R21, R21, 0x1, -R0.reuse ;  /* 0x000000011515b824 */ /* 0x100fe200078e0a00 */
[----:B------:R-:W-:Y:S01]  /*16e0*/  ISETP.GE.AND P3, PT, R28, RZ, PT ;  /* 0x000000ff1c00720c */ /* 0x000fe20003f66270 */
[----:B------:R-:W-:Y:S01]  /*16f0*/  IMAD R3, R0, R25, R27 ;  /* 0x0000001900037224 */ /* 0x000fe200078e021b */
[----:B------:R-:W-:Y:S01]  /*1700*/  IABS R28, R30 ;  /* 0x0000001e001c7213 */ /* 0x000fe20000000000 */
[--C-:B------:R-:W-:Y:S01]  /*1710*/  @!P5 IMAD.IADD R11, R11, 0x1, -R0.reuse ;  /* 0x000000010b0bd824 */ /* 0x100fe200078e0a00 */
[----:B------:R-:W-:Y:S01]  /*1720*/  @!P1 IADD3 R26, PT, PT, -R26, RZ, RZ ;  /* 0x000000ff1a1a9210 */ /* 0x000fe20007ffe1ff */
[----:B------:R-:W-:Y:S01]  /*1730*/  @!P6 IMAD.IADD R13, R13, 0x1, -R0 ;  /* 0x000000010d0de824 */ /* 0x000fe200078e0a00 */
[----:B------:R-:W-:Y:S01]  /*1740*/  LOP3.LUT R27, R10, 0x22, RZ, 0xfc, !PT ;  /* 0x000000220a1b7812 */ /* 0x000fe200078efcff */
[----:B------:R-:W-:Y:S01]  /*1750*/  IMAD.HI.U32 R25, R9, R28, RZ ;  /* 0x0000001c09197227 */ /* 0x000fe200078e00ff */
[----:B------:R-:W-:-:S02]  /*1760*/  ISETP.GT.U32.AND P5, PT, R0, R11, PT ;  /* 0x0000000b0000720c */ /* 0x000fc40003fa4070 */
[C---:B------:R-:W-:Y:S01]  /*1770*/  ISETP.GT.U32.AND P1, PT, R0.reuse, R13, PT ;  /* 0x0000000d0000720c */ /* 0x040fe20003f24070 */
[----:B------:R-:W-:Y:S01]  /*1780*/  @!P4 IMAD.MOV R21, RZ, RZ, -R21 ;  /* 0x000000ffff15c224 */ /* 0x000fe200078e0a15 */
[C---:B------:R-:W-:Y:S01]  /*1790*/  ISETP.GT.U32.AND P4, PT, R0.reuse, R3, PT ;  /* 0x000000030000720c */ /* 0x040fe20003f84070 */
[----:B------:R-:W-:Y:S01]  /*17a0*/  IMAD.MOV R25, RZ, RZ, -R25 ;  /* 0x000000ffff197224 */ /* 0x000fe200078e0a19 */
[----:B------:R-:W-:Y:S02]  /*17b0*/  ISETP.GE.AND P6, PT, R29, RZ, PT ;  /* 0x000000ff1d00720c */ /* 0x000fe40003fc6270 */
[----:B------:R-:W-:Y:S01]  /*17c0*/  IABS R29, R27 ;  /* 0x0000001b001d7213 */ /* 0x000fe20000000000 */
[C---:B------:R-:W-:Y:S01]  /*17d0*/  IMAD R25, R0.reuse, R25, R28 ;  /* 0x0000001900197224 */ /* 0x040fe200078e021c */
[----:B------:R-:W-:Y:S02]  /*17e0*/  IABS R35, R34 ;  /* 0x0000002200237213 */ /* 0x000fe40000000000 */
[----:B------:R-:W-:Y:S01]  /*17f0*/  IABS R36, R37 ;  /* 0x0000002500247213 */ /* 0x000fe20000000000 */
[--C-:B------:R-:W-:Y:S01]  /*1800*/  @!P5 IMAD.IADD R11, R11, 0x1, -R0.reuse ;  /* 0x000000010b0bd824 */ /* 0x100fe200078e0a00 */
[----:B------:R-:W-:Y:S01]  /*1810*/  ISETP.GT.U32.AND P5, PT, R0, R25, PT ;  /* 0x000000190000720c */ /* 0x000fe20003fa4070 */
[----:B------:R-:W-:Y:S01]  /*1820*/  @!P1 IMAD.IADD R13, R13, 0x1, -R0 ;  /* 0x000000010d0d9824 */ /* 0x000fe200078e0a00 */
[----:B------:R-:W-:Y:S01]  /*1830*/  ISETP.GE.AND P1, PT, R27, RZ, PT ;  /* 0x000000ff1b00720c */ /* 0x000fe20003f26270 */
[----:B------:R-:W-:Y:S01]  /*1840*/  IMAD.HI.U32 R27, R9, R29, RZ ;  /* 0x0000001d091b7227 */ /* 0x000fe200078e00ff */
[----:B------:R-:W-:-:S02]  /*1850*/  @!P4 IADD3 R3, PT, PT, R3, -R0, RZ ;  /* 0x800000000303c210 */ /* 0x000fc40007ffe0ff */
[----:B------:R-:W-:Y:S01]  /*1860*/  LOP3.LUT R41, R10, 0x30, RZ, 0xfc, !PT ;  /* 0x000000300a297812 */ /* 0x000fe200078efcff */
[----:B------:R-:W-:Y:S01]  /*1870*/  IMAD.MOV.U32 R30, RZ, RZ, R11 ;  /* 0x000000ffff1e7224 */ /* 0x000fe200078e000b */
[----:B------:R-:W-:Y:S01]  /*1880*/  ISETP.GT.U32.AND P4, PT, R0, R3, PT ;  /* 0x000000030000720c */ /* 0x000fe20003f84070 */
[----:B------:R-:W-:Y:S01]  /*1890*/  IMAD.MOV.U32 R28, RZ, RZ, R13 ;  /* 0x000000ffff1c7224 */ /* 0x000fe200078e000d */
[----:B------:R-:W-:Y:S01]  /*18a0*/  IADD3 R27, PT, PT, -R27, RZ, RZ ;  /* 0x000000ff1b1b7210 */ /* 0x000fe20007ffe1ff */
[----:B------:R-:W-:Y:S01]  /*18b0*/  IMAD.HI.U32 R13, R9, R31, RZ ;  /* 0x0000001f090d7227 */ /* 0x000fe200078e00ff */
[----:B------:R-:W-:Y:S02]  /*18c0*/  @!P3 IADD3 R30, PT, PT, -R30, RZ, RZ ;  /* 0x000000ff1e1eb210 */ /* 0x000fe40007ffe1ff */
[----:B------:R-:W-:Y:S01]  /*18d0*/  @!P5 IADD3 R25, PT, PT, R25, -R0, RZ ;  /* 0x800000001919d210 */ /* 0x000fe20007ffe0ff */
[C---:B------:R-:W-:Y:S01]  /*18e0*/  IMAD R11, R0.reuse, R27, R29 ;  /* 0x0000001b000b7224 */ /* 0x040fe200078e021d */
[----:B------:R-:W-:Y:S01]  /*18f0*/  IABS R27, R32 ;  /* 0x00000020001b7213 */ /* 0x000fe20000000000 */
[----:B------:R-:W-:Y:S01]  /*1900*/  IMAD.MOV R13, RZ, RZ, -R13 ;  /* 0x000000ffff0d7224 */ /* 0x000fe200078e0a0d */
[----:B------:R-:W-:Y:S01]  /*1910*/  ISETP.GT.U32.AND P5, PT, R0, R25, PT ;  /* 0x000000190000720c */ /* 0x000fe20003fa4070 */
[----:B------:R-:W-:Y:S01]  /*1920*/  @!P2 IMAD.MOV R28, RZ, RZ, -R28 ;  /* 0x000000ffff1ca224 */ /* 0x000fe200078e0a1c */
[----:B------:R-:W-:Y:S01]  /*1930*/  ISETP.GE.AND P3, PT, R32, RZ, PT ;  /* 0x000000ff2000720c */ /* 0x000fe20003f66270 */
[----:B------:R-:W-:Y:S01]  /*1940*/  @!P4 IMAD.IADD R3, R3, 0x1, -R0 ;  /* 0x000000010303c824 */ /* 0x000fe200078e0a00 */
[C---:B------:R-:W-:Y:S01]  /*1950*/  ISETP.GT.U32.AND P4, PT, R0.reuse, R11, PT ;  /* 0x0000000b0000720c */ /* 0x040fe20003f84070 */
[----:B------:R-:W-:Y:S01]  /*1960*/  IMAD R13, R0, R13, R31 ;  /* 0x0000000d000d7224 */ /* 0x000fe200078e021f */
[----:B------:R-:W-:Y:S01]  /*1970*/  LOP3.LUT R29, R10, 0x28, RZ, 0xfc, !PT ;  /* 0x000000280a1d7812 */ /* 0x000fe200078efcff */
[----:B------:R-:W-:Y:S01]  /*1980*/  IMAD.MOV.U32 R32, RZ, RZ, R3 ;  /* 0x000000ffff207224 */ /* 0x000fe200078e0003 */
[----:B------:R-:W-:Y:S01]  /*1990*/  ISETP.GE.AND P2, PT, R33, RZ, PT ;  /* 0x000000ff2100720c */ /* 0x000fe20003f46270 */
[----:B------:R-:W-:Y:S01]  /*19a0*/  IMAD.HI.U32 R3, R9, R27, RZ ;  /* 0x0000001b09037227 */ /* 0x000fe200078e00ff */
[----:B------:R-:W-:-:S02]  /*19b0*/  IABS R31, R29 ;  /* 0x0000001d001f7213 */ /* 0x000fc40000000000 */
[C---:B------:R-:W-:Y:S01]  /*19c0*/  LOP3.LUT R48, R10.reuse, 0x32, RZ, 0xfc, !PT ;  /* 0x000000320a307812 */ /* 0x040fe200078efcff */
[----:B------:R-:W-:Y:S01]  /*19d0*/  IMAD.MOV R3, RZ, RZ, -R3 ;  /* 0x000000ffff037224 */ /* 0x000fe200078e0a03 */
[----:B------:R-:W-:Y:S01]  /*19e0*/  LOP3.LUT R50, R10, 0x36, RZ, 0xfc, !PT ;  /* 0x000000360a327812 */ /* 0x000fe200078efcff */
[----:B------:R-:W-:Y:S01]  /*19f0*/  @!P5 IMAD.IADD R25, R25, 0x1, -R0 ;  /* 0x000000011919d824 */ /* 0x000fe200078e0a00 */
[----:B------:R-:W-:Y:S01]  /*1a00*/  ISETP.GE.AND P5, PT, R29, RZ, PT ;  /* 0x000000ff1d00720c */ /* 0x000fe20003fa6270 */
[C---:B------:R-:W-:Y:S01]  /*1a10*/  IMAD R3, R0.reuse, R3, R27 ;  /* 0x0000000300037224 */ /* 0x040fe200078e021b */
[----:B------:R-:W-:Y:S01]  /*1a20*/  @!P4 IADD3 R11, PT, PT, R11, -R0, RZ ;  /* 0x800000000b0bc210 */ /* 0x000fe20007ffe0ff */
[----:B------:R-:W-:Y:S01]  /*1a30*/  @!P6 IMAD.MOV R32, RZ, RZ, -R32 ;  /* 0x000000ffff20e224 */ /* 0x000fe200078e0a20 */
[----:B------:R-:W-:Y:S01]  /*1a40*/  @!P0 IADD3 R25, PT, PT, -R25, RZ, RZ ;  /* 0x000000ff19198210 */ /* 0x000fe20007ffe1ff */
[----:B------:R-:W-:Y:S01]  /*1a50*/  IMAD.HI.U32 R27, R9, R31, RZ ;  /* 0x0000001f091b7227 */ /* 0x000fe200078e00ff */
[----:B------:R-:W-:-:S02]  /*1a60*/  ISETP.GT.U32.AND P0, PT, R0, R3, PT ;  /* 0x000000030000720c */ /* 0x000fc40003f04070 */
[C---:B------:R-:W-:Y:S01]  /*1a70*/  ISETP.GT.U32.AND P4, PT, R0.reuse, R11, PT ;  /* 0x0000000b0000720c */ /* 0x040fe20003f84070 */
[C---:B------:R-:W-:Y:S01]  /*1a80*/  IMAD.HI.U32 R29, R9.reuse, R35, RZ ;  /* 0x00000023091d7227 */ /* 0x040fe200078e00ff */
[----:B------:R-:W-:Y:S02]  /*1a90*/  ISETP.GT.U32.AND P6, PT, R0, R13, PT ;  /* 0x0000000d0000720c */ /* 0x000fe40003fc4070 */
[----:B------:R-:W-:Y:S01]  /*1aa0*/  IABS R39, R48 ;  /* 0x0000003000277213 */ /* 0x000fe20000000000 */
[----:B------:R-:W-:Y:S01]  /*1ab0*/  IMAD.MOV R33, RZ, RZ, -R27 ;  /* 0x000000ffff217224 */ /* 0x000fe200078e0a1b */
[C---:B------:R-:W-:Y:S01]  /*1ac0*/  LOP3.LUT R49, R10.reuse, 0x34, RZ, 0xfc, !PT ;  /* 0x000000340a317812 */ /* 0x040fe200078efcff */
[----:B------:R-:W-:Y:S01]  /*1ad0*/  IMAD.HI.U32 R27, R9, R36, RZ ;  /* 0x00000024091b7227 */ /* 0x000fe200078e00ff */
[----:B------:R-:W-:Y:S02]  /*1ae0*/  LOP3.LUT R51, R10, 0x38, RZ, 0xfc, !PT ;  /* 0x000000380a337812 */ /* 0x000fe400078efcff */
[----:B------:R-:W-:Y:S01]  /*1af0*/  IABS R40, R49 ;  /* 0x0000003100287213 */ /* 0x000fe20000000000 */
[----:B------:R-:W-:Y:S01]  /*1b00*/  IMAD.MOV R29, RZ, RZ, -R29 ;  /* 0x000000ffff1d7224 */ /* 0x000fe200078e0a1d */
[----:B------:R-:W-:Y:S01]  /*1b10*/  @!P0 IADD3 R3, PT, PT, R3, -R0, RZ ;  /* 0x8000000003038210 */ /* 0x000fe20007ffe0ff */
[----:B------:R-:W-:Y:S01]  /*1b20*/  @!P4 IMAD.IADD R11, R11, 0x1, -R0 ;  /* 0x000000010b0bc824 */ /* 0x000fe200078e0a00 */
[----:B------:R-:W-:-:S02]  /*1b30*/  ISETP.GE.AND P4, PT, R34, RZ, PT ;  /* 0x000000ff2200720c */ /* 0x000fc40003f86270 */
[C---:B------:R-:W-:Y:S01]  /*1b40*/  ISETP.GT.U32.AND P0, PT, R0.reuse, R3, PT ;  /* 0x000000030000720c */ /* 0x040fe20003f04070 */
[----:B------:R-:W-:Y:S01]  /*1b50*/  IMAD.MOV.U32 R34, RZ, RZ, R11 ;  /* 0x000000ffff227224 */ /* 0x000fe200078e000b */
[----:B------:R-:W-:Y:S01]  /*1b60*/  @!P6 IADD3 R13, PT, PT, R13, -R0, RZ ;  /* 0x800000000d0de210 */ /* 0x000fe20007ffe0ff */
[C---:B------:R-:W-:Y:S01]  /*1b70*/  IMAD R11, R0.reuse, R33, R31 ;  /* 0x00000021000b7224 */ /* 0x040fe200078e021f */
[----:B------:R-:W-:Y:S01]  /*1b80*/  IADD3 R31, PT, PT, -R27, RZ, RZ ;  /* 0x000000ff1b1f7210 */ /* 0x000fe20007ffe1ff */
[C---:B------:R-:W-:Y:S01]  /*1b90*/  IMAD R27, R0.reuse, R29, R35 ;  /* 0x0000001d001b7224 */ /* 0x040fe200078e0223 */
[C---:B------:R-:W-:Y:S01]  /*1ba0*/  ISETP.GT.U32.AND P6, PT, R0.reuse, R13, PT ;  /* 0x0000000d0000720c */ /* 0x040fe20003fc4070 */
[----:B------:R-:W-:Y:S01]  /*1bb0*/  @!P1 IMAD.MOV R34, RZ, RZ, -R34 ;  /* 0x000000ffff229224 */ /* 0x000fe200078e0a22 */
[----:B------:R-:W-:Y:S01]  /*1bc0*/  IABS R35, R41 ;  /* 0x0000002900237213 */ /* 0x000fe20000000000 */
[----:B------:R-:W-:Y:S01]  /*1bd0*/  IMAD R29, R0, R31, R36 ;  /* 0x0000001f001d7224 */ /* 0x000fe200078e0224 */
[----:B------:R-:W-:-:S02]  /*1be0*/  LOP3.LUT R31, R10, 0x2e, RZ, 0xfc, !PT ;  /* 0x0000002e0a1f7812 */ /* 0x000fc400078efcff */
[----:B------:R-:W-:Y:S01]  /*1bf0*/  ISETP.GE.AND P1, PT, R37, RZ, PT ;  /* 0x000000ff2500720c */ /* 0x000fe20003f26270 */
[--C-:B------:R-:W-:Y:S01]  /*1c00*/  @!P0 IMAD.IADD R3, R3, 0x1, -R0.reuse ;  /* 0x0000000103038824 */ /* 0x100fe200078e0a00 */
[----:B------:R-:W-:Y:S02]  /*1c10*/  ISETP.GT.U32.AND P0, PT, R0, R27, PT ;  /* 0x0000001b0000720c */ /* 0x000fe40003f04070 */
[----:B------:R-:W-:Y:S01]  /*1c20*/  IABS R33, R31 ;  /* 0x0000001f00217213 */ /* 0x000fe20000000000 */
[----:B------:R-:W-:Y:S01]  /*1c30*/  IMAD.MOV.U32 R38, RZ, RZ, R3 ;  /* 0x000000ffff267224 */ /* 0x000fe200078e0003 */
[----:B------:R-:W-:Y:S01]  /*1c40*/  LOP3.LUT R52, R10, 0x3a, RZ, 0xfc, !PT ;  /* 0x0000003a0a347812 */ /* 0x000fe200078efcff */
[----:B------:R-:W-:Y:S01]  /*1c50*/  @!P6 IMAD.IADD R13, R13, 0x1, -R0 ;  /* 0x000000010d0de824 */ /* 0x000fe200078e0a00 */
[C---:B------:R-:W-:Y:S01]  /*1c60*/  ISETP.GT.U32.AND P6, PT, R0.reuse, R11, PT ;  /* 0x0000000b0000720c */ /* 0x040fe20003fc4070 */
[----:B------:R-:W-:Y:S01]  /*1c70*/  @!P3 IMAD.MOV R38, RZ, RZ, -R38 ;  /* 0x000000ffff26b224 */ /* 0x000fe200078e0a26 */
[----:B------:R-:W-:Y:S01]  /*1c80*/  ISETP.GT.U32.AND P3, PT, R0, R29, PT ;  /* 0x0000001d0000720c */ /* 0x000fe20003f64070 */
[----:B------:R-:W-:Y:S01]  /*1c90*/  IMAD.MOV.U32 R36, RZ, RZ, R13 ;  /* 0x000000ffff247224 */ /* 0x000fe200078e000d */
[----:B------:R-:W-:Y:S01]  /*1ca0*/  LOP3.LUT R46, R10, 0x3c, RZ, 0xfc, !PT ;  /* 0x0000003c0a2e7812 */ /* 0x000fe200078efcff */
[----:B------:R-:W-:Y:S01]  /*1cb0*/  IMAD.HI.U32 R13, R9, R33, RZ ;  /* 0x00000021090d7227 */ /* 0x000fe200078e00ff */
[----:B------:R-:W-:-:S02]  /*1cc0*/  IABS R43, R52 ;  /* 0x00000034002b7213 */ /* 0x000fc40000000000 */
[----:B------:R-:W-:Y:S01]  /*1cd0*/  IABS R45, R46 ;  /* 0x0000002e002d7213 */ /* 0x000fe20000000000 */
[----:B------:R-:W-:Y:S01]  /*1ce0*/  @!P0 IMAD.IADD R27, R27, 0x1, -R0 ;  /* 0x000000011b1b8824 */ /* 0x000fe200078e0a00 */
[----:B------:R-:W-:Y:S01]  /*1cf0*/  IADD3 R13, PT, PT, -R13, RZ, RZ ;  /* 0x000000ff0d0d7210 */ /* 0x000fe20007ffe1ff */
[----:B------:R-:W-:Y:S01]  /*1d00*/  @!P2 IMAD.MOV R36, RZ, RZ, -R36 ;  /* 0x000000ffff24a224 */ /* 0x000fe200078e0a24 */
[----:B------:R-:W-:Y:S01]  /*1d10*/  ISETP.GE.AND P2, PT, R31, RZ, PT ;  /* 0x000000ff1f00720c */ /* 0x000fe20003f46270 */
[----:B------:R-:W-:Y:S01]  /*1d20*/  IMAD.HI.U32 R31, R9, R35, RZ ;  /* 0x00000023091f7227 */ /* 0x000fe200078e00ff */
[C---:B------:R-:W-:Y:S02]  /*1d30*/  ISETP.GT.U32.AND P0, PT, R0.reuse, R27, PT ;  /* 0x0000001b0000720c */ /* 0x040fe40003f04070 */
[-C--:B------:R-:W-:Y:S01]  /*1d40*/  @!P3 IADD3 R29, PT, PT, R29, -R0.reuse, RZ ;  /* 0x800000001d1db210 */ /* 0x080fe20007ffe0ff */
[----:B------:R-:W-:Y:S01]  /*1d50*/  IMAD.MOV R37, RZ, RZ, -R31 ;  /* 0x000000ffff257224 */ /* 0x000fe200078e0a1f */
[----:B------:R-:W-:Y:S01]  /*1d60*/  @!P6 IADD3 R11, PT, PT, R11, -R0, RZ ;  /* 0x800000000b0be210 */ /* 0x000fe20007ffe0ff */
[C---:B------:R-:W-:Y:S01]  /*1d70*/  IMAD R31, R0.reuse, R13, R33 ;  /* 0x0000000d001f7224 */ /* 0x040fe200078e0221 */
[C---:B------:R-:W-:Y:S01]  /*1d80*/  ISETP.GT.U32.AND P3, PT, R0.reuse, R29, PT ;  /* 0x0000001d0000720c */ /* 0x040fe20003f64070 */
[C---:B------:R-:W-:Y:S01]  /*1d90*/  IMAD R33, R0.reuse, R37, R35 ;  /* 0x0000002500217224 */ /* 0x040fe200078e0223 */
[----:B------:R-:W-:Y:S01]  /*1da0*/  ISETP.GT.U32.AND P6, PT, R0, R11, PT ;  /* 0x0000000b0000720c */ /* 0x000fe20003fc4070 */
[----:B------:R-:W-:Y:S01]  /*1db0*/  IMAD.HI.U32 R3, R9, R39, RZ ;  /* 0x0000002709037227 */ /* 0x000fe200078e00ff */
[----:B------:R-:W-:-:S03]  /*1dc0*/  IABS R37, R50 ;  /* 0x0000003200257213 */ /* 0x000fc60000000000 */
[----:B------:R-:W-:Y:S01]  /*1dd0*/  @!P0 IADD3 R27, PT, PT, R27, -R0, RZ ;  /* 0x800000001b1b8210 */ /* 0x000fe20007ffe0ff */
[----:B------:R-:W-:Y:S01]  /*1de0*/  IMAD.MOV R3, RZ, RZ, -R3 ;  /* 0x000000ffff037224 */ /* 0x000fe200078e0a03 */
[----:B------:R-:W-:Y:S01]  /*1df0*/  ISETP.GT.U32.AND P0, PT, R0, R31, PT ;  /* 0x0000001f0000720c */ /* 0x000fe20003f04070 */
[----:B------:R-:W-:Y:S01]  /*1e00*/  IMAD.HI.U32 R13, R9, R40, RZ ;  /* 0x00000028090d7227 */ /* 0x000fe200078e00ff */
[----:B------:R-:W-:-:S03]  /*1e10*/  @!P4 IADD3 R27, PT, PT, -R27, RZ, RZ ;  /* 0x000000ff1b1bc210 */ /* 0x000fc60007ffe1ff */
[--C-:B------:R-:W-:Y:S01]  /*1e20*/  @!P3 IMAD.IADD R29, R29, 0x1, -R0.reuse ;  /* 0x000000011d1db824 */ /* 0x100fe200078e0a00 */
[C---:B------:R-:W-:Y:S01]  /*1e30*/  ISETP.GT.U32.AND P3, PT, R0.reuse, R33, PT ;  /* 0x000000210000720c */ /* 0x040fe20003f64070 */
[C---:B------:R-:W-:Y:S01]  /*1e40*/  IMAD R35, R0.reuse, R3, R39 ;  /* 0x0000000300237224 */ /* 0x040fe200078e0227 */
[-C--:B------:R-:W-:Y:S01]  /*1e50*/  @!P6 IADD3 R11, PT, PT, R11, -R0.reuse, RZ ;  /* 0x800000000b0be210 */ /* 0x080fe20007ffe0ff */
[----:B------:R-:W-:Y:S01]  /*1e60*/  IMAD.MOV.U32 R39, RZ, RZ, R37 ;  /* 0x000000ffff277224 */ /* 0x000fe200078e0025 */
[----:B------:R-:W-:Y:S01]  /*1e70*/  ISETP.GE.AND P6, PT, R41, RZ, PT ;  /* 0x000000ff2900720c */ /* 0x000fe20003fc6270 */
[----:B------:R-:W-:Y:S01]  /*1e80*/  IMAD.MOV R13, RZ, RZ, -R13 ;  /* 0x000000ffff0d7224 */ /* 0x000fe200078e0a0d */
[----:B------:R-:W-:Y:S01]  /*1e90*/  IABS R41, R51 ;  /* 0x0000003300297213 */ /* 0x000fe20000000000 */
[----:B------:R-:W-:Y:S01]  /*1ea0*/  IMAD.HI.U32 R3, R9, R39, RZ ;  /* 0x0000002709037227 */ /* 0x000fe200078e00ff */
[----:B------:R-:W-:Y:S02]  /*1eb0*/  @!P0 IADD3 R31, PT, PT, R31, -R0, RZ ;  /* 0x800000001f1f8210 */ /* 0x000fe40007ffe0ff */
[----:B------:R-:W-:Y:S01]  /*1ec0*/  @!P1 IADD3 R29, PT, PT, -R29, RZ, RZ ;  /* 0x000000ff1d1d9210 */ /* 0x000fe20007ffe1ff */
[----:B------:R-:W-:Y:S01]  /*1ed0*/  IMAD.MOV R3, RZ, RZ, -R3 ;  /* 0x000000ffff037224 */ /* 0x000fe200078e0a03 */
[----:B------:R-:W-:Y:S01]  /*1ee0*/  ISETP.GT.U32.AND P0, PT, R0, R31, PT ;  /* 0x0000001f0000720c */ /* 0x000fe20003f04070 */
[----:B------:R-:W-:Y:S01]  /*1ef0*/  @!P3 IMAD.IADD R33, R33, 0x1, -R0 ;  /* 0x000000012121b824 */ /* 0x000fe200078e0a00 */
[----:B------:R-:W-:Y:S01]  /*1f00*/  ISETP.GE.AND P1, PT, R48, RZ, PT ;  /* 0x000000ff3000720c */ /* 0x000fe20003f26270 */
[C---:B------:R-:W-:Y:S01]  /*1f10*/  IMAD R37, R0.reuse, R13, R40 ;  /* 0x0000000d00257224 */ /* 0x040fe200078e0228 */
[----:B------:R-:W-:Y:S01]  /*1f20*/  MOV R40, R11 ;  /* 0x0000000b00287202 */ /* 0x000fe20000000f00 */
[C---:B------:R-:W-:Y:S01]  /*1f30*/  IMAD R39, R0.reuse, R3, R39 ;  /* 0x0000000300277224 */ /* 0x040fe200078e0227 */
[----:B------:R-:W-:Y:S01]  /*1f40*/  ISETP.GT.U32.AND P3, PT, R0, R33, PT ;  /* 0x000000210000720c */ /* 0x000fe20003f64070 */
[----:B------:R-:W-:-:S04]  /*1f50*/  IMAD.HI.U32 R3, R9, R41, RZ ;  /* 0x0000002909037227 */ /* 0x000fc800078e00ff */
[----:B------:R-:W-:Y:S02]  /*1f60*/  IMAD.MOV R3, RZ, RZ, -R3 ;  /* 0x000000ffff037224 */ /* 0x000fe400078e0a03 */
[----:B------:R-:W-:Y:S01]  /*1f70*/  @!P0 IADD3 R31, PT, PT, R31, -R0, RZ ;  /* 0x800000001f1f8210 */ /* 0x000fe20007ffe0ff */
[----:B------:R-:W-:Y:S01]  /*1f80*/  IMAD.HI.U32 R10, R9, R43, RZ ;  /* 0x0000002b090a7227 */ /* 0x000fe200078e00ff */
[----:B------:R-:W-:-:S03]  /*1f90*/  ISETP.GT.U32.AND P0, PT, R0, R35, PT ;  /* 0x000000230000720c */ /* 0x000fc60003f04070 */
[C---:B------:R-:W-:Y:S01]  /*1fa0*/  IMAD R41, R0.reuse, R3, R41 ;  /* 0x0000000300297224 */ /* 0x040fe200078e0229 */
[----:B------:R-:W-:Y:S01]  /*1fb0*/  LOP3.LUT R3, R53, 0x7f, RZ, 0xc0, !PT ;  /* 0x0000007f35037812 */ /* 0x000fe200078ec0ff */
[----:B------:R-:W-:Y:S01]  /*1fc0*/  @!P3 IMAD.IADD R33, R33, 0x1, -R0 ;  /* 0x000000012121b824 */ /* 0x000fe200078e0a00 */
[----:B------:R-:W-:Y:S01]  /*1fd0*/  ISETP.GT.U32.AND P3, PT, R0, R37, PT ;  /* 0x000000250000720c */ /* 0x000fe20003f64070 */
[----:B------:R-:W-:Y:S01]  /*1fe0*/  IMAD.HI.U32 R9, R9, R45, RZ ;  /* 0x0000002d09097227 */ /* 0x000fe200078e00ff */
[----:B------:R-:W-:-:S03]  /*1ff0*/  IADD3 R10, PT, PT, -R10, RZ, RZ ;  /* 0x000000ff0a0a7210 */ /* 0x000fc60007ffe1ff */
[----:B------:R-:W-:Y:S02]  /*2000*/  IMAD.MOV R9, RZ, RZ, -R9 ;  /* 0x000000ffff097224 */ /* 0x000fe400078e0a09 */
[--C-:B------:R-:W-:Y:S01]  /*2010*/  @!P0 IMAD.IADD R35, R35, 0x1, -R0.reuse ;  /* 0x0000000123238824 */ /* 0x100fe200078e0a00 */
[----:B------:R-:W-:Y:S01]  /*2020*/  ISETP.GT.U32.AND P0, PT, R0, R39, PT ;  /* 0x000000270000720c */ /* 0x000fe20003f04070 */
[----:B------:R-:W-:Y:S02]  /*2030*/  IMAD R57, R8, 0x200, R3 ;  /* 0x0000020008397824 */ /* 0x000fe400078e0203 */
[C---:B------:R-:W-:Y:S02]  /*2040*/  IMAD R45, R0.reuse, R9, R45 ;  /* 0x00000009002d7224 */ /* 0x040fe400078e022d */
[----:B------:R-:W-:Y:S01]  /*2050*/  @!P3 IMAD.IADD R37, R37, 0x1, -R0 ;  /* 0x000000012525b824 */ /* 0x000fe200078e0a00 */
[C---:B------:R-:W-:Y:S01]  /*2060*/  ISETP.GT.U32.AND P3, PT, R0.reuse, R41, PT ;  /* 0x000000290000720c */ /* 0x040fe20003f64070 */
[C---:B------:R-:W-:Y:S01]  /*2070*/  VIADD R56, R57.reuse, 0x80 ;  /* 0x0000008039387836 */ /* 0x040fe20000000000 */
[----:B------:R-:W-:Y:S01]  /*2080*/  IABS R9, R57 ;  /* 0x0000003900097213 */ /* 0x000fe20000000000 */
[C---:B------:R-:W-:Y:S01]  /*2090*/  VIADD R54, R57.reuse, 0x180 ;  /* 0x0000018039367836 */ /* 0x040fe20000000000 */
[----:B------:R-:W-:Y:S01]  /*20a0*/  IADD3 R55, PT, PT, R57, 0x100, RZ ;  /* 0x0000010039377810 */ /* 0x000fe20007ffe0ff */
[----:B------:R-:W-:Y:S01]  /*20b0*/  @!P5 IMAD.MOV R40, RZ, RZ, -R40 ;  /* 0x000000ffff28d224 */ /* 0x000fe200078e0a28 */
[----:B------:R-:W-:Y:S01]  /*20c0*/  IABS R13, R56 ;  /* 0x00000038000d7213 */ /* 0x000fe20000000000 */
[----:B------:R-:W-:Y:S01]  /*20d0*/  IMAD.HI.U32 R8, R7, R9, RZ ;  /* 0x0000000907087227 */ /* 0x000fe200078e00ff */
[----:B------:R-:W-:Y:S01]  /*20e0*/  IABS R42, R55 ;  /* 0x00000037002a7213 */ /* 0x000fe20000000000 */
[----:B------:R-:W-:Y:S01]  /*20f0*/  STL [R1+0xa34], R57 ;  /* 0x000a343901007387 */ /* 0x000fe20000100800 */
[----:B------:R-:W-:Y:S01]  /*2100*/  IABS R44, R54 ;  /* 0x00000036002c7213 */ /* 0x000fe20000000000 */
[--C-:B------:R-:W-:Y:S01]  /*2110*/  @!P0 IMAD.IADD R39, R39, 0x1, -R0.reuse ;  /* 0x0000000127278824 */ /* 0x100fe200078e0a00 */
[----:B------:R-:W-:Y:S01]  /*2120*/  ISETP.GT.U32.AND P0, PT, R0, R35, PT ;  /* 0x000000230000720c */ /* 0x000fe20003f04070 */
[----:B------:R-:W-:Y:S01]  /*2130*/  @!P3 IMAD.IADD R41, R41, 0x1, -R0 ;  /* 0x000000012929b824 */ /* 0x000fe200078e0a00 */
[----:B------:R-:W-:Y:S01]  /*2140*/  IADD3 R8, PT, PT, -R8, RZ, RZ ;  /* 0x000000ff08087210 */ /* 0x000fe20007ffe1ff */
[C---:B------:R-:W-:Y:S01]  /*2150*/  IMAD R43, R0.reuse, R10, R43 ;  /* 0x0000000a002b7224 */ /* 0x040fe200078e022b */
[C---:B------:R-:W-:Y:S01]  /*2160*/  ISETP.GT.U32.AND P3, PT, R0.reuse, R37, PT ;  /* 0x000000250000720c */ /* 0x040fe20003f64070 */
[----:B------:R-:W-:Y:S01]  /*2170*/  IMAD.HI.U32 R10, R7, R42, RZ ;  /* 0x0000002a070a7227 */ /* 0x000fe200078e00ff */
[C---:B------:R-:W-:Y:S01]  /*2180*/  ISETP.GT.U32.AND P5, PT, R0.reuse, R39, PT ;  /* 0x000000270000720c */ /* 0x040fe20003fa4070 */
[----:B------:R-:W-:Y:S01]  /*2190*/  STL [R1+0xa40], R56 ;  /* 0x000a403801007387 */ /* 0x000fe20000100800 */
[----:B------:R-:W-:Y:S01]  /*21a0*/  ISETP.GT.U32.AND P4, PT, R0, R41, PT ;  /* 0x000000290000720c */ /* 0x000fe20003f84070 */
[----:B------:R-:W-:-:S02]  /*21b0*/  IMAD R9, R2, R8, R9 ;  /* 0x0000000802097224 */ /* 0x000fc400078e0209 */
[C---:B------:R-:W-:Y:S01]  /*21c0*/  IMAD.HI.U32 R8, R7.reuse, R13, RZ ;  /* 0x0000000d07087227 */ /* 0x040fe200078e00ff */
[----:B------:R-:W-:Y:S03]  /*21d0*/  STL [R1+0xa3c], R55 ;  /* 0x000a3c3701007387 */ /* 0x000fe60000100800 */
[----:B------:R-:W-:Y:S01]  /*21e0*/  IMAD.HI.U32 R7, R7, R44, RZ ;  /* 0x0000002c07077227 */ /* 0x000fe200078e00ff */
[----:B------:R-:W-:Y:S03]  /*21f0*/  STL [R1+0xa38], R54 ;  /* 0x000a383601007387 */ /* 0x000fe60000100800 */
[----:B------:R-:W-:Y:S01]  /*2200*/  IMAD.MOV R8, RZ, RZ, -R8 ;  /* 0x000000ffff087224 */ /* 0x000fe200078e0a08 */
[----:B------:R-:W-:Y:S01]  /*2210*/  IADD3 R47, PT, PT, -R7, RZ, RZ ;  /* 0x000000ff072f7210 */ /* 0x000fe20007ffe1ff */
[--C-:B------:R-:W-:Y:S01]  /*2220*/  @!P0 IMAD.IADD R35, R35, 0x1, -R0.reuse ;  /* 0x0000000123238824 */ /* 0x100fe200078e0a00 */
[----:B------:R-:W-:Y:S01]  /*2230*/  ISETP.GT.U32.AND P0, PT, R0, R43, PT ;  /* 0x0000002b0000720c */ /* 0x000fe20003f04070 */
[----:B------:R-:W-:Y:S01]  /*2240*/  IMAD R7, R2, R8, R13 ;  /* 0x0000000802077224 */ /* 0x000fe200078e020d */
[----:B------:R-:W-:Y:S01]  /*2250*/  @!P5 IADD3 R39, PT, PT, R39, -R0, RZ ;  /* 0x800000002727d210 */ /* 0x000fe20007ffe0ff */
[----:B------:R-:W-:Y:S01]  /*2260*/  @!P3 IMAD.IADD R37, R37, 0x1, -R0 ;  /* 0x000000012525b824 */ /* 0x000fe200078e0a00 */
[----:B------:R-:W-:Y:S01]  /*2270*/  ISETP.GT.U32.AND P3, PT, R0, R45, PT ;  /* 0x0000002d0000720c */ /* 0x000fe20003f64070 */
[----:B------:R-:W-:Y:S01]  /*2280*/  IMAD.MOV R11, RZ, RZ, -R10 ;  /* 0x000000ffff0b7224 */ /* 0x000fe200078e0a0a */
[C---:B------:R-:W-:Y:S01]  /*2290*/  ISETP.GT.U32.AND P5, PT, R2.reuse, R9, PT ;  /* 0x000000090200720c */ /* 0x040fe20003fa4070 */
[----:B------:R-:W-:Y:S01]  /*22a0*/  @!P4 IMAD.IADD R41, R41, 0x1, -R0 ;  /* 0x000000012929c824 */ /* 0x000fe200078e0a00 */
[C---:B------:R-:W-:Y:S01]  /*22b0*/  ISETP.GT.U32.AND P4, PT, R2.reuse, R7, PT ;  /* 0x000000070200720c */ /* 0x040fe20003f84070 */
[----:B------:R-:W-:-:S02]  /*22c0*/  IMAD R11, R2, R11, R42 ;  /* 0x0000000b020b7224 */ /* 0x000fc400078e022a */
[C---:B------:R-:W-:Y:S02]  /*22d0*/  IMAD R13, R2.reuse, R47, R44 ;  /* 0x0000002f020d7224 */ /* 0x040fe400078e022c */
[--C-:B------:R-:W-:Y:S01]  /*22e0*/  @!P0 IMAD.IADD R43, R43, 0x1, -R0.reuse ;  /* 0x000000012b2b8824 */ /* 0x100fe200078e0a00 */
[C---:B------:R-:W-:Y:S01]  /*22f0*/  ISETP.GT.U32.AND P0, PT, R2.reuse, R11, PT ;  /* 0x0000000b0200720c */ /* 0x040fe20003f04070 */
[----:B------:R-:W-:Y:S01]  /*2300*/  @!P2 IMAD.MOV R31, RZ, RZ, -R31 ;  /* 0x000000ffff1fa224 */ /* 0x000fe200078e0a1f */
[----:B------:R-:W-:Y:S01]  /*2310*/  ISETP.GT.U32.AND P2, PT, R2, R13, PT ;  /* 0x0000000d0200720c */ /* 0x000fe20003f44070 */
[----:B------:R-:W-:Y:S01]  /*2320*/  @!P3 IMAD.IADD R45, R45, 0x1, -R0 ;  /* 0x000000012d2db824 */ /* 0x000fe200078e0a00 */
[C---:B------:R-:W-:Y:S01]  /*2330*/  ISETP.GT.U32.AND P3, PT, R0.reuse, R43, PT ;  /* 0x0000002b0000720c */ /* 0x040fe20003f64070 */
[----:B------:R-:W-:Y:S01]  /*2340*/  @!P6 IMAD.MOV R33, RZ, RZ, -R33 ;  /* 0x000000ffff21e224 */ /* 0x000fe200078e0a21 */
[----:B------:R-:W-:Y:S01]  /*2350*/  @!P5 IADD3 R9, PT, PT, R9, -R2, RZ ;  /* 0x800000020909d210 */ /* 0x000fe20007ffe0ff */
[----:B------:R-:W-:Y:S01]  /*2360*/  @!P4 IMAD.IADD R7, R7, 0x1, -R2 ;  /* 0x000000010707c824 */ /* 0x000fe200078e0a02 */
[----:B------:R-:W-:Y:S01]  /*2370*/  ISETP.GT.U32.AND P5, PT, R0, R45, PT ;  /* 0x0000002d0000720c */ /* 0x000fe20003fa4070 */
[----:B------:R-:W-:Y:S01]  /*2380*/  @!P1 IMAD.MOV R35, RZ, RZ, -R35 ;  /* 0x000000ffff239224 */ /* 0x000fe200078e0a23 */
[----:B------:R-:W-:-:S02]  /*2390*/  ISETP.GT.U32.AND P4, PT, R2, R9, PT ;  /* 0x000000090200720c */ /* 0x000fc40003f84070 */
[----:B------:R-:W-:Y:S01]  /*23a0*/  ISETP.NE.AND P1, PT, R5, RZ, PT ;  /* 0x000000ff0500720c */ /* 0x000fe20003f25270 */
[----:B------:R-:W-:Y:S01]  /*23b0*/  @!P0 IMAD.IADD R11, R11, 0x1, -R2 ;  /* 0x000000010b0b8824 */ /* 0x000fe200078e0a02 */
[C---:B------:R-:W-:Y:S02]  /*23c0*/  ISETP.GT.U32.AND P0, PT, R2.reuse, R7, PT ;  /* 0x000000070200720c */ /* 0x040fe40003f04070 */
[----:B------:R-:W-:Y:S01]  /*23d0*/  @!P2 IADD3 R13, PT, PT, R13, -R2, RZ ;  /* 0x800000020d0da210 */ /* 0x000fe20007ffe0ff */
[----:B------:R-:W-:Y:S01]  /*23e0*/  @!P3 IMAD.IADD R43, R43, 0x1, -R0 ;  /* 0x000000012b2bb824 */ /* 0x000fe200078e0a00 */
[C---:B------:R-:W-:Y:S02]  /*23f0*/  ISETP.GT.U32.AND P6, PT, R2.reuse, R11, PT ;  /* 0x0000000b0200720c */ /* 0x040fe40003fc4070 */
[----:B------:R-:W-:Y:S02]  /*2400*/  ISETP.GT.U32.AND P2, PT, R2, R13, PT ;  /* 0x0000000d0200720c */ /* 0x000fe40003f44070 */
[----:B------:R-:W-:Y:S01]  /*2410*/  @!P5 IADD3 R45, PT, PT, R45, -R0, RZ ;  /* 0x800000002d2dd210 */ /* 0x000fe20007ffe0ff */
[----:B------:R-:W-:Y:S01]  /*2420*/  @!P4 IMAD.IADD R9, R9, 0x1, -R2 ;  /* 0x000000010909c824 */ /* 0x000fe200078e0a02 */
[----:B------:R-:W-:-:S02]  /*2430*/  ISETP.GE.AND P4, PT, R51, RZ, PT ;  /* 0x000000ff3300720c */ /* 0x000fc40003f86270 */
[----:B------:R-:W-:Y:S01]  /*2440*/  ISETP.GE.AND P5, PT, R50, RZ, PT ;  /* 0x000000ff3200720c */ /* 0x000fe20003fa6270 */
[--C-:B------:R-:W-:Y:S01]  /*2450*/  @!P0 IMAD.IADD R7, R7, 0x1, -R2.reuse ;  /* 0x0000000107078824 */ /* 0x100fe200078e0a02 */
[----:B------:R-:W-:Y:S01]  /*2460*/  ISETP.GE.AND P3, PT, R49, RZ, PT ;  /* 0x000000ff3100720c */ /* 0x000fe20003f66270 */
[----:B------:R-:W-:Y:S01]  /*2470*/  IMAD.SHL.U32 R49, R53, 0x4, RZ ;  /* 0x0000000435317824 */ /* 0x000fe200078e00ff */
[----:B------:R-:W-:Y:S02]  /*2480*/  ISETP.GE.AND P0, PT, R52, RZ, PT ;  /* 0x000000ff3400720c */ /* 0x000fe40003f06270 */
[----:B------:R-:W-:Y:S01]  /*2490*/  @!P6 IADD3 R11, PT, PT, R11, -R2, RZ ;  /* 0x800000020b0be210 */ /* 0x000fe20007ffe0ff */
[----:B------:R-:W-:Y:S01]  /*24a0*/  @!P2 IMAD.IADD R13, R13, 0x1, -R2 ;  /* 0x000000010d0da824 */ /* 0x000fe200078e0a02 */
[----:B------:R-:W-:Y:S02]  /*24b0*/  ISETP.GE.AND P6, PT, R46, RZ, PT ;  /* 0x000000ff2e00720c */ /* 0x000fe40003fc6270 */
[----:B------:R-:W-:Y:S01]  /*24c0*/  ISETP.GE.AND P2, PT, R57, RZ, PT ;  /* 0x000000ff3900720c */ /* 0x000fe20003f46270 */
[----:B------:R-:W-:Y:S01]  /*24d0*/  @!P4 IMAD.MOV R41, RZ, RZ, -R41 ;  /* 0x000000ffff29c224 */ /* 0x000fe200078e0a29 */
[----:B------:R-:W-:Y:S01]  /*24e0*/  ISETP.GE.AND P4, PT, R55, RZ, PT ;  /* 0x000000ff3700720c */ /* 0x000fe20003f86270 */
[----:B------:R-:W-:Y:S01]  /*24f0*/  @!P5 IMAD.MOV R39, RZ, RZ, -R39 ;  /* 0x000000ffff27d224 */ /* 0x000fe200078e0a27 */
[----:B------:R-:W-:-:S02]  /*2500*/  ISETP.GE.AND P5, PT, R54, RZ, PT ;  /* 0x000000ff3600720c */ /* 0x000fc40003fa6270 */
[----:B------:R-:W-:Y:S02]  /*2510*/  @!P3 IADD3 R37, PT, PT, -R37, RZ, RZ ;  /* 0x000000ff2525b210 */ /* 0x000fe40007ffe1ff */
[----:B------:R-:W-:Y:S02]  /*2520*/  ISETP.GE.AND P3, PT, R56, RZ, PT ;  /* 0x000000ff3800720c */ /* 0x000fe40003f66270 */
[----:B------:R-:W-:Y:S01]  /*2530*/  @!P0 IADD3 R43, PT, PT, -R43, RZ, RZ ;  /* 0x000000ff2b2b8210 */ /* 0x000fe20007ffe1ff */
[----:B------:R-:W-:Y:S01]  /*2540*/  @!P6 IMAD.MOV R45, RZ, RZ, -R45 ;  /* 0x000000ffff2de224 */ /* 0x000fe200078e0a2d */
[----:B------:R-:W-:Y:S01]  /*2550*/  LOP3.LUT R5, RZ, R5, RZ, 0x33, !PT ;  /* 0x00000005ff057212 */ /* 0x000fe200078e33ff */
[----:B------:R-:W-:Y:S01]  /*2560*/  @!P2 IMAD.MOV R9, RZ, RZ, -R9 ;  /* 0x000000ffff09a224 */ /* 0x000fe200078e0a09 */
[----:B------:R-:W-:Y:S01]  /*2570*/  ISETP.NE.AND P0, PT, R4, RZ, PT ;  /* 0x000000ff0400720c */ /* 0x000fe20003f05270 */
[----:B------:R-:W-:Y:S01]  /*2580*/  @!P4 IMAD.MOV R11, RZ, RZ, -R11 ;  /* 0x000000ffff0bc224 */ /* 0x000fe200078e0a0b */
[----:B------:R-:W-:Y:S01]  /*2590*/  LOP3.LUT R4, RZ, R4, RZ, 0x33, !PT ;  /* 0x00000004ff047212 */ /* 0x000fe200078e33ff */
[----:B------:R-:W-:Y:S01]  /*25a0*/  @!P5 IMAD.MOV R13, RZ, RZ, -R13 ;  /* 0x000000ffff0dd224 */ /* 0x000fe200078e0a0d */
[----:B------:R-:W-:-:S02]  /*25b0*/  SEL R12, R5, R12, !P1 ;  /* 0x0000000c050c7207 */ /* 0x000fc40004800000 */
[C---:B------:R-:W-:Y:S02]  /*25c0*/  SEL R14, R5.reuse, R14, !P1 ;  /* 0x0000000e050e7207 */ /* 0x040fe40004800000 */
[C---:B------:R-:W-:Y:S02]  /*25d0*/  SEL R16, R5.reuse, R16, !P1 ;  /* 0x0000001005107207 */ /* 0x040fe40004800000 */
[C---:B------:R-:W-:Y:S02]  /*25e0*/  SEL R15, R5.reuse, R15, !P1 ;  /* 0x0000000f050f7207 */ /* 0x040fe40004800000 */
[C---:B------:R-:W-:Y:S02]  /*25f0*/  SEL R18, R5.reuse, R18, !P1 ;  /* 0x0000001205127207 */ /* 0x040fe40004800000 */
[C---:B------:R-:W-:Y:S02]  /*2600*/  SEL R17, R5.reuse, R17, !P1 ;  /* 0x0000001105117207 */ /* 0x040fe40004800000 */
[----:B------:R-:W-:-:S02]  /*2610*/  SEL R20, R5, R20, !P1 ;  /* 0x0000001405147207 */ /* 0x000fc40004800000 */
[C---:B------:R-:W-:Y:S02]  /*2620*/  SEL R22, R5.reuse, R22, !P1 ;  /* 0x0000001605167207 */ /* 0x040fe40004800000 */
[C---:B------:R-:W-:Y:S02]  /*2630*/  SEL R19, R5.reuse, R19, !P1 ;  /* 0x0000001305137207 */ /* 0x040fe40004800000 */
[C---:B------:R-:W-:Y:S02]  /*2640*/  SEL R24, R5.reuse, R24, !P1 ;  /* 0x0000001805187207 */ /* 0x040fe40004800000 */
[----:B------:R-:W-:Y:S01]  /*2650*/  SEL R26, R5, R26, !P1 ;  /* 0x0000001a051a7207 */ /* 0x000fe20004800000 */
[----:B------:R-:W-:Y:S01]  /*2660*/  IMAD R19, R19, UR11, RZ ;  /* 0x0000000b13137c24 */ /* 0x000fe2000f8e02ff */
[C---:B------:R-:W-:Y:S02]  /*2670*/  SEL R42, R5.reuse, R21, !P1 ;  /* 0x00000015052a7207 */ /* 0x040fe40004800000 */
[C---:B------:R-:W-:Y:S01]  /*2680*/  SEL R23, R5.reuse, R23, !P1 ;  /* 0x0000001705177207 */ /* 0x040fe20004800000 */
[----:B------:R-:W-:Y:S01]  /*2690*/  IMAD R21, R26, UR11, RZ ;  /* 0x0000000b1a157c24 */ /* 0x000fe2000f8e02ff */
[----:B------:R-:W-:-:S02]  /*26a0*/  SEL R28, R5, R28, !P1 ;  /* 0x0000001c051c7207 */ /* 0x000fc40004800000 */
[----:B------:R-:W-:Y:S01]  /*26b0*/  SEL R30, R5, R30, !P1 ;  /* 0x0000001e051e7207 */ /* 0x000fe20004800000 */
[----:B------:R-:W-:Y:S01]  /*26c0*/  IMAD R23, R23, UR11, RZ ;  /* 0x0000000b17177c24 */ /* 0x000fe2000f8e02ff */
[C---:B------:R-:W-:Y:S02]  /*26d0*/  SEL R32, R5.reuse, R32, !P1 ;  /* 0x0000002005207207 */ /* 0x040fe40004800000 */
[C---:B------:R-:W-:Y:S01]  /*26e0*/  SEL R44, R5.reuse, R25, !P1 ;  /* 0x00000019052c7207 */ /* 0x040fe20004800000 */
[----:B------:R-:W-:Y:S01]  /*26f0*/  IMAD R25, R30, UR18, RZ ;  /* 0x000000121e197c24 */ /* 0x000fe2000f8e02ff */
[C---:B------:R-:W-:Y:S01]  /*2700*/  SEL R34, R5.reuse, R34, !P1 ;  /* 0x0000002205227207 */ /* 0x040fe20004800000 */
[----:B-----5:R-:W-:Y:S01]  /*2710*/  IMAD R26, R32, UR19, RZ ;  /* 0x00000013201a7c24 */ /* 0x020fe2000f8e02ff */
[C---:B------:R-:W-:Y:S02]  /*2720*/  SEL R36, R5.reuse, R36, !P1 ;  /* 0x0000002405247207 */ /* 0x040fe40004800000 */
[----:B------:R-:W-:-:S02]  /*2730*/  SEL R38, R5, R38, !P1 ;  /* 0x0000002605267207 */ /* 0x000fc40004800000 */
[C---:B------:R-:W-:Y:S02]  /*2740*/  SEL R40, R5.reuse, R40, !P1 ;  /* 0x0000002805287207 */ /* 0x040fe40004800000 */
[C---:B------:R-:W-:Y:S01]  /*2750*/  SEL R46, R5.reuse, R27, !P1 ;  /* 0x0000001b052e7207 */ /* 0x040fe20004800000 */
[----:B------:R-:W-:Y:S01]  /*2760*/  IMAD R27, R44, UR22, RZ ;  /* 0x000000162c1b7c24 */ /* 0x000fe2000f8e02ff */
[C---:B------:R-:W-:Y:S02]  /*2770*/  SEL R47, R5.reuse, R29, !P1 ;  /* 0x0000001d052f7207 */ /* 0x040fe40004800000 */
[C---:B------:R-:W-:Y:S02]  /*2780*/  SEL R48, R5.reuse, R31, !P1 ;  /* 0x0000001f05307207 */ /* 0x040fe40004800000 */
[C---:B------:R-:W-:Y:S02]  /*2790*/  SEL R33, R5.reuse, R33, !P1 ;  /* 0x0000002105217207 */ /* 0x040fe40004800000 */
[----:B------:R-:W-:-:S02]  /*27a0*/  SEL R35, R5, R35, !P1 ;  /* 0x0000002305237207 */ /* 0x000fc40004800000 */
[C---:B------:R-:W-:Y:S02]  /*27b0*/  SEL R37, R5.reuse, R37, !P1 ;  /* 0x0000002505257207 */ /* 0x040fe40004800000 */
[C---:B------:R-:W-:Y:S02]  /*27c0*/  SEL R39, R5.reuse, R39, !P1 ;  /* 0x0000002705277207 */ /* 0x040fe40004800000 */
[C---:B------:R-:W-:Y:S02]  /*27d0*/  SEL R41, R5.reuse, R41, !P1 ;  /* 0x0000002905297207 */ /* 0x040fe40004800000 */
[C---:B------:R-:W-:Y:S02]  /*27e0*/  SEL R43, R5.reuse, R43, !P1 ;  /* 0x0000002b052b7207 */ /* 0x040fe40004800000 */
[C---:B------:R-:W-:Y:S02]  /*27f0*/  SEL R45, R5.reuse, R45, !P1 ;  /* 0x0000002d052d7207 */ /* 0x040fe40004800000 */
[----:B------:R-:W-:Y:S01]  /*2800*/  SEL R2, R5, R6, !P1 ;  /* 0x0000000605027207 */ /* 0x000fe20004800000 */
[----:B----4-:R-:W-:Y:S01]  /*2810*/  IMAD R5, R247, UR5, RZ ;  /* 0x00000005f7057c24 */ /* 0x010fe2000f8e02ff */
[----:B------:R-:W-:-:S02]  /*2820*/  @!P3 IADD3 R7, PT, PT, -R7, RZ, RZ ;  /* 0x000000ff0707b210 */ /* 0x000fc40007ffe1ff */
[C---:B------:R-:W-:Y:S02]  /*2830*/  SEL R0, R4.reuse, R9, !P0 ;  /* 0x0000000904007207 */ /* 0x040fe40004000000 */
[C---:B------:R-:W-:Y:S02]  /*2840*/  SEL R9, R4.reuse, R11, !P0 ;  /* 0x0000000b04097207 */ /* 0x040fe40004000000 */
[----:B------:R-:W-:Y:S01]  /*2850*/  SEL R7, R4, R7, !P0 ;  /* 0x0000000704077207 */ /* 0x000fe20004000000 */
[----:B------:R-:W-:Y:S01]  /*2860*/  IMAD R0, R0, UR6, RZ ;  /* 0x0000000600007c24 */ /* 0x000fe2000f8e02ff */
[----:B------:R-:W-:Y:S01]  /*2870*/  SEL R11, R4, R13, !P0 ;  /* 0x0000000d040b7207 */ /* 0x000fe20004000000 */
[----:B------:R-:W-:Y:S01]  /*2880*/  IMAD R9, R9, UR6, RZ ;  /* 0x0000000609097c24 */ /* 0x000fe2000f8e02ff */
[----:B------:R-:W-:Y:S01]  /*2890*/  LEA R237, P0, R5, UR14, 0x2 ;  /* 0x0000000e05ed7c11 */ /* 0x000fe2000f8010ff */
[----:B------:R-:W-:Y:S01]  /*28a0*/  IMAD R7, R7, UR6, RZ ;  /* 0x0000000607077c24 */ /* 0x000fe2000f8e02ff */
[----:B------:R-:W-:Y:S01]  /*28b0*/  IADD3 R13, PT, PT, R81, -0x1, RZ ;  /* 0xffffffff510d7810 */ /* 0x000fe20007ffe0ff */
[----:B------:R-:W-:Y:S01]  /*28c0*/  IMAD R11, R11, UR6, RZ ;  /* 0x000000060b0b7c24 */ /* 0x000fe2000f8e02ff */
[----:B------:R-:W-:Y:S01]  /*28d0*/  LEA.HI.X.SX32 R31, R5, UR15, 0x2, P0 ;  /* 0x0000000f051f7c11 */ /* 0x000fe200080f16ff */
[----:B------:R-:W1:Y:S01]  /*28e0*/  LDCU UR14, c[0x0][0x3b0] ;  /* 0x00007600ff0e77ac */ /* 0x000e620008000800 */
[----:B------:R-:W-:-:S02]  /*28f0*/  LEA R4, P0, R0, UR12, 0x2 ;  /* 0x0000000c00047c11 */ /* 0x000fc4000f8010ff */
[----:B------:R-:W-:Y:S01]  /*2900*/  LEA R10, P3, R11, UR12, 0x2 ;  /* 0x0000000c0b0a7c11 */ /* 0x000fe2000f8610ff */
[----:B------:R-:W-:Y:S01]  /*2910*/  USHF.L.U32 UR6, UR16, 0x15, URZ ;  /* 0x0000001510067899 */ /* 0x000fe200080006ff */
[----:B------:R-:W-:Y:S01]  /*2920*/  LEA.HI.X.SX32 R5, R0, UR13, 0x2, P0 ;  /* 0x0000000d00057c11 */ /* 0x000fe200080f16ff */
[----:B------:R-:W-:Y:S01]  /*2930*/  VIADD R0, R81, 0xfffffffe ;  /* 0xfffffffe51007836 */ /* 0x000fe20000000000 */
[----:B------:R-:W-:Y:S01]  /*2940*/  LEA.HI.X.SX32 R11, R11, UR13, 0x2, P3 ;  /* 0x0000000d0b0b7c11 */ /* 0x000fe200098f16ff */
[----:B------:R-:W-:Y:S01]  /*2950*/  ULOP3.LUT UR6, UR6, 0x600000, URZ, 0xc0, !UPT ;  /* 0x0060000006067892 */ /* 0x000fe2000f8ec0ff */
[----:B------:R-:W-:Y:S01]  /*2960*/  ISETP.GE.U32.AND P4, PT, R13, 0x7fffffc0, PT ;  /* 0x7fffffc00d00780c */ /* 0x000fe20003f86070 */
[C---:B------:R-:W-:Y:S01]  /*2970*/  VIADD R13, R81.reuse, 0xfffffffd ;  /* 0xfffffffd510d7836 */ /* 0x040fe20000000000 */
[----:B------:R-:W-:Y:S02]  /*2980*/  ISETP.GE.U32.AND P6, PT, R0, 0x7fffffbf, PT ;  /* 0x7fffffbf0000780c */ /* 0x000fe40003fc6070 */
[----:B------:R-:W-:-:S02]  /*2990*/  IADD3 R0, PT, PT, R81, -0x4, RZ ;  /* 0xfffffffc51007810 */ /* 0x000fc40007ffe0ff */
[C---:B------:R-:W-:Y:S02]  /*29a0*/  LEA R8, P2, R9.reuse, UR12, 0x2 ;  /* 0x0000000c09087c11 */ /* 0x040fe4000f8410ff */
[----:B------:R-:W-:Y:S01]  /*29b0*/  ISETP.GE.U32.AND P3, PT, R0, 0x7fffffbd, PT ;  /* 0x7fffffbd0000780c */ /* 0x000fe20003f66070 */
[----:B-1----:R-:W-:Y:S01]  /*29c0*/  IMAD R2, R2, UR14, RZ ;  /* 0x0000000e02027c24 */ /* 0x002fe2000f8e02ff */
[----:B------:R-:W-:Y:S02]  /*29d0*/  SHF.R.S32.HI R0, RZ, 0x6, R53 ;  /* 0x00000006ff007819 */ /* 0x000fe40000011435 */
[----:B------:R-:W-:Y:S02]  /*29e0*/  LEA.HI.X.SX32 R9, R9, UR13, 0x2, P2 ;  /* 0x0000000d09097c11 */ /* 0x000fe400090f16ff */
[----:B------:R-:W-:Y:S02]  /*29f0*/  SGXT R0, R0, 0x1 ;  /* 0x000000010000781a */ /* 0x000fe40000000200 */
[----:B------:R-:W-:Y:S01]  /*2a00*/  ISETP.GE.U32.AND P2, PT, R13, 0x7fffffbe, PT ;  /* 0x7fffffbe0d00780c */ /* 0x000fe20003f46070 */
[----:B------:R-:W-:Y:S01]  /*2a10*/  VIADD R13, R81, 0xfffffffb ;  /* 0xfffffffb510d7836 */ /* 0x000fe20000000000 */
[----:B------:R-:W-:Y:S01]  /*2a20*/  LOP3.LUT R29, R0, 0x90, RZ, 0xc0, !PT ;  /* 0x00000090001d7812 */ /* 0x000fe200078ec0ff */
[----:B------:R-:W-:Y:S01]  /*2a30*/  IMAD R0, R12, UR11, RZ ;  /* 0x0000000b0c007c24 */ /* 0x000fe2000f8e02ff */
[----:B------:R-:W-:Y:S01]  /*2a40*/  LEA R6, P1, R7, UR12, 0x2 ;  /* 0x0000000c07067c11 */ /* 0x000fe2000f8210ff */
[----:B------:R-:W-:Y:S01]  /*2a50*/  IMAD R12, R14, UR11, RZ ;  /* 0x0000000b0e0c7c24 */ /* 0x000fe2000f8e02ff */
[----:B------:R-:W-:Y:S01]  /*2a60*/  ISETP.GE.U32.AND P0, PT, R13, 0x7fffffbc, PT ;  /* 0x7fffffbc0d00780c */ /* 0x000fe20003f06070 */
[----:B------:R-:W-:Y:S01]  /*2a70*/  IMAD R13, R16, UR11, RZ ;  /* 0x0000000b100d7c24 */ /* 0x000fe2000f8e02ff */
[-C--:B------:R-:W-:Y:S01]  /*2a80*/  LEA R82, P5, R0, R237.reuse, 0x2 ;  /* 0x000000ed00527211 */ /* 0x080fe200078a10ff */
[----:B------:R-:W-:Y:S01]  /*2a90*/  IMAD R14, R15, UR11, RZ ;  /* 0x0000000b0f0e7c24 */ /* 0x000fe2000f8e02ff */
[----:B------:R-:W-:Y:S01]  /*2aa0*/  LEA.HI.X.SX32 R7, R7, UR13, 0x2, P1 ;  /* 0x0000000d07077c11 */ /* 0x000fe200088f16ff */
[----:B------:R-:W-:Y:S01]  /*2ab0*/  IMAD R15, R18, UR11, RZ ;  /* 0x0000000b120f7c24 */ /* 0x000fe2000f8e02ff */
[----:B------:R-:W-:Y:S01]  /*2ac0*/  LEA R52, P1, R12, R237, 0x2 ;  /* 0x000000ed0c347211 */ /* 0x000fe200078210ff */
[----:B------:R-:W-:Y:S01]  /*2ad0*/  IMAD R16, R17, UR11, RZ ;  /* 0x0000000b11107c24 */ /* 0x000fe2000f8e02ff */
[----:B------:R-:W-:Y:S01]  /*2ae0*/  LEA.HI.X.SX32 R83, R0, R31, 0x2, P5 ;  /* 0x0000001f00537211 */ /* 0x000fe200028f16ff */
[----:B------:R-:W-:Y:S01]  /*2af0*/  IMAD R17, R20, UR11, RZ ;  /* 0x0000000b14117c24 */ /* 0x000fe2000f8e02ff */
[C---:B------:R-:W-:Y:S01]  /*2b00*/  LEA R50, P5, R13.reuse, R237, 0x2 ;  /* 0x000000ed0d327211 */ /* 0x040fe200078a10ff */
[----:B------:R-:W-:Y:S01]  /*2b10*/  IMAD R18, R22, UR11, RZ ;  /* 0x0000000b16127c24 */ /* 0x000fe2000f8e02ff */
[-C--:B------:R-:W-:Y:S01]  /*2b20*/  LEA.HI.X.SX32 R53, R12, R31.reuse, 0x2, P1 ;  /* 0x0000001f0c357211 */ /* 0x080fe200008f16ff */
[----:B------:R-:W-:Y:S01]  /*2b30*/  IMAD R20, R24, UR11, RZ ;  /* 0x0000000b18147c24 */ /* 0x000fe2000f8e02ff */
[----:B------:R-:W-:Y:S01]  /*2b40*/  LEA.HI.X.SX32 R51, R13, R31, 0x2, P5 ;  /* 0x0000001f0d337211 */ /* 0x000fe200028f16ff */
[----:B------:R-:W-:Y:S01]  /*2b50*/  IMAD R22, R42, UR11, RZ ;  /* 0x0000000b2a167c24 */ /* 0x000fe2000f8e02ff */
[----:B------:R-:W1:Y:S01]  /*2b60*/  LDCU UR13, c[0x0][0x3b0] ;  /* 0x00007600ff0d77ac */ /* 0x000e620008000800 */
[----:B------:R2:W-:Y:S01]  /*2b70*/  STL.64 [R1+0x118], R52 ;  /* 0x0001183401007387 */ /* 0x0005e20000100a00 */
[----:B------:R-:W-:Y:S01]  /*2b80*/  IMAD R24, R28, UR17, RZ ;  /* 0x000000111c187c24 */ /* 0x000fe2000f8e02ff */
[----:B------:R-:W-:Y:S01]  /*2b90*/  LOP3.LUT R29, R29, 0x7c, R49, 0x78, !PT ;  /* 0x0000007c1d1d7812 */ /* 0x000fe200078e7831 */
[----:B------:R-:W-:Y:S01]  /*2ba0*/  IMAD R0, R36, UR24, RZ ;  /* 0x0000001824007c24 */ /* 0x000fe2000f8e02ff */
[----:B------:R-:W-:Y:S01]  /*2bb0*/  STL.64 [R1+0x120], R82 ;  /* 0x0001205201007387 */ /* 0x000fe20000100a00 */
[----:B------:R-:W-:Y:S01]  /*2bc0*/  IMAD R28, R34, UR23, RZ ;  /* 0x00000017221c7c24 */ /* 0x000fe2000f8e02ff */
[----:B------:R-:W3:Y:S01]  /*2bd0*/  LDCU UR12, c[0x0][0x3b0] ;  /* 0x00007600ff0c77ac */ /* 0x000ee20008000800 */
[----:B------:R-:W-:Y:S01]  /*2be0*/  IMAD R13, R40, UR26, RZ ;  /* 0x0000001a280d7c24 */ /* 0x000fe2000f8e02ff */
[----:B------:R4:W-:Y:S01]  /*2bf0*/  STL.64 [R1+0x110], R50 ;  /* 0x0001103201007387 */ /* 0x0009e20000100a00 */
[----:B------:R-:W-:Y:S01]  /*2c00*/  IMAD R12, R38, UR25, RZ ;  /* 0x00000019260c7c24 */ /* 0x000fe2000f8e02ff */
[----:B------:R-:W-:Y:S01]  /*2c10*/  LOP3.LUT R252, R29, 0x2000, R252, 0xf8, !PT ;  /* 0x000020001dfc7812 */ /* 0x000fe200078ef8fc */
[----:B------:R-:W-:Y:S01]  /*2c20*/  UIADD3 UR11, UPT, UPT, UR10, UR6, URZ ;  /* 0x000000060a0b7290 */ /* 0x000fe2000fffe0ff */
[----:B--2---:R-:W-:-:S04]  /*2c30*/  LEA R52, P1, R14, R237, 0x2 ;  /* 0x000000ed0e347211 */ /* 0x004fc800078210ff */
[----:B------:R-:W-:Y:S02]  /*2c40*/  LEA.HI.X.SX32 R53, R14, R31, 0x2, P1 ;  /* 0x0000001f0e357211 */ /* 0x000fe400008f16ff */
[----:B----4-:R-:W-:-:S03]  /*2c50*/  LEA R50, P5, R15, R237, 0x2 ;  /* 0x000000ed0f327211 */ /* 0x010fc600078a10ff */
[----:B------:R2:W-:Y:S01]  /*2c60*/  STL.64 [R1+0x108], R52 ;  /* 0x0001083401007387 */ /* 0x0005e20000100a00 */
[----:B------:R-:W-:-:S05]  /*2c70*/  LEA.HI.X.SX32 R51, R15, R31, 0x2, P5 ;  /* 0x0000001f0f337211 */ /* 0x000fca00028f16ff */
[----:B------:R4:W-:Y:S01]  /*2c80*/  STL.64 [R1+0x100], R50 ;  /* 0x0001003201007387 */ /* 0x0009e20000100a00 */
[----:B--2---:R-:W-:-:S04]  /*2c90*/  LEA R52, P1, R16, R237, 0x2 ;  /* 0x000000ed10347211 */ /* 0x004fc800078210ff */
[----:B------:R-:W-:Y:S02]  /*2ca0*/  LEA.HI.X.SX32 R53, R16, R31, 0x2, P1 ;  /* 0x0000001f10357211 */ /* 0x000fe400008f16ff */
[CC--:B------:R-:W-:Y:S02]  /*2cb0*/  LEA R14, P1, R18.reuse, R237.reuse, 0x2 ;  /* 0x000000ed120e7211 */ /* 0x0c0fe400078210ff */
[C---:B----4-:R-:W-:Y:S01]  /*2cc0*/  LEA R50, P5, R17.reuse, R237, 0x2 ;  /* 0x000000ed11327211 */ /* 0x050fe200078a10ff */
[----:B------:R-:W-:Y:S01]  /*2cd0*/  STL.64 [R1+0xe8], R52 ;  /* 0x0000e83401007387 */ /* 0x000fe20000100a00 */
[-C--:B------:R-:W-:Y:S02]  /*2ce0*/  LEA.HI.X.SX32 R15, R18, R31.reuse, 0x2, P1 ;  /* 0x0000001f120f7211 */ /* 0x080fe400008f16ff */
[----:B------:R-:W-:Y:S02]  /*2cf0*/  LEA.HI.X.SX32 R51, R17, R31, 0x2, P5 ;  /* 0x0000001f11337211 */ /* 0x000fe400028f16ff */
[----:B------:R-:W-:-:S03]  /*2d00*/  LEA R16, P1, R20, R237, 0x2 ;  /* 0x000000ed14107211 */ /* 0x000fc600078210ff */
[----:B------:R2:W-:Y:S01]  /*2d10*/  STL.64 [R1+0xe0], R50 ;  /* 0x0000e03201007387 */ /* 0x0005e20000100a00 */
[----:B------:R-:W-:-:S03]  /*2d20*/  LEA.HI.X.SX32 R17, R20, R31, 0x2, P1 ;  /* 0x0000001f14117211 */ /* 0x000fc600008f16ff */
[----:B------:R4:W-:Y:S01]  /*2d30*/  STL.64 [R1+0xd8], R14 ;  /* 0x0000d80e01007387 */ /* 0x0009e20000100a00 */
[----:B--2---:R-:W-:-:S04]  /*2d40*/  LEA R50, P5, R19, R237, 0x2 ;  /* 0x000000ed13327211 */ /* 0x004fc800078a10ff */
[----:B------:R-:W-:Y:S01]  /*2d50*/  LEA.HI.X.SX32 R51, R19, R31, 0x2, P5 ;  /* 0x0000001f13337211 */ /* 0x000fe200028f16ff */
[----:B----4-:R-:W-:Y:S02]  /*2d60*/  IMAD R14, R46, UR27, RZ ;  /* 0x0000001b2e0e7c24 */ /* 0x010fe4000f8e02ff */
[----:B------:R-:W-:Y:S02]  /*2d70*/  IMAD R15, R47, UR28, RZ ;  /* 0x0000001c2f0f7c24 */ /* 0x000fe4000f8e02ff */
[----:B------:R2:W-:Y:S04]  /*2d80*/  STL.64 [R1+0xd0], R50 ;  /* 0x0000d03201007387 */ /* 0x0005e80000100a00 */
[----:B------:R4:W-:Y:S01]  /*2d90*/  STL.64 [R1+0xc8], R16 ;  /* 0x0000c81001007387 */ /* 0x0009e20000100a00 */
[----:B--2---:R-:W-:-:S04]  /*2da0*/  LEA R50, P5, R21, R237, 0x2 ;  /* 0x000000ed15327211 */ /* 0x004fc800078a10ff */
[----:B------:R-:W-:Y:S02]  /*2db0*/  LEA.HI.X.SX32 R51, R21, R31, 0x2, P5 ;  /* 0x0000001f15337211 */ /* 0x000fe400028f16ff */
[CC--:B----4-:R-:W-:Y:S02]  /*2dc0*/  LEA R16, P1, R22.reuse, R237.reuse, 0x2 ;  /* 0x000000ed16107211 */ /* 0x0d0fe400078210ff */
[C---:B------:R-:W-:Y:S01]  /*2dd0*/  LEA R46, P5, R23.reuse, R237, 0x2 ;  /* 0x000000ed172e7211 */ /* 0x040fe200078a10ff */
[----:B------:R-:W-:Y:S01]  /*2de0*/  STL.64 [R1+0xc0], R50 ;  /* 0x0000c03201007387 */ /* 0x000fe20000100a00 */
[-C--:B------:R-:W-:Y:S02]  /*2df0*/  LEA.HI.X.SX32 R17, R22, R31.reuse, 0x2, P1 ;  /* 0x0000001f16117211 */ /* 0x080fe400008f16ff */
[----:B------:R-:W-:Y:S02]  /*2e00*/  LEA.HI.X.SX32 R47, R23, R31, 0x2, P5 ;  /* 0x0000001f172f7211 */ /* 0x000fe400028f16ff */
[-C--:B------:R-:W-:Y:S01]  /*2e10*/  LEA R18, P1, R24, R237.reuse, 0x2 ;  /* 0x000000ed18127211 */ /* 0x080fe200078210ff */
[----:B------:R2:W-:Y:S01]  /*2e20*/  STL.64 [R1+0xb8], R16 ;  /* 0x0000b81001007387 */ /* 0x0005e20000100a00 */
[----:B------:R-:W-:-:S02]  /*2e30*/  LEA R20, P5, R25, R237, 0x2 ;  /* 0x000000ed19147211 */ /* 0x000fc400078a10ff */
[-C--:B------:R-:W-:Y:S02]  /*2e40*/  LEA.HI.X.SX32 R19, R24, R31.reuse, 0x2, P1 ;  /* 0x0000001f18137211 */ /* 0x080fe400008f16ff */
[----:B------:R-:W-:Y:S02]  /*2e50*/  LEA.HI.X.SX32 R21, R25, R31, 0x2, P5 ;  /* 0x0000001f19157211 */ /* 0x000fe400028f16ff */
[C---:B------:R-:W-:Y:S01]  /*2e60*/  LEA R22, P5, R27.reuse, R237, 0x2 ;  /* 0x000000ed1b167211 */ /* 0x040fe200078a10ff */
[----:B------:R4:W-:Y:S03]  /*2e70*/  STL.64 [R1+0xa8], R18 ;  /* 0x0000a81201007387 */ /* 0x0009e60000100a00 */
[----:B------:R-:W-:Y:S01]  /*2e80*/  LEA.HI.X.SX32 R23, R27, R31, 0x2, P5 ;  /* 0x0000001f1b177211 */ /* 0x000fe200028f16ff */
[----:B------:R-:W-:Y:S01]  /*2e90*/  STL.64 [R1+0xb0], R46 ;  /* 0x0000b02e01007387 */ /* 0x000fe20000100a00 */
[----:B------:R-:W-:Y:S01]  /*2ea0*/  LEA R250, P5, R0, R237, 0x2 ;  /* 0x000000ed00fa7211 */ /* 0x000fe200078a10ff */
[----:B--2---:R-:W-:-:S02]  /*2eb0*/  IMAD R17, R33, UR30, RZ ;  /* 0x0000001e21117c24 */ /* 0x004fc4000f8e02ff */
[----:B------:R2:W-:Y:S01]  /*2ec0*/  STL.64 [R1+0x38], R20 ;  /* 0x0000381401007387 */ /* 0x0005e20000100a00 */
[----:B------:R-:W-:Y:S01]  /*2ed0*/  LEA.HI.X.SX32 R251, R0, R31, 0x2, P5 ;  /* 0x0000001f00fb7211 */ /* 0x000fe200028f16ff */
[----:B------:R-:W-:Y:S01]  /*2ee0*/  IMAD R16, R48, UR29, RZ ;  /* 0x0000001d30107c24 */ /* 0x000fe2000f8e02ff */
[-C--:B------:R-:W-:Y:S01]  /*2ef0*/  LEA R240, P5, R13, R237.reuse, 0x2 ;  /* 0x000000ed0df07211 */ /* 0x080fe200078a10ff */
[----:B------:R-:W-:Y:S01]  /*2f00*/  IMAD R0, R39, UR33, RZ ;  /* 0x0000002127007c24 */ /* 0x000fe2000f8e02ff */
[C---:B----4-:R-:W-:Y:S02]  /*2f10*/  LEA R18, P1, R26.reuse, R237, 0x2 ;  /* 0x000000ed1a127211 */ /* 0x050fe400078210ff */
[-C--:B------:R-:W-:Y:S01]  /*2f20*/  LEA.HI.X.SX32 R241, R13, R31.reuse, 0x2, P5 ;  /* 0x0000001f0df17211 */ /* 0x080fe200028f16ff */
[----:B---3--:R-:W-:Y:S01]  /*2f30*/  IMAD R13, R43, UR12, RZ ;  /* 0x0000000c2b0d7c24 */ /* 0x008fe2000f8e02ff */
[----:B------:R-:W-:Y:S01]  /*2f40*/  LEA.HI.X.SX32 R19, R26, R31, 0x2, P1 ;  /* 0x0000001f1a137211 */ /* 0x000fe200008f16ff */
[----:B------:R-:W-:Y:S01]  /*2f50*/  UMOV UR12, 0x1 ;  /* 0x00000001000c7882 */ /* 0x000fe20000000000 */
[----:B------:R-:W-:-:S02]  /*2f60*/  LEA R218, P5, R15, R237, 0x2 ;  /* 0x000000ed0fda7211 */ /* 0x000fc400078a10ff */
[C---:B--2---:R-:W-:Y:S01]  /*2f70*/  LEA R20, P1, R28.reuse, R237, 0x2 ;  /* 0x000000ed1c147211 */ /* 0x044fe200078210ff */
[----:B------:R2:W-:Y:S01]  /*2f80*/  STL.64 [R1+0x28], R18 ;  /* 0x0000281201007387 */ /* 0x0005e20000100a00 */
[-C--:B------:R-:W-:Y:S02]  /*2f90*/  LEA.HI.X.SX32 R219, R15, R31.reuse, 0x2, P5 ;  /* 0x0000001f0fdb7211 */ /* 0x080fe400028f16ff */
[----:B------:R-:W-:Y:S01]  /*2fa0*/  LEA.HI.X.SX32 R21, R28, R31, 0x2, P1 ;  /* 0x0000001f1c157211 */ /* 0x000fe200008f16ff */
[----:B------:R3:W-:Y:S01]  /*2fb0*/  STL.64 [R1+0x18], R22 ;  /* 0x0000181601007387 */ /* 0x0007e20000100a00 */
[CC--:B------:R-:W-:Y:S02]  /*2fc0*/  LEA R244, P1, R12.reuse, R237.reuse, 0x2 ;  /* 0x000000ed0cf47211 */ /* 0x0c0fe400078210ff */
[----:B------:R-:W-:Y:S01]  /*2fd0*/  LEA R222, P5, R17, R237, 0x2 ;  /* 0x000000ed11de7211 */ /* 0x000fe200078a10ff */
[----:B------:R3:W-:Y:S01]  /*2fe0*/  STL.64 [R1+0x8], R20 ;  /* 0x0000081401007387 */ /* 0x0007e20000100a00 */
[----:B------:R-:W-:Y:S01]  /*2ff0*/  LEA.HI.X.SX32 R245, R12, R31, 0x2, P1 ;  /* 0x0000001f0cf57211 */ /* 0x000fe200008f16ff */
[----:B------:R-:W-:Y:S01]  /*3000*/  IMAD R12, R41, UR34, RZ ;  /* 0x00000022290c7c24 */ /* 0x000fe2000f8e02ff */
[C---:B------:R-:W-:Y:S01]  /*3010*/  LEA R216, P1, R14.reuse, R237, 0x2 ;  /* 0x000000ed0ed87211 */ /* 0x040fe200078210ff */
[----:B--2---:R-:W-:Y:S01]  /*3020*/  IMAD R19, R37, UR32, RZ ;  /* 0x0000002025137c24 */ /* 0x004fe2000f8e02ff */
[-C--:B------:R-:W-:Y:S01]  /*3030*/  LEA.HI.X.SX32 R223, R17, R31.reuse, 0x2, P5 ;  /* 0x0000001f11df7211 */ /* 0x080fe200028f16ff */
[----:B------:R-:W-:Y:S01]  /*3040*/  IMAD R18, R35, UR31, RZ ;  /* 0x0000001f23127c24 */ /* 0x000fe2000f8e02ff */
[----:B------:R-:W-:Y:S01]  /*3050*/  LEA.HI.X.SX32 R217, R14, R31, 0x2, P1 ;  /* 0x0000001f0ed97211 */ /* 0x000fe200008f16ff */
[----:B-1----:R-:W-:Y:S01]  /*3060*/  IMAD R14, R45, UR13, RZ ;  /* 0x0000000d2d0e7c24 */ /* 0x002fe2000f8e02ff */
[----:B------:R-:W-:-:S02]  /*3070*/  LEA R220, P1, R16, R237, 0x2 ;  /* 0x000000ed10dc7211 */ /* 0x000fc400078210ff */
[C---:B------:R-:W-:Y:S02]  /*3080*/  LEA R226, P5, R19.reuse, R237, 0x2 ;  /* 0x000000ed13e27211 */ /* 0x040fe400078a10ff */
[-C--:B------:R-:W-:Y:S02]  /*3090*/  LEA.HI.X.SX32 R221, R16, R31.reuse, 0x2, P1 ;  /* 0x0000001f10dd7211 */ /* 0x080fe400008f16ff */
[----:B------:R-:W-:Y:S02]  /*30a0*/  LEA.HI.X.SX32 R227, R19, R31, 0x2, P5 ;  /* 0x0000001f13e37211 */ /* 0x000fe400028f16ff */
[-C--:B------:R-:W-:Y:S02]  /*30b0*/  LEA R224, P1, R18, R237.reuse, 0x2 ;  /* 0x000000ed12e07211 */ /* 0x080fe400078210ff */
[----:B------:R-:W-:Y:S02]  /*30c0*/  LEA R230, P5, R12, R237, 0x2 ;  /* 0x000000ed0ce67211 */ /* 0x000fe400078a10ff */
[----:B------:R-:W-:-:S02]  /*30d0*/  LEA.HI.X.SX32 R225, R18, R31, 0x2, P1 ;  /* 0x0000001f12e17211 */ /* 0x000fc400008f16ff */
[----:B------:R-:W-:Y:S02]  /*30e0*/  LEA.HI.X.SX32 R231, R12, R31, 0x2, P5 ;  /* 0x0000001f0ce77211 */ /* 0x000fe400028f16ff */
[-C--:B------:R-:W-:Y:S02]  /*30f0*/  LEA R228, P1, R0, R237.reuse, 0x2 ;  /* 0x000000ed00e47211 */ /* 0x080fe400078210ff */
[----:B------:R-:W-:Y:S02]  /*3100*/  LEA R234, P5, R14, R237, 0x2 ;  /* 0x000000ed0eea7211 */ /* 0x000fe400078a10ff */
[-C--:B------:R-:W-:Y:S02]  /*3110*/  LEA.HI.X.SX32 R229, R0, R31.reuse, 0x2, P1 ;  /* 0x0000001f00e57211 */ /* 0x080fe400008f16ff */
[----:B------:R-:W-:Y:S02]  /*3120*/  LEA.HI.X.SX32 R235, R14, R31, 0x2, P5 ;  /* 0x0000001f0eeb7211 */ /* 0x000fe400028f16ff */
[----:B------:R-:W-:-:S02]  /*3130*/  LEA R232, P1, R13, R237, 0x2 ;  /* 0x000000ed0de87211 */ /* 0x000fc400078210ff */
[C---:B------:R-:W-:Y:S02]  /*3140*/  LEA R236, P5, R2.reuse, R237, 0x2 ;  /* 0x000000ed02ec7211 */ /* 0x040fe400078a10ff */
[-C--:B------:R-:W-:Y:S02]  /*3150*/  LEA.HI.X.SX32 R233, R13, R31.reuse, 0x2, P1 ;  /* 0x0000001f0de97211 */ /* 0x080fe400008f16ff */
[----:B------:R-:W-:Y:S01]  /*3160*/  LEA.HI.X.SX32 R237, R2, R31, 0x2, P5 ;  /* 0x0000001f02ed7211 */ /* 0x000fe200028f16ff */
[----:B------:R-:W-:Y:S01]  /*3170*/  VIADD R2, R81, 0xfffffffa ;  /* 0xfffffffa51027836 */ /* 0x000fe20000000000 */
[----:B------:R-:W-:Y:S01]  /*3180*/  ISETP.NE.U32.AND P1, PT, R3, RZ, PT ;  /* 0x000000ff0300720c */ /* 0x000fe20003f25070 */
[----:B---3--:R-:W-:-:S12]  /*3190*/  BRA.U UP0, `(.L_x_5) ;  /* 0x0000000100187547 */ /* 0x008fd8000b800000 */
[----:B------:R-:W-:Y:S01]  /*31a0*/  ELECT P5, URZ, PT ;  /* 0x0000000000ff782f */ /* 0x000fe200038a0000 */
[----:B------:R-:W-:Y:S01]  /*31b0*/  IMAD.MOV.U32 R0, RZ, RZ, 0x1 ;  /* 0x00000001ff007424 */ /* 0x000fe200078e00ff */
[----:B------:R-:W-:Y:S01]  /*31c0*/  UMOV UR6, 0x40 ;  /* 0x0000004000067882 */ /* 0x000fe20000000000 */
[----:B------:R-:W-:Y:S01]  /*31d0*/  UVIRTCOUNT.DEALLOC.SMPOOL 0x80 ;  /* 0x000000800000784c */ /* 0x000fe20000000000 */
[----:B------:R-:W-:-:S09]  /*31e0*/  ULEA UR6, UR9, UR6, 0x18 ;  /* 0x0000000609067291 */ /* 0x000fd2000f8ec0ff */
[----:B------:R1:W-:Y:S03]  /*31f0*/  @P5 STS.U8 [UR6], R0 ;  /* 0x00000000ff005988 */ /* 0x0003e60008000006 */
.L_x_5:
[----:B------:R-:W-:Y:S01]  /*3200*/  STTM.x64 tmem[UR11], RZ ;  /* 0x000000ff000079ed */ /* 0x000fe2000834000b */
[----:B------:R-:W-:Y:S01]  /*3210*/  STTM.x64 tmem[UR11+0x40], RZ ;  /* 0x000040ff000079ed */ /* 0x000fe2000834000b */
[----:B------:R-:W-:Y:S01]  /*3220*/  STTM.x64 tmem[UR11+0x80], RZ ;  /* 0x000080ff000079ed */ /* 0x000fe2000834000b */
[----:B------:R-:W-:Y:S01]  /*3230*/  STTM.x64 tmem[UR11+0xc0], RZ ;  /* 0x0000c0ff000079ed */ /* 0x000fe2000834000b */
[----:B------:R-:W2:Y:S02]  /*3240*/  FENCE.VIEW.ASYNC.T ;  /* 0x00000000000073c6 */ /* 0x000ea40000000200 */
[----:B--2---:R-:W-:Y:S01]  /*3250*/  VOTEU.ALL UP1, P1 ;  /* 0x0000000000ff7886 */ /* 0x004fe20000820000 */
[----:B------:R-:W-:Y:S01]  /*3260*/  ISETP.GE.U32.AND P5, PT, R2, 0x7fffffbb, PT ;  /* 0x7fffffbb0200780c */ /* 0x000fe20003fa6070 */
[----:B------:R-:W-:Y:S01]  /*3270*/  VOTEU.ALL UP2, P1 ;  /* 0x0000000000ff7886 */ /* 0x000fe20000840000 */
[----:B------:R-:W-:Y:S01]  /*3280*/  LEA R2, R3, UR7, 0x2 ;  /* 0x0000000703027c11 */ /* 0x000fe2000f8e10ff */
[----:B------:R-:W-:-:S02]  /*3290*/  USHF.L.U32 UR6, UR4, 0x1, URZ ;  /* 0x0000000104067899 */ /* 0x000fc400080006ff */
[----:B------:R-:W-:-:S04]  /*32a0*/  @!UP1 UIADD3 UR14, UPT, UPT, -UR12, 0x100000, URZ ;  /* 0x001000000c0e9890 */ /* 0x000fc8000fffe1ff */
[----:B------:R-:W-:Y:S02]  /*32b0*/  @!UP1 USHF.L.U32 UR15, UR14, 0xb, URZ ;  /* 0x0000000b0e0f9899 */ /* 0x000fe400080006ff */
[----:B------:R-:W-:Y:S01]  /*32c0*/  @!UP1 USHF.L.U32 UR14, UR14, 0x1, URZ ;  /* 0x000000010e0e9899 */ /* 0x000fe200080006ff */
[----:B-1----:R-:W-:Y:S01]  /*32d0*/  VIADD R0, R81, 0xfffffff9 ;  /* 0xfffffff951007836 */ /* 0x002fe20000000000 */
[----:B------:R-:W-:-:S04]  /*32e0*/  @!UP1 UIADD3 UR12, UPT, UPT, -UR12, 0x100000, URZ ;  /* 0x001000000c0c9890 */ /* 0x000fc8000fffe1ff */
[----:B------:R-:W-:Y:S02]  /*32f0*/  @!UP1 USHF.L.U32 UR13, UR12, 0xb, URZ ;  /* 0x0000000b0c0d9899 */ /* 0x000fe400080006ff */
[----:B------:R-:W-:Y:S01]  /*3300*/  @!UP1 USHF.L.U32 UR12, UR12, 0x1, URZ ;  /* 0x000000010c0c9899 */ /* 0x000fe200080006ff */
[----:B------:R-:W-:Y:S01]  /*3310*/  BAR.SYNC.DEFER_BLOCKING 0x0 ;  /* 0x0000000000007b1d */ /* 0x000fe20000010000 */
[----:B------:R-:W-:Y:S01]  /*3320*/  MOV R19, UR4 ;  /* 0x0000000400137c02 */ /* 0x000fe20008000f00 */
[----:B------:R-:W-:Y:S01]  /*3330*/  UIMAD UR9, UR4, 0x3, URZ ;  /* 0x00000003040978a4 */ /* 0x000fe2000f8e02ff */
[----:B------:R-:W-:Y:S01]  /*3340*/  MOV R27, UR6 ;  /* 0x00000006001b7c02 */ /* 0x000fe20008000f00 */
[----:B------:R-:W-:Y:S01]  /*3350*/  USHF.L.U32 UR6, UR4, 0x2, URZ ;  /* 0x0000000204067899 */ /* 0x000fe200080006ff */
[----:B------:R-:W-:Y:S01]  /*3360*/  VIADD R80, R81, 0xffffffe0 ;  /* 0xffffffe051507836 */ /* 0x000fe20000000000 */
[----:B------:R-:W-:Y:S01]  /*3370*/  VOTEU.ALL UP1, P1 ;  /* 0x0000000000ff7886 */ /* 0x000fe20000820000 */
[C---:B------:R-:W-:Y:S01]  /*3380*/  IMAD.WIDE R12, R19.reuse, 0x4, R4 ;  /* 0x00000004130c7825 */ /* 0x040fe200078e0204 */
[----:B------:R1:W-:Y:S01]  /*3390*/  STL.64 [R1+0xd70], R224 ;  /* 0x000d70e001007387 */ /* 0x0003e20000100a00 */
[----:B------:R-:W2:Y:S02]  /*33a0*/  LDC R246, c[0x0][0x3a0] ;  /* 0x0000e800fff67b82 */ /* 0x000ea40000000800 */
[C---:B------:R-:W-:Y:S01]  /*33b0*/  IMAD.WIDE R14, R19.reuse, 0x4, R6 ;  /* 0x00000004130e7825 */ /* 0x040fe200078e0206 */
[----:B------:R-:W-:Y:S03]  /*33c0*/  STL.64 [R1+0xd68], R232 ;  /* 0x000d68e801007387 */ /* 0x000fe60000100a00 */
[C---:B------:R-:W-:Y:S01]  /*33d0*/  IMAD.WIDE R16, R19.reuse, 0x4, R8 ;  /* 0x0000000413107825 */ /* 0x040fe200078e0208 */
[----:B------:R-:W-:Y:S03]  /*33e0*/  STL.64 [R1+0xd60], R250 ;  /* 0x000d60fa01007387 */ /* 0x000fe60000100a00 */
[----:B------:R-:W-:Y:S01]  /*33f0*/  IMAD.WIDE R18, R19, 0x4, R10 ;  /* 0x0000000413127825 */ /* 0x000fe200078e020a */
[----:B------:R-:W-:Y:S03]  /*3400*/  STL.64 [R1+0xd58], R218 ;  /* 0x000d58da01007387 */ /* 0x000fe60000100a00 */
[C---:B------:R-:W-:Y:S01]  /*3410*/  IMAD.WIDE R20, R27.reuse, 0x4, R4 ;  /* 0x000000041b147825 */ /* 0x040fe200078e0204 */
[----:B------:R-:W3:Y:S02]  /*3420*/  FENCE.VIEW.ASYNC.S ;  /* 0x00000000000073c6 */ /* 0x000ee40000000000 */
[----:B---3--:R-:W3:Y:S02]  /*3430*/  @!UP1 SYNCS.EXCH.64 URZ, [UR8], UR14 ;  /* 0x0000000e08ff95b2 */ /* 0x008ee40008000100 */
[----:B---3--:R-:W-:Y:S01]  /*3440*/  BAR.SYNC.DEFER_BLOCKING 0x0 ;  /* 0x0000000000007b1d */ /* 0x008fe20000010000 */
[----:B------:R-:W-:-:S04]  /*3450*/  IMAD.WIDE R22, R27, 0x4, R6 ;  /* 0x000000041b167825 */ /* 0x000fc800078e0206 */
[----:B------:R-:W-:Y:S01]  /*3460*/  IMAD.U32 R105, RZ, RZ, UR9 ;  /* 0x00000009ff697e24 */ /* 0x000fe2000f8e00ff */
[----:B------:R-:W-:Y:S01]  /*3470*/  UIMAD UR9, UR4, 0x5, URZ ;  /* 0x00000005040978a4 */ /* 0x000fe2000f8e02ff */
[C---:B------:R-:W-:Y:S01]  /*3480*/  IMAD.WIDE R24, R27.reuse, 0x4, R8 ;  /* 0x000000041b187825 */ /* 0x040fe200078e0208 */
[----:B------:R3:W-:Y:S03]  /*3490*/  STL.64 [R1+0xd50], R226 ;  /* 0x000d50e201007387 */ /* 0x0007e60000100a00 */
[----:B------:R-:W-:Y:S01]  /*34a0*/  IMAD.WIDE R26, R27, 0x4, R10 ;  /* 0x000000041b1a7825 */ /* 0x000fe200078e020a */
[----:B------:R-:W-:Y:S01]  /*34b0*/  MOV R135, UR9 ;  /* 0x0000000900877c02 */ /* 0x000fe20008000f00 */
[----:B------:R-:W-:Y:S01]  /*34c0*/  UIMAD UR9, UR4, 0x7, URZ ;  /* 0x00000007040978a4 */ /* 0x000fe2000f8e02ff */
[----:B------:R-:W-:Y:S01]  /*34d0*/  STL.64 [R1+0xd48], R234 ;  /* 0x000d48ea01007387 */ /* 0x000fe20000100a00 */
[----:B------:R-:W-:-:S03]  /*34e0*/  IMAD.WIDE R28, R105, 0x4, R4 ;  /* 0x00000004691c7825 */ /* 0x000fc600078e0204 */
[----:B------:R-:W-:Y:S01]  /*34f0*/  STL.64 [R1+0xd40], R244 ;  /* 0x000d40f401007387 */ /* 0x000fe20000100a00 */
[----:B------:R-:W-:-:S03]  /*3500*/  IMAD.WIDE R30, R105, 0x4, R6 ;  /* 0x00000004691e7825 */ /* 0x000fc600078e0206 */
[----:B------:R4:W-:Y:S01]  /*3510*/  STL.64 [R1+0xd38], R220 ;  /* 0x000d38dc01007387 */ /* 0x0009e20000100a00 */
[----:B------:R5:W1:Y:S01]  /*3520*/  @!UP2 SYNCS.EXCH.64 URZ, [UR7+0x100008], UR12 ;  /* 0x1000080c07ffa5b2 */ /* 0x000a620008000100 */
[C---:B------:R-:W-:Y:S02]  /*3530*/  IMAD.WIDE R32, R105.reuse, 0x4, R8 ;  /* 0x0000000469207825 */ /* 0x040fe400078e0208 */
[----:B------:R-:W-:Y:S01]  /*3540*/  @!PT LDS RZ, [RZ] ;  /* 0x00000000fffff984 */ /* 0x000fe20000000800 */
[----:B------:R-:W-:Y:S01]  /*3550*/  @!PT LDS RZ, [RZ] ;  /* 0x00000000fffff984 */ /* 0x000fe20000000800 */
[----:B------:R-:W-:Y:S01]  /*3560*/  @!PT LDS RZ, [RZ] ;  /* 0x00000000fffff984 */ /* 0x000fe20000000800 */
[----:B-1----:R-:W-:Y:S02]  /*3570*/  LDGSTS.E [R2], desc[UR20][R4.64], !P4 ;  /* 0x0000000004027fae */ /* 0x002fe4000e1a1014 */
[----:B------:R-:W-:Y:S01]  /*3580*/  IMAD.U32 R123, RZ, RZ, UR6 ;  /* 0x00000006ff7b7e24 */ /* 0x000fe2000f8e00ff */
[----:B------:R-:W-:Y:S01]  /*3590*/  UIMAD UR6, UR4, 0x6, URZ ;  /* 0x00000006040678a4 */ /* 0x000fe2000f8e02ff */
[----:B------:R-:W-:Y:S01]  /*35a0*/  LDGSTS.E [R2+0x200], desc[UR20][R6.64], !P4 ;  /* 0x0020000006027fae */ /* 0x000fe2000e1a1014 */
[----:B------:R-:W-:-:S03]  /*35b0*/  IMAD.WIDE R104, R105, 0x4, R10 ;  /* 0x0000000469687825 */ /* 0x000fc600078e020a */
[----:B------:R-:W-:Y:S01]  /*35c0*/  LDGSTS.E [R2+0x400], desc[UR20][R8.64], !P4 ;  /* 0x0040000008027fae */ /* 0x000fe2000e1a1014 */
[----:B------:R-:W-:Y:S01]  /*35d0*/  IMAD.WIDE R112, R123, 0x4, R4 ;  /* 0x000000047b707825 */ /* 0x000fe200078e0204 */
[----:B-----5:R-:W-:Y:S02]  /*35e0*/  UIMAD UR12, UR4, 0x3b, URZ ;  /* 0x0000003b040c78a4 */ /* 0x020fe4000f8e02ff */
[----:B------:R-:W-:Y:S01]  /*35f0*/  LDGSTS.E [R2+0x600], desc[UR20][R10.64], !P4 ;  /* 0x006000000a027fae */ /* 0x000fe2000e1a1014 */
[----:B------:R-:W-:Y:S01]  /*3600*/  ISETP.GE.U32.AND P4, PT, R0, 0x7fffffba, PT ;  /* 0x7fffffba0000780c */ /* 0x000fe20003f86070 */
[----:B------:R-:W-:Y:S01]  /*3610*/  VIADD R0, R81, 0xfffffff8 ;  /* 0xfffffff851007836 */ /* 0x000fe20000000000 */
[----:B------:R-:W-:Y:S01]  /*3620*/  UIMAD UR13, UR4, 0x3c, URZ ;  /* 0x0000003c040d78a4 */ /* 0x000fe2000f8e02ff */
[----:B------:R-:W-:Y:S01]  /*3630*/  LDGSTS.E [R2+0x800], desc[UR20][R12.64], !P6 ;  /* 0x008000000c027fae */ /* 0x000fe2000f1a1014 */
[----:B------:R-:W-:-:S03]  /*3640*/  IMAD.WIDE R114, R123, 0x4, R6 ;  /* 0x000000047b727825 */ /* 0x000fc600078e0206 */
[----:B------:R-:W-:Y:S01]  /*3650*/  LDGSTS.E [R2+0xa00], desc[UR20][R14.64], !P6 ;  /* 0x00a000000e027fae */ /* 0x000fe2000f1a1014 */
[----:B------:R-:W-:-:S03]  /*3660*/  IMAD.WIDE R120, R123, 0x4, R8 ;  /* 0x000000047b787825 */ /* 0x000fc600078e0208 */
[----:B------:R-:W-:Y:S01]  /*3670*/  LDGSTS.E [R2+0xc00], desc[UR20][R16.64], !P6 ;  /* 0x00c0000010027fae */ /* 0x000fe2000f1a1014 */
[----:B------:R-:W-:-:S03]  /*3680*/  IMAD.WIDE R122, R123, 0x4, R10 ;  /* 0x000000047b7a7825 */ /* 0x000fc600078e020a */
[----:B------:R-:W-:Y:S01]  /*3690*/  LDGSTS.E [R2+0xe00], desc[UR20][R18.64], !P6 ;  /* 0x00e0000012027fae */ /* 0x000fe2000f1a1014 */
[----:B------:R-:W-:Y:S01]  /*36a0*/  ISETP.GE.U32.AND P6, PT, R0, 0x7fffffb9, PT ;  /* 0x7fffffb90000780c */ /* 0x000fe20003fc6070 */
[----:B------:R-:W-:Y:S02]  /*36b0*/  VIADD R0, R81, 0xfffffff7 ;  /* 0xfffffff751007836 */ /* 0x000fe40000000000 */
[----:B------:R-:W-:Y:S01]  /*36c0*/  LDGSTS.E [R2+0x1000], desc[UR20][R20.64], !P2 ;  /* 0x0100000014027fae */ /* 0x000fe2000d1a1014 */
[----:B------:R-:W-:-:S03]  /*36d0*/  IMAD.WIDE R128, R135, 0x4, R4 ;  /* 0x0000000487807825 */ /* 0x000fc600078e0204 */
[----:B------:R-:W-:Y:S01]  /*36e0*/  LDGSTS.E [R2+0x1200], desc[UR20][R22.64], !P2 ;  /* 0x0120000016027fae */ /* 0x000fe2000d1a1014 */
[----:B------:R-:W-:-:S03]  /*36f0*/  IMAD.WIDE R130, R135, 0x4, R6 ;  /* 0x0000000487827825 */ /* 0x000fc600078e0206 */
[----:B------:R-:W-:Y:S01]  /*3700*/  LDGSTS.E [R2+0x1400], desc[UR20][R24.64], !P2 ;  /* 0x0140000018027fae */ /* 0x000fe2000d1a1014 */
[----:B------:R-:W-:Y:S01]  /*3710*/  IMAD.U32 R143, RZ, RZ, UR6 ;  /* 0x00000006ff8f7e24 */ /* 0x000fe2000f8e00ff */
[----:B------:R-:W-:Y:S01]  /*3720*/  USHF.L.U32 UR6, UR4, 0x3, URZ ;  /* 0x0000000304067899 */ /* 0x000fe200080006ff */
[----:B------:R-:W-:Y:S01]  /*3730*/  IMAD.WIDE R132, R135, 0x4, R8 ;  /* 0x0000000487847825 */ /* 0x000fe200078e0208 */
[----:B------:R-:W-:Y:S01]  /*3740*/  LDGSTS.E [R2+0x1600], desc[UR20][R26.64], !P2 ;  /* 0x016000001a027fae */ /* 0x000fe2000d1a1014 */
[----:B------:R-:W-:Y:S02]  /*3750*/  ISETP.GE.U32.AND P2, PT, R0, 0x7fffffb8, PT ;  /* 0x7fffffb80000780c */ /* 0x000fe40003f46070 */
[----:B------:R-:W-:Y:S01]  /*3760*/  IADD3 R0, PT, PT, R81, -0xa, RZ ;  /* 0xfffffff651007810 */ /* 0x000fe20007ffe0ff */
[----:B------:R-:W-:Y:S01]  /*3770*/  LDGSTS.E [R2+0x1800], desc[UR20][R28.64], !P3 ;  /* 0x018000001c027fae */ /* 0x000fe2000d9a1014 */
[----:B------:R-:W-:Y:S01]  /*3780*/  IMAD.WIDE R134, R135, 0x4, R10 ;  /* 0x0000000487867825 */ /* 0x000fe200078e020a */
[----:B------:R-:W-:Y:S01]  /*3790*/  MOV R159, UR6 ;  /* 0x00000006009f7c02 */ /* 0x000fe20008000f00 */
[----:B------:R-:W-:Y:S01]  /*37a0*/  UIMAD UR6, UR4, 0xa, URZ ;  /* 0x0000000a040678a4 */ /* 0x000fe2000f8e02ff */
        /* <DEDUP_REMOVED lines=10> */
[----:B------:R-:W-:Y:S01]  /*3850*/  IMAD.U32 R151, RZ, RZ, UR9 ;  /* 0x00000009ff977e24 */ /* 0x000fe2000f8e00ff */
[----:B------:R-:W-:Y:S01]  /*3860*/  UIMAD UR9, UR4, 0x9, URZ ;  /* 0x00000009040978a4 */ /* 0x000fe2000f8e02ff */
[----:B------:R-:W-:Y:S01]  /*3870*/  IMAD.WIDE R142, R143, 0x4, R10 ;  /* 0x000000048f8e7825 */ /* 0x000fe200078e020a */
[----:B------:R-:W-:Y:S03]  /*3880*/  LDGSTS.E [R2+0x2400], desc[UR20][R120.64], !P0 ;  /* 0x0240000078027fae */ /* 0x000fe6000c1a1014 */
[----:B------:R-:W-:Y:S01]  /*3890*/  IMAD.WIDE R144, R151, 0x4, R4 ;  /* 0x0000000497907825 */ /* 0x000fe200078e0204 */
[----:B------:R-:W-:Y:S01]  /*38a0*/  LDGSTS.E [R2+0x2600], desc[UR20][R122.64], !P0 ;  /* 0x026000007a027fae */ /* 0x000fe2000c1a1014 */
[----:B------:R-:W-:Y:S02]  /*38b0*/  ISETP.GE.U32.AND P0, PT, R0, 0x7fffffb6, PT ;  /* 0x7fffffb60000780c */ /* 0x000fe40003f06070 */
[----:B------:R-:W-:Y:S01]  /*38c0*/  VIADD R0, R81, 0xfffffff4 ;  /* 0xfffffff451007836 */ /* 0x000fe20000000000 */
        /* <DEDUP_REMOVED lines=8> */
[----:B------:R-:W-:Y:S01]  /*3950*/  IMAD.WIDE R152, R159, 0x4, R4 ;  /* 0x000000049f987825 */ /* 0x000fe200078e0204 */
[----:B------:R-:W-:Y:S01]  /*3960*/  IADD3 R0, PT, PT, R81, -0xd, RZ ;  /* 0xfffffff351007810 */ /* 0x000fe20007ffe0ff */
[----:B------:R-:W-:Y:S02]  /*3970*/  LDGSTS.E [R2+0x3000], desc[UR20][R136.64], !P4 ;  /* 0x0300000088027fae */ /* 0x000fe4000e1a1014 */
[C---:B------:R-:W-:Y:S02]  /*3980*/  IMAD.WIDE R154, R159.reuse, 0x4, R6 ;  /* 0x000000049f9a7825 */ /* 0x040fe400078e0206 */
[----:B------:R-:W-:Y:S02]  /*3990*/  LDGSTS.E [R2+0x3200], desc[UR20][R138.64], !P4 ;  /* 0x032000008a027fae */ /* 0x000fe4000e1a1014 */
[----:B------:R-:W-:Y:S01]  /*39a0*/  IMAD.U32 R167, RZ, RZ, UR9 ;  /* 0x00000009ffa77e24 */ /* 0x000fe2000f8e00ff */
[----:B------:R-:W-:Y:S01]  /*39b0*/  UIMAD UR9, UR4, 0xb, URZ ;  /* 0x0000000b040978a4 */ /* 0x000fe2000f8e02ff */
[----:B------:R-:W-:Y:S01]  /*39c0*/  LDGSTS.E [R2+0x3400], desc[UR20][R140.64], !P4 ;  /* 0x034000008c027fae */ /* 0x000fe2000e1a1014 */
[----:B------:R-:W-:-:S03]  /*39d0*/  IMAD.WIDE R156, R159, 0x4, R8 ;  /* 0x000000049f9c7825 */ /* 0x000fc600078e0208 */
[----:B------:R-:W-:Y:S01]  /*39e0*/  LDGSTS.E [R2+0x3600], desc[UR20][R142.64], !P4 ;  /* 0x036000008e027fae */ /* 0x000fe2000e1a1014 */
[----:B------:R-:W-:Y:S01]  /*39f0*/  ISETP.GE.U32.AND P4, PT, R0, 0x7fffffb4, PT ;  /* 0x7fffffb40000780c */ /* 0x000fe20003f86070 */
[----:B------:R-:W-:Y:S01]  /*3a00*/  VIADD R0, R81, 0xfffffff2 ;  /* 0xfffffff251007836 */ /* 0x000fe20000000000 */
[----:B------:R-:W-:Y:S01]  /*3a10*/  MOV R183, UR9 ;  /* 0x0000000900b77c02 */ /* 0x000fe20008000f00 */
[----:B------:R-:W-:Y:S01]  /*3a20*/  LDGSTS.E [R2+0x3800], desc[UR20][R144.64], !P6 ;  /* 0x0380000090027fae */ /* 0x000fe2000f1a1014 */
[----:B------:R-:W-:Y:S01]  /*3a30*/  IMAD.WIDE R158, R159, 0x4, R10 ;  /* 0x000000049f9e7825 */ /* 0x000fe200078e020a */
[----:B------:R-:W-:Y:S02]  /*3a40*/  UIMAD UR9, UR4, 0xd, URZ ;  /* 0x0000000d040978a4 */ /* 0x000fe4000f8e02ff */
        /* <DEDUP_REMOVED lines=17> */
[----:B------:R-:W-:Y:S01]  /*3b60*/  IADD3 R0, PT, PT, R81, -0x10, RZ ;  /* 0xfffffff051007810 */ /* 0x000fe20007ffe0ff */
        /* <DEDUP_REMOVED lines=15> */
[----:B------:R-:W-:Y:S01]  /*3c60*/  UIMAD UR6, UR4, 0xe, URZ ;  /* 0x0000000e040678a4 */ /* 0x000fe2000f8e02ff */
[C---:B------:R-:W-:Y:S01]  /*3c70*/  IMAD.WIDE R180, R183.reuse, 0x4, R8 ;  /* 0x00000004b7b47825 */ /* 0x040fe200078e0208 */
[----:B------:R-:W-:Y:S01]  /*3c80*/  LDGSTS.E [R2+0x5600], desc[UR20][R174.64], !P0 ;  /* 0x05600000ae027fae */ /* 0x000fe2000c1a1014 */
[----:B------:R-:W-:Y:S02]  /*3c90*/  ISETP.GE.U32.AND P0, PT, R0, 0x7fffffb0, PT ;  /* 0x7fffffb00000780c */ /* 0x000fe40003f06070 */
[----:B------:R-:W-:Y:S01]  /*3ca0*/  IMAD.WIDE R182, R183, 0x4, R10 ;  /* 0x00000004b7b67825 */ /* 0x000fe200078e020a */
[----:B------:R-:W-:Y:S01]  /*3cb0*/  LDGSTS.E [R2+0x5800], desc[UR20][R176.64], !P5 ;  /* 0x05800000b0027fae */ /* 0x000fe2000e9a1014 */
[----:B------:R-:W-:Y:S01]  /*3cc0*/  MOV R207, UR6 ;  /* 0x0000000600cf7c02 */ /* 0x000fe20008000f00 */
[----:B------:R-:W-:Y:S01]  /*3cd0*/  USHF.L.U32 UR6, UR4, 0x4, URZ ;  /* 0x0000000404067899 */ /* 0x000fe200080006ff */
[----:B------:R-:W-:Y:S01]  /*3ce0*/  VIADD R0, R81, 0xffffffee ;  /* 0xffffffee51007836 */ /* 0x000fe20000000000 */
[----:B------:R-:W-:Y:S01]  /*3cf0*/  LDGSTS.E [R2+0x5a00], desc[UR20][R178.64], !P5 ;  /* 0x05a00000b2027fae */ /* 0x000fe2000e9a1014 */
[----:B------:R-:W-:-:S03]  /*3d00*/  IMAD.WIDE R184, R191, 0x4, R4 ;  /* 0x00000004bfb87825 */ /* 0x000fc600078e0204 */
[----:B------:R-:W-:Y:S01]  /*3d10*/  LDGSTS.E [R2+0x5c00], desc[UR20][R180.64], !P5 ;  /* 0x05c00000b4027fae */ /* 0x000fe2000e9a1014 */
[----:B------:R-:W-:-:S03]  /*3d20*/  IMAD.WIDE R186, R191, 0x4, R6 ;  /* 0x00000004bfba7825 */ /* 0x000fc600078e0206 */
[----:B------:R-:W-:Y:S01]  /*3d30*/  LDGSTS.E [R2+0x5e00], desc[UR20][R182.64], !P5 ;  /* 0x05e00000b6027fae */ /* 0x000fe2000e9a1014 */
[----:B------:R-:W-:Y:S01]  /*3d40*/  IMAD.WIDE R188, R191, 0x4, R8 ;  /* 0x00000004bfbc7825 */ /* 0x000fe200078e0208 */
[----:B------:R-:W-:Y:S02]  /*3d50*/  ISETP.GE.U32.AND P5, PT, R0, 0x7fffffaf, PT ;  /* 0x7fffffaf0000780c */ /* 0x000fe40003fa6070 */
[----:B------:R-:W-:Y:S01]  /*3d60*/  IADD3 R0, PT, PT, R81, -0x13, RZ ;  /* 0xffffffed51007810 */ /* 0x000fe20007ffe0ff */
[----:B------:R-:W-:Y:S01]  /*3d70*/  IMAD.U32 R199, RZ, RZ, UR9 ;  /* 0x00000009ffc77e24 */ /* 0x000fe2000f8e00ff */
        /* <DEDUP_REMOVED lines=8> */
[C---:B------:R-:W-:Y:S01]  /*3e00*/  IMAD.WIDE R196, R199.reuse, 0x4, R8 ;  /* 0x00000004c7c47825 */ /* 0x040fe200078e0208 */
[----:B------:R-:W-:Y:S02]  /*3e10*/  ISETP.GE.U32.AND P4, PT, R0, 0x7fffffae, PT ;  /* 0x7fffffae0000780c */ /* 0x000fe40003f86070 */
[----:B------:R-:W-:Y:S01]  /*3e20*/  LDGSTS.E [R2+0x6800], desc[UR20][R192.64], !P6 ;  /* 0x06800000c0027fae */ /* 0x000fe2000f1a1014 */
[----:B------:R-:W-:-:S03]  /*3e30*/  IMAD.WIDE R198, R199, 0x4, R10 ;  /* 0x00000004c7c67825 */ /* 0x000fc600078e020a */
[----:B------:R-:W-:Y:S01]  /*3e40*/  LDGSTS.E [R2+0x6a00], desc[UR20][R194.64], !P6 ;  /* 0x06a00000c2027fae */ /* 0x000fe2000f1a1014 */
[----:B------:R-:W-:Y:S02]  /*3e50*/  VIADD R0, R81, 0xffffffec ;  /* 0xffffffec51007836 */ /* 0x000fe40000000000 */
[C---:B------:R-:W-:Y:S01]  /*3e60*/  IMAD.WIDE R200, R207.reuse, 0x4, R4 ;  /* 0x00000004cfc87825 */ /* 0x040fe200078e0204 */
[----:B------:R-:W-:Y:S03]  /*3e70*/  LDGSTS.E [R2+0x6c00], desc[UR20][R196.64], !P6 ;  /* 0x06c00000c4027fae */ /* 0x000fe6000f1a1014 */
[C---:B------:R-:W-:Y:S01]  /*3e80*/  IMAD.WIDE R202, R207.reuse, 0x4, R6 ;  /* 0x00000004cfca7825 */ /* 0x040fe200078e0206 */
[----:B------:R-:W-:Y:S01]  /*3e90*/  LDGSTS.E [R2+0x6e00], desc[UR20][R198.64], !P6 ;  /* 0x06e00000c6027fae */ /* 0x000fe2000f1a1014 */
[----:B------:R-:W-:Y:S02]  /*3ea0*/  ISETP.GE.U32.AND P6, PT, R0, 0x7fffffad, PT ;  /* 0x7fffffad0000780c */ /* 0x000fe40003fc6070 */
[----:B------:R-:W-:Y:S01]  /*3eb0*/  IMAD.U32 R35, RZ, RZ, UR9 ;  /* 0x00000009ff237e24 */ /* 0x000fe2000f8e00ff */
[----:B------:R-:W-:Y:S01]  /*3ec0*/  LDGSTS.E [R2+0x7000], desc[UR20][R200.64], !P2 ;  /* 0x07000000c8027fae */ /* 0x000fe2000d1a1014 */
[----:B------:R-:W-:Y:S01]  /*3ed0*/  IMAD.WIDE R204, R207, 0x4, R8 ;  /* 0x00000004cfcc7825 */ /* 0x000fe200078e0208 */
[----:B------:R-:W-:-:S02]  /*3ee0*/  UIMAD UR9, UR4, 0x11, URZ ;  /* 0x00000011040978a4 */ /* 0x000fc4000f8e02ff */
[----:B------:R-:W-:Y:S01]  /*3ef0*/  LDGSTS.E [R2+0x7200], desc[UR20][R202.64], !P2 ;  /* 0x07200000ca027fae */ /* 0x000fe2000d1a1014 */
[----:B------:R-:W-:-:S03]  /*3f00*/  IMAD.WIDE R206, R207, 0x4, R10 ;  /* 0x00000004cfce7825 */ /* 0x000fc600078e020a */
[----:B------:R-:W-:Y:S01]  /*3f10*/  LDGSTS.E [R2+0x7400], desc[UR20][R204.64], !P2 ;  /* 0x07400000cc027fae */ /* 0x000fe2000d1a1014 */
[----:B------:R-:W-:Y:S01]  /*3f20*/  VIADD R0, R81, 0xffffffeb ;  /* 0xffffffeb51007836 */ /* 0x000fe20000000000 */
[----:B------:R-:W-:Y:S01]  /*3f30*/  MOV R43, UR9 ;  /* 0x00000009002b7c02 */ /* 0x000fe20008000f00 */
[C---:B------:R-:W-:Y:S01]  /*3f40*/  IMAD.WIDE R208, R35.reuse, 0x4, R4 ;  /* 0x0000000423d07825 */ /* 0x040fe200078e0204 */
[----:B------:R-:W-:Y:S01]  /*3f50*/  LDGSTS.E [R2+0x7600], desc[UR20][R206.64], !P2 ;  /* 0x07600000ce027fae */ /* 0x000fe2000d1a1014 */
[----:B------:R-:W-:Y:S01]  /*3f60*/  UIMAD UR9, UR4, 0x13, URZ ;  /* 0x00000013040978a4 */ /* 0x000fe2000f8e02ff */
[----:B------:R-:W-:Y:S01]  /*3f70*/  ISETP.GE.U32.AND P2, PT, R0, 0x7fffffac, PT ;  /* 0x7fffffac0000780c */ /* 0x000fe20003f46070 */
[----:B------:R-:W-:Y:S01]  /*3f80*/  IMAD.WIDE R210, R35, 0x4, R6 ;  /* 0x0000000423d27825 */ /* 0x000fe200078e0206 */
[----:B------:R-:W-:Y:S01]  /*3f90*/  IADD3 R0, PT, PT, R81, -0x16, RZ ;  /* 0xffffffea51007810 */ /* 0x000fe20007ffe0ff */
[----:B------:R-:W-:Y:S02]  /*3fa0*/  LDGSTS.E [R2+0x7800], desc[UR20][R208.64], !P3 ;  /* 0x07800000d0027fae */ /* 0x000fe4000d9a1014 */
[----:B------:R-:W-:-:S02]  /*3fb0*/  IMAD.WIDE R212, R35, 0x4, R8 ;  /* 0x0000000423d47825 */ /* 0x000fc400078e0208 */
[----:B------:R-:W-:Y:S02]  /*3fc0*/  LDGSTS.E [R2+0x7a00], desc[UR20][R210.64], !P3 ;  /* 0x07a00000d2027fae */ /* 0x000fe4000d9a1014 */
[----:B------:R-:W-:Y:S01]  /*3fd0*/  IMAD.U32 R39, RZ, RZ, UR6 ;  /* 0x00000006ff277e24 */ /* 0x000fe2000f8e00ff */
[----:B------:R-:W-:Y:S01]  /*3fe0*/  UIMAD UR6, UR4, 0x12, URZ ;  /* 0x00000012040678a4 */ /* 0x000fe2000f8e02ff */
[----:B------:R-:W-:Y:S01]  /*3ff0*/  IMAD.WIDE R34, R35, 0x4, R10 ;  /* 0x0000000423227825 */ /* 0x000fe200078e020a */
[----:B------:R-:W-:Y:S03]  /*4000*/  LDGSTS.E [R2+0x7c00], desc[UR20][R212.64], !P3 ;  /* 0x07c00000d4027fae */ /* 0x000fe6000d9a1014 */
[----:B------:R-:W-:Y:S01]  /*4010*/  IMAD.WIDE R48, R39, 0x4, R4 ;  /* 0x0000000427307825 */ /* 0x000fe200078e0204 */
[----:B------:R-:W-:Y:S01]  /*4020*/  LDGSTS.E [R2+0x7e00], desc[UR20][R34.64], !P3 ;  /* 0x07e0000022027fae */ /* 0x000fe2000d9a1014 */
[----:B------:R-:W-:-:S02]  /*4030*/  ISETP.GE.U32.AND P3, PT, R0, 0x7fffffab, PT ;  /* 0x7fffffab0000780c */ /* 0x000fc40003f66070 */
[C---:B------:R-:W-:Y:S01]  /*4040*/  IMAD.WIDE R50, R39.reuse, 0x4, R6 ;  /* 0x0000000427327825 */ /* 0x040fe200078e0206 */
[----:B------:R-:W-:Y:S03]  /*4050*/  LDGSTS.E [R2+0x8000], desc[UR20][R48.64], !P0 ;  /* 0x0800000030027fae */ /* 0x000fe6000c1a1014 */
[C---:B------:R-:W-:Y:S01]  /*4060*/  IMAD.WIDE R36, R39.reuse, 0x4, R8 ;  /* 0x0000000427247825 */ /* 0x040fe200078e0208 */
[----:B------:R-:W-:Y:S03]  /*4070*/  LDGSTS.E [R2+0x8200], desc[UR20][R50.64], !P0 ;  /* 0x0820000032027fae */ /* 0x000fe6000c1a1014 */
[----:B------:R-:W-:Y:S01]  /*4080*/  IMAD.WIDE R38, R39, 0x4, R10 ;  /* 0x0000000427267825 */ /* 0x000fe200078e020a */
[----:B------:R-:W-:Y:S03]  /*4090*/  LDGSTS.E [R2+0x8400], desc[UR20][R36.64], !P0 ;  /* 0x0840000024027fae */ /* 0x000fe6000c1a1014 */
[----:B------:R-:W-:Y:S01]  /*40a0*/  VIADD R0, R81, 0xffffffe9 ;  /* 0xffffffe951007836 */ /* 0x000fe20000000000 */
[----:B------:R-:W-:Y:S01]  /*40b0*/  LDGSTS.E [R2+0x8600], desc[UR20][R38.64], !P0 ;  /* 0x0860000026027fae */ /* 0x000fe2000c1a1014 */
[----:B------:R-:W-:-:S03]  /*40c0*/  IMAD.WIDE R56, R43, 0x4, R4 ;  /* 0x000000042b387825 */ /* 0x000fc600078e0204 */
[----:B------:R-:W-:Y:S01]  /*40d0*/  ISETP.GE.U32.AND P0, PT, R0, 0x7fffffaa, PT ;  /* 0x7fffffaa0000780c */ /* 0x000fe20003f06070 */
[C---:B------:R-:W-:Y:S01]  /*40e0*/  IMAD.WIDE R58, R43.reuse, 0x4, R6 ;  /* 0x000000042b3a7825 */ /* 0x040fe200078e0206 */
[----:B------:R-:W-:Y:S03]  /*40f0*/  LDGSTS.E [R2+0x8800], desc[UR20][R56.64], !P5 ;  /* 0x0880000038027fae */ /* 0x000fe6000e9a1014 */
[----:B------:R-:W-:Y:S01]  /*4100*/  IMAD.U32 R47, RZ, RZ, UR6 ;  /* 0x00000006ff2f7e24 */ /* 0x000fe2000f8e00ff */
[----:B------:R-:W-:Y:S01]  /*4110*/  LDGSTS.E [R2+0x8a00], desc[UR20][R58.64], !P5 ;  /* 0x08a000003a027fae */ /* 0x000fe2000e9a1014 */
[C---:B------:R-:W-:Y:S01]  /*4120*/  IMAD.WIDE R40, R43.reuse, 0x4, R8 ;  /* 0x000000042b287825 */ /* 0x040fe200078e0208 */
[----:B------:R-:W-:Y:S02]  /*4130*/  UIMAD UR6, UR4, 0x14, URZ ;  /* 0x00000014040678a4 */ /* 0x000fe4000f8e02ff */
[----:B------:R-:W-:Y:S01]  /*4140*/  STL.64 [R1+0xd30], R228 ;  /* 0x000d30e401007387 */ /* 0x000fe20000100a00 */
        /* <DEDUP_REMOVED lines=71> */
[----:B------:R-:W-:Y:S01]  /*45c0*/  IMAD.WIDE R88, R90, 0x4, R8 ;  /* 0x000000045a587825 */ /* 0x000fe200078e0208 */
[----:B------:R-:W-:-:S03]  /*45d0*/  UIMAD UR6, UR4, 0x1a, URZ ;  /* 0x0000001a040678a4 */ /* 0x000fc6000f8e02ff */
[----:B------:R-:W-:Y:S01]  /*45e0*/  IMAD.WIDE R90, R90, 0x4, R10 ;  /* 0x000000045a5a7825 */ /* 0x000fe200078e020a */
[----:B------:R-:W-:Y:S03]  /*45f0*/  LDGSTS.E [R2+0xbc00], desc[UR20][R88.64], !P5 ;  /* 0x0bc0000058027fae */ /* 0x000fe6000e9a1014 */
[----:B------:R-:W-:Y:S01]  /*4600*/  VIADD R0, R81, 0xffffffe2 ;  /* 0xffffffe251007836 */ /* 0x000fe20000000000 */
[----:B------:R-:W-:Y:S01]  /*4610*/  LDGSTS.E [R2+0xbe00], desc[UR20][R90.64], !P5 ;  /* 0x0be000005a027fae */ /* 0x000fe2000e9a1014 */
[----:B------:R-:W-:-:S03]  /*4620*/  IMAD.WIDE R116, R98, 0x4, R4 ;  /* 0x0000000462747825 */ /* 0x000fc600078e0204 */
[----:B------:R-:W-:Y:S01]  /*4630*/  ISETP.GE.U32.AND P5, PT, R0, 0x7fffffa3, PT ;  /* 0x7fffffa30000780c */ /* 0x000fe20003fa6070 */
[C---:B------:R-:W-:Y:S01]  /*4640*/  IMAD.WIDE R118, R98.reuse, 0x4, R6 ;  /* 0x0000000462767825 */ /* 0x040fe200078e0206 */
[----:B------:R-:W-:Y:S01]  /*4650*/  IADD3 R0, PT, PT, R81, -0x1f, RZ ;  /* 0xffffffe151007810 */ /* 0x000fe20007ffe0ff */
[----:B------:R-:W-:Y:S02]  /*4660*/  LDGSTS.E [R2+0xc000], desc[UR20][R116.64], !P4 ;  /* 0x0c00000074027fae */ /* 0x000fe4000e1a1014 */
[C---:B------:R-:W-:Y:S02]  /*4670*/  IMAD.WIDE R96, R98.reuse, 0x4, R8 ;  /* 0x0000000462607825 */ /* 0x040fe400078e0208 */
[----:B------:R-:W-:Y:S02]  /*4680*/  LDGSTS.E [R2+0xc200], desc[UR20][R118.64], !P4 ;  /* 0x0c20000076027fae */ /* 0x000fe4000e1a1014 */
[----:B------:R-:W-:Y:S02]  /*4690*/  IMAD.WIDE R98, R98, 0x4, R10 ;  /* 0x0000000462627825 */ /* 0x000fe400078e020a */
[----:B------:R-:W-:Y:S02]  /*46a0*/  LDGSTS.E [R2+0xc400], desc[UR20][R96.64], !P4 ;  /* 0x0c40000060027fae */ /* 0x000fe4000e1a1014 */
[----:B------:R-:W-:Y:S01]  /*46b0*/  IMAD.U32 R106, RZ, RZ, UR9 ;  /* 0x00000009ff6a7e24 */ /* 0x000fe2000f8e00ff */
[----:B------:R-:W-:Y:S01]  /*46c0*/  UIMAD UR9, UR4, 0x1b, URZ ;  /* 0x0000001b040978a4 */ /* 0x000fe2000f8e02ff */
[----:B------:R-:W-:Y:S01]  /*46d0*/  LDGSTS.E [R2+0xc600], desc[UR20][R98.64], !P4 ;  /* 0x0c60000062027fae */ /* 0x000fe2000e1a1014 */
[----:B------:R-:W-:Y:S01]  /*46e0*/  ISETP.GE.U32.AND P4, PT, R0, 0x7fffffa2, PT ;  /* 0x7fffffa20000780c */ /* 0x000fe20003f86070 */
[----:B------:R-:W-:Y:S01]  /*46f0*/  IMAD.WIDE R124, R106, 0x4, R4 ;  /* 0x000000046a7c7825 */ /* 0x000fe200078e0204 */
[----:B------:R-:W-:Y:S01]  /*4700*/  MOV R0, UR6 ;  /* 0x0000000600007c02 */ /* 0x000fe20008000f00 */
[----:B------:R-:W-:-:S02]  /*4710*/  UIMAD UR6, UR4, 0x1c, URZ ;  /* 0x0000001c040678a4 */ /* 0x000fc4000f8e02ff */
[C---:B------:R-:W-:Y:S01]  /*4720*/  IMAD.WIDE R126, R106.reuse, 0x4, R6 ;  /* 0x000000046a7e7825 */ /* 0x040fe200078e0206 */
[----:B------:R-:W-:Y:S03]  /*4730*/  LDGSTS.E [R2+0xc800], desc[UR20][R124.64], !P6 ;  /* 0x0c8000007c027fae */ /* 0x000fe6000f1a1014 */
[C---:B------:R-:W-:Y:S01]  /*4740*/  IMAD.WIDE R214, R106.reuse, 0x4, R8 ;  /* 0x000000046ad67825 */ /* 0x040fe200078e0208 */
[----:B------:R-:W-:Y:S03]  /*4750*/  LDGSTS.E [R2+0xca00], desc[UR20][R126.64], !P6 ;  /* 0x0ca000007e027fae */ /* 0x000fe6000f1a1014 */
        /* <DEDUP_REMOVED lines=10> */
[----:B------:R1:W-:Y:S03]  /*4800*/  STL.64 [R1], R224 ;  /* 0x000000e001007387 */ /* 0x0003e60000100a00 */
[----:B------:R-:W-:Y:S01]  /*4810*/  IMAD.U32 R0, RZ, RZ, UR9 ;  /* 0x00000009ff007e24 */ /* 0x000fe2000f8e00ff */
[----:B------:R1:W-:Y:S01]  /*4820*/  LDGSTS.E [R2+0xd400], desc[UR20][R224.64], !P2 ;  /* 0x0d400000e0027fae */ /* 0x0003e2000d1a1014 */
[----:B------:R-:W-:Y:S01]  /*4830*/  UIMAD UR9, UR4, 0x1d, URZ ;  /* 0x0000001d040978a4 */ /* 0x000fe2000f8e02ff */
[----:B------:R-:W-:-:S02]  /*4840*/  VIADD R80, R81, 0xffffffdf ;  /* 0xffffffdf51507836 */ /* 0x000fc40000000000 */
[----:B---3--:R-:W-:Y:S01]  /*4850*/  IMAD.WIDE R226, R0, 0x4, R4 ;  /* 0x0000000400e27825 */ /* 0x008fe200078e0204 */
[----:B------:R-:W-:Y:S02]  /*4860*/  LDGSTS.E [R2+0xd600], desc[UR20][R248.64], !P2 ;  /* 0x0d600000f8027fae */ /* 0x000fe4000d1a1014 */
[----:B------:R-:W-:Y:S01]  /*4870*/  ISETP.GE.U32.AND P2, PT, R80, 0x7fffffa0, PT ;  /* 0x7fffffa05000780c */ /* 0x000fe20003f46070 */
[C---:B----4-:R-:W-:Y:S01]  /*4880*/  IMAD.WIDE R220, R0.reuse, 0x4, R8 ;  /* 0x0000000400dc7825 */ /* 0x050fe200078e0208 */
[----:B------:R3:W-:Y:S01]  /*4890*/  STL.64 [R1+0x10], R226 ;  /* 0x000010e201007387 */ /* 0x0007e20000100a00 */
[----:B------:R-:W-:Y:S02]  /*48a0*/  IADD3 R80, PT, PT, R81, -0x22, RZ ;  /* 0xffffffde51507810 */ /* 0x000fe40007ffe0ff */
[C---:B-1----:R-:W-:Y:S01]  /*48b0*/  IMAD.WIDE R224, R0.reuse, 0x4, R6 ;  /* 0x0000000400e07825 */ /* 0x042fe200078e0206 */
[----:B------:R3:W-:Y:S03]  /*48c0*/  LDGSTS.E [R2+0xd800], desc[UR20][R226.64], !P3 ;  /* 0x0d800000e2027fae */ /* 0x0007e6000d9a1014 */
[----:B------:R-:W-:Y:S01]  /*48d0*/  IMAD.WIDE R218, R0, 0x4, R10 ;  /* 0x0000000400da7825 */ /* 0x000fe200078e020a */
[----:B------:R1:W-:Y:S03]  /*48e0*/  STL.64 [R1+0x20], R224 ;  /* 0x000020e001007387 */ /* 0x0003e60000100a00 */
[----:B------:R-:W-:Y:S01]  /*48f0*/  IMAD.U32 R0, RZ, RZ, UR6 ;  /* 0x00000006ff007e24 */ /* 0x000fe2000f8e00ff */
[----:B------:R1:W-:Y:S01]  /*4900*/  LDGSTS.E [R2+0xda00], desc[UR20][R224.64], !P3 ;  /* 0x0da00000e0027fae */ /* 0x0003e2000d9a1014 */
[----:B------:R-:W-:-:S03]  /*4910*/  UIMAD UR6, UR4, 0x1e, URZ ;  /* 0x0000001e040678a4 */ /* 0x000fc6000f8e02ff */
[----:B------:R4:W-:Y:S01]  /*4920*/  STL.64 [R1+0x40], R220 ;  /* 0x000040dc01007387 */ /* 0x0009e20000100a00 */
[----:B---3--:R-:W-:-:S03]  /*4930*/  IMAD.WIDE R226, R0, 0x4, R4 ;  /* 0x0000000400e27825 */ /* 0x008fc600078e0204 */
[----:B------:R4:W-:Y:S04]  /*4940*/  LDGSTS.E [R2+0xdc00], desc[UR20][R220.64], !P3 ;  /* 0x0dc00000dc027fae */ /* 0x0009e8000d9a1014 */
[----:B------:R3:W-:Y:S01]  /*4950*/  STL.64 [R1+0x30], R218 ;  /* 0x000030da01007387 */ /* 0x0007e20000100a00 */
[----:B-1----:R-:W-:-:S03]  /*4960*/  IMAD.WIDE R224, R0, 0x4, R6 ;  /* 0x0000000400e07825 */ /* 0x002fc600078e0206 */
[----:B------:R3:W-:Y:S01]  /*4970*/  LDGSTS.E [R2+0xde00], desc[UR20][R218.64], !P3 ;  /* 0x0de00000da027fae */ /* 0x0007e2000d9a1014 */
[----:B------:R-:W-:Y:S01]  /*4980*/  ISETP.GE.U32.AND P3, PT, R80, 0x7fffff9f, PT ;  /* 0x7fffff9f5000780c */ /* 0x000fe20003f66070 */
[----:B------:R-:W-:Y:S02]  /*4990*/  VIADD R80, R81, 0xffffffdd ;  /* 0xffffffdd51507836 */ /* 0x000fe40000000000 */
[C---:B----4-:R-:W-:Y:S01]  /*49a0*/  IMAD.WIDE R220, R0.reuse, 0x4, R8 ;  /* 0x0000000400dc7825 */ /* 0x050fe200078e0208 */
[----:B------:R1:W-:Y:S04]  /*49b0*/  STL.64 [R1+0x50], R226 ;  /* 0x000050e201007387 */ /* 0x0003e80000100a00 */
[----:B------:R1:W-:Y:S01]  /*49c0*/  LDGSTS.E [R2+0xe000], desc[UR20][R226.64], !P0 ;  /* 0x0e000000e2027fae */ /* 0x0003e2000c1a1014 */
[----:B---3--:R-:W-:Y:S01]  /*49d0*/  IMAD.WIDE R218, R0, 0x4, R10 ;  /* 0x0000000400da7825 */ /* 0x008fe200078e020a */
[----:B------:R-:W-:-:S02]  /*49e0*/  MOV R0, UR9 ;  /* 0x0000000900007c02 */ /* 0x000fc40008000f00 */
[----:B------:R3:W-:Y:S01]  /*49f0*/  STL.64 [R1+0x58], R224 ;  /* 0x000058e001007387 */ /* 0x0007e20000100a00 */
[----:B------:R-:W-:-:S03]  /*4a00*/  UIMAD UR9, UR4, 0x1f, URZ ;  /* 0x0000001f040978a4 */ /* 0x000fc6000f8e02ff */
[----:B------:R3:W-:Y:S01]  /*4a10*/  LDGSTS.E [R2+0xe200], desc[UR20][R224.64], !P0 ;  /* 0x0e200000e0027fae */ /* 0x0007e2000c1a1014 */
[----:B-1----:R-:W-:-:S03]  /*4a20*/  IMAD.WIDE R226, R0, 0x4, R4 ;  /* 0x0000000400e27825 */ /* 0x002fc600078e0204 */
[----:B------:R1:W-:Y:S04]  /*4a30*/  STL.64 [R1+0xf8], R220 ;  /* 0x0000f8dc01007387 */ /* 0x0003e80000100a00 */
[----:B------:R1:W-:Y:S04]  /*4a40*/  LDGSTS.E [R2+0xe400], desc[UR20][R220.64], !P0 ;  /* 0x0e400000dc027fae */ /* 0x0003e8000c1a1014 */
[----:B------:R4:W-:Y:S01]  /*4a50*/  STL.64 [R1+0xf0], R218 ;  /* 0x0000f0da01007387 */ /* 0x0009e20000100a00 */
[----:B---3--:R-:W-:-:S03]  /*4a60*/  IMAD.WIDE R224, R0, 0x4, R6 ;  /* 0x0000000400e07825 */ /* 0x008fc600078e0206 */
[----:B------:R4:W-:Y:S01]  /*4a70*/  LDGSTS.E [R2+0xe600], desc[UR20][R218.64], !P0 ;  /* 0x0e600000da027fae */ /* 0x0009e2000c1a1014 */
[----:B------:R-:W-:Y:S01]  /*4a80*/  ISETP.GE.U32.AND P0, PT, R80, 0x7fffff9e, PT ;  /* 0x7fffff9e5000780c */ /* 0x000fe20003f06070 */
[----:B------:R-:W-:Y:S02]  /*4a90*/  VIADD R80, R81, 0xffffffdc ;  /* 0xffffffdc51507836 */ /* 0x000fe40000000000 */
[C---:B-1----:R-:W-:Y:S01]  /*4aa0*/  IMAD.WIDE R220, R0.reuse, 0x4, R8 ;  /* 0x0000000400dc7825 */ /* 0x042fe200078e0208 */
[----:B------:R1:W-:Y:S04]  /*4ab0*/  STL.64 [R1+0x128], R226 ;  /* 0x000128e201007387 */ /* 0x0003e80000100a00 */
[----:B------:R1:W-:Y:S01]  /*4ac0*/  LDGSTS.E [R2+0xe800], desc[UR20][R226.64], !P5 ;  /* 0x0e800000e2027fae */ /* 0x0003e2000e9a1014 */
[----:B----4-:R-:W-:-:S03]  /*4ad0*/  IMAD.WIDE R218, R0, 0x4, R10 ;  /* 0x0000000400da7825 */ /* 0x010fc600078e020a */
[----:B------:R3:W-:Y:S01]  /*4ae0*/  STL.64 [R1+0x130], R224 ;  /* 0x000130e001007387 */ /* 0x0007e20000100a00 */
[----:B------:R-:W-:-:S03]  /*4af0*/  IMAD.U32 R0, RZ, RZ, UR6 ;  /* 0x00000006ff007e24 */ /* 0x000fc6000f8e00ff */
[----:B------:R3:W-:Y:S01]  /*4b00*/  LDGSTS.E [R2+0xea00], desc[UR20][R224.64], !P5 ;  /* 0x0ea00000e0027fae */ /* 0x0007e2000e9a1014 */
[----:B------:R-:W-:-:S03]  /*4b10*/  USHF.L.U32 UR6, UR4, 0x5, URZ ;  /* 0x0000000504067899 */ /* 0x000fc600080006ff */
[----:B------:R4:W-:Y:S01]  /*4b20*/  STL.64 [R1+0x140], R220 ;  /* 0x000140dc01007387 */ /* 0x0009e20000100a00 */
[----:B-1----:R-:W-:-:S03]  /*4b30*/  IMAD.WIDE R226, R0, 0x4, R4 ;  /* 0x0000000400e27825 */ /* 0x002fc600078e0204 */
[----:B------:R4:W-:Y:S04]  /*4b40*/  LDGSTS.E [R2+0xec00], desc[UR20][R220.64], !P5 ;  /* 0x0ec00000dc027fae */ /* 0x0009e8000e9a1014 */
[----:B------:R1:W-:Y:S01]  /*4b50*/  STL.64 [R1+0x138], R218 ;  /* 0x000138da01007387 */ /* 0x0003e20000100a00 */
[----:B---3--:R-:W-:-:S03]  /*4b60*/  IMAD.WIDE R224, R0, 0x4, R6 ;  /* 0x0000000400e07825 */ /* 0x008fc600078e0206 */
[----:B------:R1:W-:Y:S01]  /*4b70*/  LDGSTS.E [R2+0xee00], desc[UR20][R218.64], !P5 ;  /* 0x0ee00000da027fae */ /* 0x0003e2000e9a1014 */
[----:B------:R-:W-:Y:S02]  /*4b80*/  ISETP.GE.U32.AND P5, PT, R80, 0x7fffff9d, PT ;  /* 0x7fffff9d5000780c */ /* 0x000fe40003fa6070 */
[----:B------:R-:W-:Y:S01]  /*4b90*/  IADD3 R80, PT, PT, R81, -0x25, RZ ;  /* 0xffffffdb51507810 */ /* 0x000fe20007ffe0ff */
[C---:B----4-:R-:W-:Y:S01]  /*4ba0*/  IMAD.WIDE R220, R0.reuse, 0x4, R8 ;  /* 0x0000000400dc7825 */ /* 0x050fe200078e0208 */
[----:B------:R3:W-:Y:S04]  /*4bb0*/  STL.64 [R1+0x148], R226 ;  /* 0x000148e201007387 */ /* 0x0007e80000100a00 */
[----:B------:R3:W-:Y:S01]  /*4bc0*/  LDGSTS.E [R2+0xf000], desc[UR20][R226.64], !P4 ;  /* 0x0f000000e2027fae */ /* 0x0007e2000e1a1014 */
[----:B-1----:R-:W-:-:S03]  /*4bd0*/  IMAD.WIDE R218, R0, 0x4, R10 ;  /* 0x0000000400da7825 */ /* 0x002fc600078e020a */
[----:B------:R1:W-:Y:S01]  /*4be0*/  STL.64 [R1+0x150], R224 ;  /* 0x000150e001007387 */ /* 0x0003e20000100a00 */
[----:B------:R-:W-:-:S03]  /*4bf0*/  IMAD.U32 R0, RZ, RZ, UR9 ;  /* 0x00000009ff007e24 */ /* 0x000fc6000f8e00ff */
        /* <DEDUP_REMOVED lines=33> */
[----:B------:R-:W-:Y:S01]  /*4e10*/  UIMAD UR9, UR4, 0x23, URZ ;  /* 0x00000023040978a4 */ /* 0x000fe2000f8e02ff */
[C---:B-1----:R-:W-:Y:S02]  /*4e20*/  IMAD.WIDE R226, R0.reuse, 0x4, R4 ;  /* 0x0000000400e27825 */ /* 0x042fe400078e0204 */
[----:B------:R1:W-:Y:S04]  /*4e30*/  STL.64 [R1+0x1a0], R220 ;  /* 0x0001a0dc01007387 */ /* 0x0003e80000100a00 */
[----:B------:R1:W-:Y:S01]  /*4e40*/  LDGSTS.E [R2+0x10400], desc[UR20][R220.64], !P2 ;  /* 0x10400000dc027fae */ /* 0x0003e2000d1a1014 */
[----:B---3--:R-:W-:-:S03]  /*4e50*/  IMAD.WIDE R224, R0, 0x4, R6 ;  /* 0x0000000400e07825 */ /* 0x008fc600078e0206 */
[----:B------:R3:W-:Y:S04]  /*4e60*/  STL.64 [R1+0x198], R218 ;  /* 0x000198da01007387 */ /* 0x0007e80000100a00 */
[----:B------:R3:W-:Y:S01]  /*4e70*/  LDGSTS.E [R2+0x10600], desc[UR20][R218.64], !P2 ;  /* 0x10600000da027fae */ /* 0x0007e2000d1a1014 */
[----:B------:R-:W-:Y:S02]  /*4e80*/  ISETP.GE.U32.AND P2, PT, R80, 0x7fffff9a, PT ;  /* 0x7fffff9a5000780c */ /* 0x000fe40003f46070 */
[----:B------:R-:W-:Y:S01]  /*4e90*/  IADD3 R80, PT, PT, R81, -0x28, RZ ;  /* 0xffffffd851507810 */ /* 0x000fe20007ffe0ff */
[C---:B-1----:R-:W-:Y:S01]  /*4ea0*/  IMAD.WIDE R220, R0.reuse, 0x4, R8 ;  /* 0x0000000400dc7825 */ /* 0x042fe200078e0208 */
[----:B------:R1:W-:Y:S04]  /*4eb0*/  STL.64 [R1+0x1a8], R226 ;  /* 0x0001a8e201007387 */ /* 0x0003e80000100a00 */
[----:B------:R1:W-:Y:S01]  /*4ec0*/  LDGSTS.E [R2+0x10800], desc[UR20][R226.64], !P3 ;  /* 0x10800000e2027fae */ /* 0x0003e2000d9a1014 */
[----:B---3--:R-:W-:-:S03]  /*4ed0*/  IMAD.WIDE R218, R0, 0x4, R10 ;  /* 0x0000000400da7825 */ /* 0x008fc600078e020a */
[----:B------:R3:W-:Y:S01]  /*4ee0*/  STL.64 [R1+0x1b0], R224 ;  /* 0x0001b0e001007387 */ /* 0x0007e20000100a00 */
[----:B------:R-:W-:-:S03]  /*4ef0*/  IMAD.U32 R0, RZ, RZ, UR6 ;  /* 0x00000006ff007e24 */ /* 0x000fc6000f8e00ff */
[----:B------:R3:W-:Y:S01]  /*4f00*/  LDGSTS.E [R2+0x10a00], desc[UR20][R224.64], !P3 ;  /* 0x10a00000e0027fae */ /* 0x0007e2000d9a1014 */
[----:B------:R-:W-:-:S03]  /*4f10*/  UIMAD UR6, UR4, 0x24, URZ ;  /* 0x00000024040678a4 */ /* 0x000fc6000f8e02ff */
[----:B------:R4:W-:Y:S01]  /*4f20*/  STL.64 [R1+0x1c0], R220 ;  /* 0x0001c0dc01007387 */ /* 0x0009e20000100a00 */
[----:B-1----:R-:W-:-:S03]  /*4f30*/  IMAD.WIDE R226, R0, 0x4, R4 ;  /* 0x0000000400e27825 */ /* 0x002fc600078e0204 */
[----:B------:R4:W-:Y:S04]  /*4f40*/  LDGSTS.E [R2+0x10c00], desc[UR20][R220.64], !P3 ;  /* 0x10c00000dc027fae */ /* 0x0009e8000d9a1014 */
[----:B------:R1:W-:Y:S01]  /*4f50*/  STL.64 [R1+0x1b8], R218 ;  /* 0x0001b8da01007387 */ /* 0x0003e20000100a00 */
[----:B---3--:R-:W-:-:S03]  /*4f60*/  IMAD.WIDE R224, R0, 0x4, R6 ;  /* 0x0000000400e07825 */ /* 0x008fc600078e0206 */
[----:B------:R1:W-:Y:S01]  /*4f70*/  LDGSTS.E [R2+0x10e00], desc[UR20][R218.64], !P3 ;  /* 0x10e00000da027fae */ /* 0x0003e2000d9a1014 */
[----:B------:R-:W-:Y:S01]  /*4f80*/  ISETP.GE.U32.AND P3, PT, R80, 0x7fffff99, PT ;  /* 0x7fffff995000780c */ /* 0x000fe20003f66070 */
[----:B------:R-:W-:Y:S02]  /*4f90*/  VIADD R80, R81, 0xffffffd7 ;  /* 0xffffffd751507836 */ /* 0x000fe40000000000 */
[C---:B----4-:R-:W-:Y:S01]  /*4fa0*/  IMAD.WIDE R220, R0.reuse, 0x4, R8 ;  /* 0x0000000400dc7825 */ /* 0x050fe200078e0208 */
[----:B------:R3:W-:Y:S04]  /*4fb0*/  STL.64 [R1+0x1c8], R226 ;  /* 0x0001c8e201007387 */ /* 0x0007e80000100a00 */
[----:B------:R3:W-:Y:S01]  /*4fc0*/  LDGSTS.E [R2+0x11000], desc[UR20][R226.64], !P0 ;  /* 0x11000000e2027fae */ /* 0x0007e2000c1a1014 */
[----:B-1----:R-:W-:Y:S01]  /*4fd0*/  IMAD.WIDE R218, R0, 0x4, R10 ;  /* 0x0000000400da7825 */ /* 0x002fe200078e020a */
[----:B------:R-:W-:-:S02]  /*4fe0*/  MOV R0, UR9 ;  /* 0x0000000900007c02 */ /* 0x000fc40008000f00 */
[----:B------:R1:W-:Y:S01]  /*4ff0*/  STL.64 [R1+0x1d0], R224 ;  /* 0x0001d0e001007387 */ /* 0x0003e20000100a00 */
[----:B------:R-:W-:-:S03]  /*5000*/  UIMAD UR9, UR4, 0x25, URZ ;  /* 0x00000025040978a4 */ /* 0x000fc6000f8e02ff */
[----:B------:R1:W-:Y:S01]  /*5010*/  LDGSTS.E [R2+0x11200], desc[UR20][R224.64], !P0 ;  /* 0x11200000e0027fae */ /* 0x0003e2000c1a1014 */
[----:B---3--:R-:W-:-:S03]  /*5020*/  IMAD.WIDE R226, R0, 0x4, R4 ;  /* 0x0000000400e27825 */ /* 0x008fc600078e0204 */
[----:B------:R3:W-:Y:S04]  /*5030*/  STL.64 [R1+0x1e0], R220 ;  /* 0x0001e0dc01007387 */ /* 0x0007e80000100a00 */
[----:B------:R3:W-:Y:S04]  /*5040*/  LDGSTS.E [R2+0x11400], desc[UR20][R220.64], !P0 ;  /* 0x11400000dc027fae */ /* 0x0007e8000c1a1014 */
[----:B------:R4:W-:Y:S01]  /*5050*/  STL.64 [R1+0x1d8], R218 ;  /* 0x0001d8da01007387 */ /* 0x0009e20000100a00 */
[----:B-1----:R-:W-:-:S03]  /*5060*/  IMAD.WIDE R224, R0, 0x4, R6 ;  /* 0x0000000400e07825 */ /* 0x002fc600078e0206 */
[----:B------:R4:W-:Y:S01]  /*5070*/  LDGSTS.E [R2+0x11600], desc[UR20][R218.64], !P0 ;  /* 0x11600000da027fae */ /* 0x0009e2000c1a1014 */
[----:B------:R-:W-:Y:S01]  /*5080*/  ISETP.GE.U32.AND P0, PT, R80, 0x7fffff98, PT ;  /* 0x7fffff985000780c */ /* 0x000fe20003f06070 */
[----:B------:R-:W-:Y:S02]  /*5090*/  VIADD R80, R81, 0xffffffd6 ;  /* 0xffffffd651507836 */ /* 0x000fe40000000000 */
[C---:B---3--:R-:W-:Y:S01]  /*50a0*/  IMAD.WIDE R220, R0.reuse, 0x4, R8 ;  /* 0x0000000400dc7825 */ /* 0x048fe200078e0208 */
[----:B------:R1:W-:Y:S04]  /*50b0*/  STL.64 [R1+0x1e8], R226 ;  /* 0x0001e8e201007387 */ /* 0x0003e80000100a00 */
[----:B------:R1:W-:Y:S01]  /*50c0*/  LDGSTS.E [R2+0x11800], desc[UR20][R226.64], !P5 ;  /* 0x11800000e2027fae */ /* 0x0003e2000e9a1014 */
[----:B----4-:R-:W-:-:S03]  /*50d0*/  IMAD.WIDE R218, R0, 0x4, R10 ;  /* 0x0000000400da7825 */ /* 0x010fc600078e020a */
        /* <DEDUP_REMOVED lines=280> */
[----:B-1----:R-:W-:Y:S02]  /*6260*/  IMAD.MOV.U32 R224, RZ, RZ, R82 ;  /* 0x000000ffffe07224 */ /* 0x002fe400078e0052 */
[----:B------:R-:W-:Y:S01]  /*6270*/  IMAD.MOV.U32 R225, RZ, RZ, R83 ;  /* 0x000000ffffe17224 */ /* 0x000fe200078e0053 */
[----:B------:R4:W-:Y:S01]  /*6280*/  LDGSTS.E [R2+0x1a600], desc[UR20][R218.64], !P0 ;  /* 0x1a600000da027fae */ /* 0x0009e2000c1a1014 */
[----:B------:R-:W-:Y:S01]  /*6290*/  IMAD.WIDE R82, R0, 0x4, R10 ;  /* 0x0000000400527825 */ /* 0x000fe200078e020a */
[----:B------:R-:W-:-:S02]  /*62a0*/  ISETP.GE.U32.AND P0, PT, R80, 0x7fffff86, PT ;  /* 0x7fffff865000780c */ /* 0x000fc40003f06070 */
[----:B------:R1:W-:Y:S01]  /*62b0*/  STL.64 [R1+0x428], R226 ;  /* 0x000428e201007387 */ /* 0x0003e20000100a00 */
[C---:B---3--:R-:W-:Y:S01]  /*62c0*/  IMAD.WIDE R220, R0.reuse, 0x4, R6 ;  /* 0x0000000400dc7825 */ /* 0x048fe200078e0206 */
[----:B------:R-:W-:Y:S02]  /*62d0*/  IADD3 R80, PT, PT, R81, -0x3c, RZ ;  /* 0xffffffc451507810 */ /* 0x000fe40007ffe0ff */
        /* <DEDUP_REMOVED lines=17> */
[----:B----4-:R-:W-:Y:S01]  /*63f0*/  IMAD.WIDE R82, R0, 0x4, R10 ;  /* 0x0000000400527825 */ /* 0x010fe200078e020a */
[----:B------:R-:W-:-:S02]  /*6400*/  MOV R0, UR9 ;  /* 0x0000000900007c02 */ /* 0x000fc40008000f00 */
[----:B------:R3:W-:Y:S01]  /*6410*/  STL.64 [R1+0x450], R220 ;  /* 0x000450dc01007387 */ /* 0x0007e20000100a00 */
[----:B------:R-:W-:-:S03]  /*6420*/  UIMAD UR9, UR4, 0x39, URZ ;  /* 0x00000039040978a4 */ /* 0x000fc6000f8e02ff */
[----:B------:R3:W-:Y:S01]  /*6430*/  LDGSTS.E [R2+0x1b200], desc[UR20][R220.64], !P4 ;  /* 0x1b200000dc027fae */ /* 0x0007e2000e1a1014 */
[----:B-1----:R-:W-:-:S03]  /*6440*/  IMAD.WIDE R226, R0, 0x4, R4 ;  /* 0x0000000400e27825 */ /* 0x002fc600078e0204 */
[----:B------:R1:W-:Y:S04]  /*6450*/  STL.64 [R1+0x460], R218 ;  /* 0x000460da01007387 */ /* 0x0003e80000100a00 */
[----:B------:R1:W-:Y:S01]  /*6460*/  LDGSTS.E [R2+0x1b400], desc[UR20][R218.64], !P4 ;  /* 0x1b400000da027fae */ /* 0x0003e2000e1a1014 */
[----:B---3--:R-:W-:-:S03]  /*6470*/  IMAD.WIDE R220, R0, 0x4, R6 ;  /* 0x0000000400dc7825 */ /* 0x008fc600078e0206 */
[----:B------:R3:W-:Y:S04]  /*6480*/  STL.64 [R1+0x458], R82 ;  /* 0x0004585201007387 */ /* 0x0007e80000100a00 */
[----:B------:R3:W-:Y:S01]  /*6490*/  LDGSTS.E [R2+0x1b600], desc[UR20][R82.64], !P4 ;  /* 0x1b60000052027fae */ /* 0x0007e2000e1a1014 */
[----:B------:R-:W-:Y:S01]  /*64a0*/  ISETP.GE.U32.AND P4, PT, R80, 0x7fffff84, PT ;  /* 0x7fffff845000780c */ /* 0x000fe20003f86070 */
[----:B------:R-:W-:Y:S02]  /*64b0*/  VIADD R80, R81, 0xffffffc2 ;  /* 0xffffffc251507836 */ /* 0x000fe40000000000 */
[C---:B-1----:R-:W-:Y:S01]  /*64c0*/  IMAD.WIDE R218, R0.reuse, 0x4, R8 ;  /* 0x0000000400da7825 */ /* 0x042fe200078e0208 */
[----:B------:R1:W-:Y:S04]  /*64d0*/  LDGSTS.E [R2+0x1b800], desc[UR20][R226.64], !P6 ;  /* 0x1b800000e2027fae */ /* 0x0003e8000f1a1014 */
[----:B------:R4:W-:Y:S01]  /*64e0*/  LDGSTS.E [R2+0x1ba00], desc[UR20][R220.64], !P6 ;  /* 0x1ba00000dc027fae */ /* 0x0009e2000f1a1014 */
[----:B---3--:R-:W-:-:S03]  /*64f0*/  IMAD.WIDE R82, R0, 0x4, R10 ;  /* 0x0000000400527825 */ /* 0x008fc600078e020a */
[----:B------:R3:W-:Y:S01]  /*6500*/  LDGSTS.E [R2+0x1bc00], desc[UR20][R218.64], !P6 ;  /* 0x1bc00000da027fae */ /* 0x0007e2000f1a1014 */
[----:B------:R-:W-:-:S03]  /*6510*/  IMAD.U32 R0, RZ, RZ, UR6 ;  /* 0x00000006ff007e24 */ /* 0x000fc6000f8e00ff */
[----:B------:R5:W-:Y:S01]  /*6520*/  LDGSTS.E [R2+0x1be00], desc[UR20][R82.64], !P6 ;  /* 0x1be0000052027fae */ /* 0x000be2000f1a1014 */
[----:B------:R-:W-:Y:S01]  /*6530*/  ISETP.GE.U32.AND P6, PT, R80, 0x7fffff83, PT ;  /* 0x7fffff835000780c */ /* 0x000fe20003fc6070 */
[----:B------:R-:W-:Y:S01]  /*6540*/  UIMAD UR6, UR4, 0x3a, URZ ;  /* 0x0000003a040678a4 */ /* 0x000fe2000f8e02ff */
[----:B------:R-:W-:Y:S01]  /*6550*/  MOV R80, UR9 ;  /* 0x0000000900507c02 */ /* 0x000fe20008000f00 */
[----:B------:R1:W-:Y:S04]  /*6560*/  STL.64 [R1+0x468], R226 ;  /* 0x000468e201007387 */ /* 0x0003e80000100a00 */
[----:B------:R4:W-:Y:S01]  /*6570*/  STL.64 [R1+0x470], R220 ;  /* 0x000470dc01007387 */ /* 0x0009e20000100a00 */
[----:B------:R-:W-:-:S03]  /*6580*/  IMAD.WIDE R232, R80, 0x4, R4 ;  /* 0x0000000450e87825 */ /* 0x000fc600078e0204 */
[----:B------:R3:W-:Y:S01]  /*6590*/  STL.64 [R1+0x480], R218 ;  /* 0x000480da01007387 */ /* 0x0007e20000100a00 */
[----:B------:R-:W-:-:S03]  /*65a0*/  IMAD.WIDE R228, R80, 0x4, R6 ;  /* 0x0000000450e47825 */ /* 0x000fc600078e0206 */
[----:B------:R5:W-:Y:S01]  /*65b0*/  STL.64 [R1+0x478], R82 ;  /* 0x0004785201007387 */ /* 0x000be20000100a00 */
[----:B-1----:R-:W-:-:S04]  /*65c0*/  IMAD.WIDE R226, R0, 0x4, R4 ;  /* 0x0000000400e27825 */ /* 0x002fc800078e0204 */
[C---:B----4-:R-:W-:Y:S01]  /*65d0*/  IMAD.WIDE R220, R0.reuse, 0x4, R6 ;  /* 0x0000000400dc7825 */ /* 0x050fe200078e0206 */
[----:B------:R1:W-:Y:S03]  /*65e0*/  STL.64 [R1+0x488], R226 ;  /* 0x000488e201007387 */ /* 0x0003e60000100a00 */
[C---:B---3--:R-:W-:Y:S01]  /*65f0*/  IMAD.WIDE R218, R0.reuse, 0x4, R8 ;  /* 0x0000000400da7825 */ /* 0x048fe200078e0208 */
[----:B------:R1:W-:Y:S03]  /*6600*/  LDGSTS.E [R2+0x1c000], desc[UR20][R226.64], !P2 ;  /* 0x1c000000e2027fae */ /* 0x0003e6000d1a1014 */
[----:B-----5:R-:W-:Y:S01]  /*6610*/  IMAD.WIDE R82, R0, 0x4, R10 ;  /* 0x0000000400527825 */ /* 0x020fe200078e020a */
[----:B------:R3:W-:Y:S03]  /*6620*/  STL.64 [R1+0x490], R220 ;  /* 0x000490dc01007387 */ /* 0x0007e60000100a00 */
[----:B------:R-:W-:Y:S01]  /*6630*/  IMAD.U32 R0, RZ, RZ, UR6 ;  /* 0x00000006ff007e24 */ /* 0x000fe2000f8e00ff */
[----:B------:R3:W-:Y:S03]  /*6640*/  LDGSTS.E [R2+0x1c200], desc[UR20][R220.64], !P2 ;  /* 0x1c200000dc027fae */ /* 0x0007e6000d1a1014 */
[----:B------:R-:W-:Y:S01]  /*6650*/  IMAD.WIDE R250, R0, 0x4, R6 ;  /* 0x0000000400fa7825 */ /* 0x000fe200078e0206 */
[----:B------:R4:W-:Y:S03]  /*6660*/  STL.64 [R1+0x4a0], R218 ;  /* 0x0004a0da01007387 */ /* 0x0009e60000100a00 */
[--C-:B-1----:R-:W-:Y:S01]  /*6670*/  IMAD.WIDE R226, R80, 0x4, R8.reuse ;  /* 0x0000000450e27825 */ /* 0x102fe200078e0208 */
[----:B------:R4:W-:Y:S03]  /*6680*/  LDGSTS.E [R2+0x1c400], desc[UR20][R218.64], !P2 ;  /* 0x1c400000da027fae */ /* 0x0009e6000d1a1014 */
[----:B------:R-:W-:Y:S01]  /*6690*/  IMAD.WIDE R244, R0, 0x4, R8 ;  /* 0x0000000400f47825 */ /* 0x000fe200078e0208 */
[----:B------:R1:W-:Y:S03]  /*66a0*/  STL.64 [R1+0x498], R82 ;  /* 0x0004985201007387 */ /* 0x0003e60000100a00 */
[----:B---3--:R-:W-:Y:S01]  /*66b0*/  IMAD.WIDE R220, R80, 0x4, R10 ;  /* 0x0000000450dc7825 */ /* 0x008fe200078e020a */
[----:B------:R1:W-:Y:S01]  /*66c0*/  LDGSTS.E [R2+0x1c600], desc[UR20][R82.64], !P2 ;  /* 0x1c60000052027fae */ /* 0x0003e2000d1a1014 */
[----:B------:R-:W-:-:S02]  /*66d0*/  ISETP.GE.AND P2, PT, R247, R81, PT ;  /* 0x00000051f700720c */ /* 0x000fc40003f46270 */
[----:B------:R-:W-:Y:S01]  /*66e0*/  IMAD.U32 R80, RZ, RZ, UR12 ;  /* 0x0000000cff507e24 */ /* 0x000fe2000f8e00ff */
[----:B------:R3:W-:Y:S01]  /*66f0*/  STL.64 [R1+0x4a8], R232 ;  /* 0x0004a8e801007387 */ /* 0x0007e20000100a00 */
[----:B------:R-:W-:Y:S01]  /*6700*/  IMAD.WIDE R236, R0, 0x4, R10 ;  /* 0x0000000400ec7825 */ /* 0x000fe200078e020a */
[----:B----4-:R-:W-:Y:S02]  /*6710*/  IADD3 R218, PT, PT, R81, 0x3f, RZ ;  /* 0x0000003f51da7810 */ /* 0x010fe40007ffe0ff */
[----:B------:R3:W-:Y:S01]  /*6720*/  LDGSTS.E [R2+0x1c800], desc[UR20][R232.64], !P3 ;  /* 0x1c800000e8027fae */ /* 0x0007e2000d9a1014 */
[----:B------:R-:W-:-:S03]  /*6730*/  IMAD.WIDE R234, R80, 0x4, R4 ;  /* 0x0000000450ea7825 */ /* 0x000fc600078e0204 */
[----:B------:R4:W-:Y:S01]  /*6740*/  LDGSTS.E [R2+0x1ca00], desc[UR20][R228.64], !P3 ;  /* 0x1ca00000e4027fae */ /* 0x0009e2000d9a1014 */
[C---:B-1----:R-:W-:Y:S01]  /*6750*/  VIADD R82, R81.reuse, 0xffffffc0 ;  /* 0xffffffc051527836 */ /* 0x042fe20000000000 */
[----:B------:R-:W-:Y:S01]  /*6760*/  UIMAD UR6, UR4, 0x3d, URZ ;  /* 0x0000003d040678a4 */ /* 0x000fe2000f8e02ff */
[----:B------:R-:W-:Y:S01]  /*6770*/  VIADD R83, R81, 0xffffffc1 ;  /* 0xffffffc151537836 */ /* 0x000fe20000000000 */
[----:B------:R1:W-:Y:S01]  /*6780*/  LDGSTS.E [R2+0x1cc00], desc[UR20][R226.64], !P3 ;  /* 0x1cc00000e2027fae */ /* 0x0003e2000d9a1014 */
[----:B---3--:R-:W-:Y:S01]  /*6790*/  MOV R232, R224 ;  /* 0x000000e000e87202 */ /* 0x008fe20000000f00 */
[----:B------:R-:W-:Y:S02]  /*67a0*/  IMAD.MOV.U32 R233, RZ, RZ, R225 ;  /* 0x000000ffffe97224 */ /* 0x000fe400078e00e1 */
[----:B------:R3:W-:Y:S01]  /*67b0*/  LDGSTS.E [R2+0x1ce00], desc[UR20][R220.64], !P3 ;  /* 0x1ce00000dc027fae */ /* 0x0007e2000d9a1014 */
[----:B------:R-:W-:Y:S01]  /*67c0*/  IMAD.WIDE R224, R0, 0x4, R4 ;  /* 0x0000000400e07825 */ /* 0x000fe200078e0204 */
[----:B------:R-:W-:-:S02]  /*67d0*/  ISETP.GE.AND P3, PT, R247, R82, PT ;  /* 0x00000052f700720c */ /* 0x000fc40003f66270 */
[----:B------:R4:W-:Y:S04]  /*67e0*/  STL.64 [R1+0x4b0], R228 ;  /* 0x0004b0e401007387 */ /* 0x0009e80000100a00 */
[----:B------:R-:W-:Y:S04]  /*67f0*/  LDGSTS.E [R2+0x1d000], desc[UR20][R224.64], !P0 ;  /* 0x1d000000e0027fae */ /* 0x000fe8000c1a1014 */
[----:B------:R-:W-:Y:S04]  /*6800*/  LDGSTS.E [R2+0x1d200], desc[UR20][R250.64], !P0 ;  /* 0x1d200000fa027fae */ /* 0x000fe8000c1a1014 */
[----:B------:R-:W-:Y:S01]  /*6810*/  LDGSTS.E [R2+0x1d400], desc[UR20][R244.64], !P0 ;  /* 0x1d400000f4027fae */ /* 0x000fe2000c1a1014 */
[----:B----4-:R-:W-:-:S03]  /*6820*/  IMAD.WIDE R228, R80, 0x4, R6 ;  /* 0x0000000450e47825 */ /* 0x010fc600078e0206 */
[----:B------:R1:W-:Y:S04]  /*6830*/  STL.64 [R1+0x4c0], R226 ;  /* 0x0004c0e201007387 */ /* 0x0003e80000100a00 */
[----:B------:R-:W-:Y:S01]  /*6840*/  LDGSTS.E [R2+0x1d600], desc[UR20][R236.64], !P0 ;  /* 0x1d600000ec027fae */ /* 0x000fe2000c1a1014 */
[----:B------:R-:W-:-:S03]  /*6850*/  ISETP.GT.AND P0, PT, R218, 0x3f, PT ;  /* 0x0000003fda00780c */ /* 0x000fc60003f04270 */
[----:B------:R3:W-:Y:S01]  /*6860*/  STL.64 [R1+0x4b8], R220 ;  /* 0x0004b8dc01007387 */ /* 0x0007e20000100a00 */
[----:B------:R-:W-:-:S03]  /*6870*/  IMAD.U32 R0, RZ, RZ, UR13 ;  /* 0x0000000dff007e24 */ /* 0x000fc6000f8e00ff */
[----:B------:R4:W-:Y:S01]  /*6880*/  STL.64 [R1+0x4c8], R224 ;  /* 0x0004c8e001007387 */ /* 0x0009e20000100a00 */
[----:B-1----:R-:W-:-:S03]  /*6890*/  IMAD.WIDE R226, R80, 0x4, R8 ;  /* 0x0000000450e27825 */ /* 0x002fc600078e0208 */
[----:B------:R-:W-:Y:S01]  /*68a0*/  STL.64 [R1+0x4d0], R234 ;  /* 0x0004d0ea01007387 */ /* 0x000fe20000100a00 */
[----:B------:R-:W-:-:S03]  /*68b0*/  SEL R81, RZ, 0x4, P3 ;  /* 0x00000004ff517807 */ /* 0x000fc60001800000 */
[----:B------:R-:W-:Y:S01]  /*68c0*/  STL.64 [R1+0x4d8], R250 ;  /* 0x0004d8fa01007387 */ /* 0x000fe20000100a00 */
[----:B---3--:R-:W-:Y:S01]  /*68d0*/  IMAD.WIDE R220, R80, 0x4, R10 ;  /* 0x0000000450dc7825 */ /* 0x008fe200078e020a */
[----:B------:R-:W-:Y:S02]  /*68e0*/  SEL R80, RZ, 0x4, !P0 ;  /* 0x00000004ff507807 */ /* 0x000fe40004000000 */
[----:B------:R-:W-:Y:S01]  /*68f0*/  STL.64 [R1+0x4e8], R244 ;  /* 0x0004e8f401007387 */ /* 0x000fe20000100a00 */
[----:B------:R-:W-:-:S03]  /*6900*/  ISETP.GE.U32.AND P3, PT, R82, 0x7fffff81, PT ;  /* 0x7fffff815200780c */ /* 0x000fc60003f66070 */
[----:B------:R-:W-:Y:S01]  /*6910*/  STL.64 [R1+0x4e0], R236 ;  /* 0x0004e0ec01007387 */ /* 0x000fe20000100a00 */
[----:B------:R-:W-:-:S03]  /*6920*/  SEL R82, R80, RZ, !P2 ;  /* 0x000000ff50527207 */ /* 0x000fc60005000000 */
[----:B----4-:R-:W3:Y:S01]  /*6930*/  LDL.LU.64 R224, [R1+0xd70] ;  /* 0x000d700001e07983 */ /* 0x010ee20000300a00 */
[----:B------:R-:W-:Y:S01]  /*6940*/  ISETP.GT.AND P2, PT, R218, 0x7f, PT ;  /* 0x0000007fda00780c */ /* 0x000fe20003f44270 */
[----:B------:R-:W-:Y:S02]  /*6950*/  IMAD.WIDE R218, R0, 0x4, R10 ;  /* 0x0000000400da7825 */ /* 0x000fe400078e020a */
[----:B------:R-:W-:Y:S01]  /*6960*/  LDGSTS.E [R2+0x1d800], desc[UR20][R234.64], !P5 ;  /* 0x1d800000ea027fae */ /* 0x000fe2000e9a1014 */
[----:B------:R-:W-:Y:S02]  /*6970*/  SEL R80, R81, RZ, P2 ;  /* 0x000000ff51507207 */ /* 0x000fe40001000000 */
[----:B------:R-:W1:Y:S01]  /*6980*/  LDC R81, c[0x0][0x3a0] ;  /* 0x0000e800ff517b82 */ /* 0x000e620000000800 */
[----:B------:R4:W-:Y:S01]  /*6990*/  STL.64 [R1+0x4f0], R228 ;  /* 0x0004f0e401007387 */ /* 0x0009e20000100a00 */
[----:B------:R-:W-:Y:S01]  /*69a0*/  ISETP.NE.U32.AND P2, PT, R80, RZ, PT ;  /* 0x000000ff5000720c */ /* 0x000fe20003f45070 */
[----:B--2---:R-:W-:-:S02]  /*69b0*/  VIADD R80, R246, 0xffffffbf ;  /* 0xffffffbff6507836 */ /* 0x004fc40000000000 */
[----:B------:R4:W-:Y:S03]  /*69c0*/  LDGSTS.E [R2+0x1da00], desc[UR20][R228.64], !P5 ;  /* 0x1da00000e4027fae */ /* 0x0009e6000e9a1014 */
[----:B------:R-:W2:Y:S01]  /*69d0*/  LDC R246, c[0x0][0x3a0] ;  /* 0x0000e800fff67b82 */ /* 0x000ea20000000800 */
[----:B------:R5:W-:Y:S04]  /*69e0*/  STL.64 [R1+0x500], R226 ;  /* 0x000500e201007387 */ /* 0x000be80000100a00 */
[----:B------:R5:W-:Y:S01]  /*69f0*/  LDGSTS.E [R2+0x1dc00], desc[UR20][R226.64], !P5 ;  /* 0x1dc00000e2027fae */ /* 0x000be2000e9a1014 */
[----:B----4-:R-:W-:-:S03]  /*6a00*/  IMAD.WIDE R228, R0, 0x4, R4 ;  /* 0x0000000400e47825 */ /* 0x010fc600078e0204 */
[----:B------:R4:W-:Y:S04]  /*6a10*/  STL.64 [R1+0x4f8], R220 ;  /* 0x0004f8dc01007387 */ /* 0x0009e80000100a00 */
[----:B------:R4:W-:Y:S01]  /*6a20*/  LDGSTS.E [R2+0x1de00], desc[UR20][R220.64], !P5 ;  /* 0x1de00000dc027fae */ /* 0x0009e2000e9a1014 */
[----:B------:R-:W-:Y:S01]  /*6a30*/  ISETP.GE.U32.AND P5, PT, R83, 0x7fffff82, PT ;  /* 0x7fffff825300780c */ /* 0x000fe20003fa6070 */
[C---:B-----5:R-:W-:Y:S02]  /*6a40*/  IMAD.WIDE R226, R0.reuse, 0x4, R6 ;  /* 0x0000000400e27825 */ /* 0x060fe400078e0206 */
[----:B------:R5:W-:Y:S01]  /*6a50*/  STL.64 [R1+0x508], R228 ;  /* 0x000508e401007387 */ /* 0x000be20000100a00 */
[----:B------:R-:W1:Y:S03]  /*6a60*/  LDC R83, c[0x0][0x3a0] ;  /* 0x0000e800ff537b82 */ /* 0x000e660000000800 */
[----:B------:R5:W-:Y:S01]  /*6a70*/  LDGSTS.E [R2+0x1e000], desc[UR20][R228.64], !P4 ;  /* 0x1e000000e4027fae */ /* 0x000be2000e1a1014 */
[----:B----4-:R-:W-:Y:S01]  /*6a80*/  IMAD.WIDE R220, R0, 0x4, R8 ;  /* 0x0000000400dc7825 */ /* 0x010fe200078e0208 */
[----:B------:R-:W-:Y:S01]  /*6a90*/  MOV R0, UR6 ;  /* 0x0000000600007c02 */ /* 0x000fe20008000f00 */
[----:B------:R-:W-:Y:S01]  /*6aa0*/  UIMAD UR6, UR4, 0x3e, URZ ;  /* 0x0000003e040678a4 */ /* 0x000fe2000f8e02ff */
[----:B------:R4:W-:Y:S04]  /*6ab0*/  STL.64 [R1+0x510], R226 ;  /* 0x000510e201007387 */ /* 0x0009e80000100a00 */
[----:B------:R4:W-:Y:S01]  /*6ac0*/  LDGSTS.E [R2+0x1e200], desc[UR20][R226.64], !P4 ;  /* 0x1e200000e2027fae */ /* 0x0009e2000e1a1014 */
[----:B-----5:R-:W-:-:S03]  /*6ad0*/  IMAD.WIDE R228, R0, 0x4, R4 ;  /* 0x0000000400e47825 */ /* 0x020fc600078e0204 */
[----:B------:R5:W-:Y:S04]  /*6ae0*/  STL.64 [R1+0x520], R220 ;  /* 0x000520dc01007387 */ /* 0x000be80000100a00 */
[----:B------:R5:W-:Y:S04]  /*6af0*/  LDGSTS.E [R2+0x1e400], desc[UR20][R220.64], !P4 ;  /* 0x1e400000dc027fae */ /* 0x000be8000e1a1014 */
[----:B------:R2:W-:Y:S01]  /*6b00*/  STL.64 [R1+0x518], R218 ;  /* 0x000518da01007387 */ /* 0x0005e20000100a00 */
[----:B----4-:R-:W-:-:S03]  /*6b10*/  IMAD.WIDE R226, R0, 0x4, R6 ;  /* 0x0000000400e27825 */ /* 0x010fc600078e0206 */
[----:B------:R2:W-:Y:S01]  /*6b20*/  LDGSTS.E [R2+0x1e600], desc[UR20][R218.64], !P4 ;  /* 0x1e600000da027fae */ /* 0x0005e2000e1a1014 */
[----:B------:R-:W-:Y:S02]  /*6b30*/  ISETP.NE.U32.AND P4, PT, R82, RZ, PT ;  /* 0x000000ff5200720c */ /* 0x000fe40003f85070 */
[----:B------:R-:W4:Y:S01]  /*6b40*/  LDC R82, c[0x0][0x3a0] ;  /* 0x0000e800ff527b82 */ /* 0x000f220000000800 */
[C---:B-----5:R-:W-:Y:S01]  /*6b50*/  IMAD.WIDE R220, R0.reuse, 0x4, R8 ;  /* 0x0000000400dc7825 */ /* 0x060fe200078e0208 */
[----:B------:R5:W-:Y:S04]  /*6b60*/  STL.64 [R1+0x528], R228 ;  /* 0x000528e401007387 */ /* 0x000be80000100a00 */
[----:B------:R5:W-:Y:S01]  /*6b70*/  LDGSTS.E [R2+0x1e800], desc[UR20][R228.64], !P6 ;  /* 0x1e800000e4027fae */ /* 0x000be2000f1a1014 */
[----:B--2---:R-:W-:-:S03]  /*6b80*/  IMAD.WIDE R218, R0, 0x4, R10 ;  /* 0x0000000400da7825 */ /* 0x004fc600078e020a */
[----:B------:R2:W-:Y:S01]  /*6b90*/  STL.64 [R1+0x530], R226 ;  /* 0x000530e201007387 */ /* 0x0005e20000100a00 */
[----:B------:R-:W-:-:S03]  /*6ba0*/  IMAD.U32 R0, RZ, RZ, UR6 ;  /* 0x00000006ff007e24 */ /* 0x000fc6000f8e00ff */
[----:B------:R2:W-:Y:S01]  /*6bb0*/  LDGSTS.E [R2+0x1ea00], desc[UR20][R226.64], !P6 ;  /* 0x1ea00000e2027fae */ /* 0x0005e2000f1a1014 */
[----:B------:R-:W-:Y:S01]  /*6bc0*/  UIMAD UR6, UR4, 0x3f, URZ ;  /* 0x0000003f040678a4 */ /* 0x000fe2000f8e02ff */
[C---:B-----5:R-:W-:Y:S02]  /*6bd0*/  IMAD.WIDE R228, R0.reuse, 0x4, R4 ;  /* 0x0000000400e47825 */ /* 0x060fe400078e0204 */
[----:B------:R5:W-:Y:S04]  /*6be0*/  STL.64 [R1+0x540], R220 ;  /* 0x000540dc01007387 */ /* 0x000be80000100a00 */
[----:B------:R5:W-:Y:S01]  /*6bf0*/  LDGSTS.E [R2+0x1ec00], desc[UR20][R220.64], !P6 ;  /* 0x1ec00000dc027fae */ /* 0x000be2000f1a1014 */
[----:B--2---:R-:W-:-:S03]  /*6c00*/  IMAD.WIDE R226, R0, 0x4, R6 ;  /* 0x0000000400e27825 */ /* 0x004fc600078e0206 */
[----:B------:R2:W-:Y:S04]  /*6c10*/  STL.64 [R1+0x538], R218 ;  /* 0x000538da01007387 */ /* 0x0005e80000100a00 */
[----:B------:R2:W-:Y:S01]  /*6c20*/  LDGSTS.E [R2+0x1ee00], desc[UR20][R218.64], !P6 ;  /* 0x1ee00000da027fae */ /* 0x0005e2000f1a1014 */
[----:B------:R-:W-:Y:S02]  /*6c30*/  ISETP.GE.U32.AND P6, PT, R80, 0x7fffff80, PT ;  /* 0x7fffff805000780c */ /* 0x000fe40003fc6070 */
[----:B-1----:R-:W-:Y:S01]  /*6c40*/  IADD3 R80, PT, PT, R83, -0x42, RZ ;  /* 0xffffffbe53507810 */ /* 0x002fe20007ffe0ff */
[C---:B-----5:R-:W-:Y:S01]  /*6c50*/  IMAD.WIDE R220, R0.reuse, 0x4, R8 ;  /* 0x0000000400dc7825 */ /* 0x060fe200078e0208 */
[----:B------:R-:W-:Y:S04]  /*6c60*/  STL.64 [R1+0x548], R228 ;  /* 0x000548e401007387 */ /* 0x000fe80000100a00 */
[----:B------:R1:W-:Y:S01]  /*6c70*/  STL.64 [R1+0x550], R226 ;  /* 0x000550e201007387 */ /* 0x0003e20000100a00 */
[----:B--2---:R-:W-:-:S03]  /*6c80*/  IMAD.WIDE R218, R0, 0x4, R10 ;  /* 0x0000000400da7825 */ /* 0x004fc600078e020a */
[----:B------:R2:W-:Y:S01]  /*6c90*/  LDGSTS.E [R2+0x1f000], desc[UR20][R228.64], !P5 ;  /* 0x1f000000e4027fae */ /* 0x0005e2000e9a1014 */
[----:B------:R-:W-:-:S03]  /*6ca0*/  IMAD.U32 R0, RZ, RZ, UR6 ;  /* 0x00000006ff007e24 */ /* 0x000fc6000f8e00ff */
[----:B------:R-:W-:Y:S04]  /*6cb0*/  STL.64 [R1+0x560], R220 ;  /* 0x000560dc01007387 */ /* 0x000fe80000100a00 */
[----:B------:R-:W-:Y:S04]  /*6cc0*/  LDGSTS.E [R2+0x1f200], desc[UR20][R226.64], !P5 ;  /* 0x1f200000e2027fae */ /* 0x000fe8000e9a1014 */
[----:B------:R5:W-:Y:S04]  /*6cd0*/  STL.64 [R1+0x558], R218 ;  /* 0x000558da01007387 */ /* 0x000be80000100a00 */
[----:B------:R1:W-:Y:S04]  /*6ce0*/  LDGSTS.E [R2+0x1f400], desc[UR20][R220.64], !P5 ;  /* 0x1f400000dc027fae */ /* 0x0003e8000e9a1014 */
[----:B------:R-:W3:Y:S04]  /*6cf0*/  LDL.64 R236, [R1+0x100] ;  /* 0x0001000001ec7983 */ /* 0x000ee80000100a00 */
[----:B------:R-:W-:Y:S04]  /*6d00*/  LDGSTS.E [R2+0x1f600], desc[UR20][R218.64], !P5 ;  /* 0x1f600000da027fae */ /* 0x000fe8000e9a1014 */
[----:B------:R-:W3:Y:S04]  /*6d10*/  LDL.64 R250, [R1+0xd0] ;  /* 0x0000d00001fa7983 */ /* 0x000ee80000100a00 */
[----:B-1----:R-:W3:Y:S04]  /*6d20*/  LDL.64 R226, [R1+0x18] ;  /* 0x0000180001e27983 */ /* 0x002ee80000100a00 */
[----:B-----5:R-:W5:Y:S01]  /*6d30*/  LDL.64 R218, [R1+0xb0] ;  /* 0x0000b00001da7983 */ /* 0x020f620000100a00 */
[----:B------:R-:W-:-:S04]  /*6d40*/  IMAD.WIDE R244, R0, 0x4, R4 ;  /* 0x0000000400f47825 */ /* 0x000fc800078e0204 */
[C---:B------:R-:W-:Y:S01]  /*6d50*/  IMAD.WIDE R234, R0.reuse, 0x4, R6 ;  /* 0x0000000400ea7825 */ /* 0x040fe200078e0206 */
[----:B------:R-:W-:Y:S03]  /*6d60*/  LDGSTS.E [R2+0x1f800], desc[UR20][R244.64], !P3 ;  /* 0x1f800000f4027fae */ /* 0x000fe6000d9a1014 */
[C---:B--2---:R-:W-:Y:S01]  /*6d70*/  IMAD.WIDE R228, R0.reuse, 0x4, R8 ;  /* 0x0000000400e47825 */ /* 0x044fe200078e0208 */
[----:B------:R-:W-:Y:S03]  /*6d80*/  LDGSTS.E [R2+0x1fa00], desc[UR20][R234.64], !P3 ;  /* 0x1fa00000ea027fae */ /* 0x000fe6000d9a1014 */
[----:B------:R-:W-:Y:S01]  /*6d90*/  IMAD.WIDE R220, R0, 0x4, R10 ;  /* 0x0000000400dc7825 */ /* 0x000fe200078e020a */
[----:B------:R-:W-:Y:S03]  /*6da0*/  LDGSTS.E [R2+0x1fc00], desc[UR20][R228.64], !P3 ;  /* 0x1fc00000e4027fae */ /* 0x000fe6000d9a1014 */
[----:B----4-:R-:W-:Y:S01]  /*6db0*/  VIADD R0, R82, 0xffffffbd ;  /* 0xffffffbd52007836 */ /* 0x010fe20000000000 */
[----:B------:R-:W-:Y:S01]  /*6dc0*/  LDGSTS.E [R2+0x1fe00], desc[UR20][R220.64], !P3 ;  /* 0x1fe00000dc027fae */ /* 0x000fe2000d9a1014 */
[----:B------:R-:W-:Y:S01]  /*6dd0*/  ISETP.GE.U32.AND P5, PT, R80, 0x7fffff7f, PT ;  /* 0x7fffff7f5000780c */ /* 0x000fe20003fa6070 */
[----:B------:R-:W-:-:S02]  /*6de0*/  IMAD.U32 R83, RZ, RZ, UR7 ;  /* 0x00000007ff537e24 */ /* 0x000fc4000f8e00ff */
[----:B------:R-:W-:Y:S01]  /*6df0*/  ISETP.GE.U32.AND P3, PT, R0, 0x7fffff7e, PT ;  /* 0x7fffff7e0000780c */ /* 0x000fe20003f66070 */
[----:B------:R-:W-:Y:S01]  /*6e00*/  STL.64 [R1+0x568], R244 ;  /* 0x000568f401007387 */ /* 0x000fe20000100a00 */
[----:B------:R-:W-:Y:S02]  /*6e10*/  IADD3 R0, PT, PT, R81, -0x44, RZ ;  /* 0xffffffbc51007810 */ /* 0x000fe40007ffe0ff */
[C---:B------:R-:W-:Y:S01]  /*6e20*/  LOP3.LUT R82, R252.reuse, 0x20, RZ, 0x3c, !PT ;  /* 0x00000020fc527812 */ /* 0x040fe200078e3cff */
[----:B------:R-:W0:Y:S01]  /*6e30*/  LDGDEPBAR ;  /* 0x00000000000079af */ /* 0x000e220000000000 */
[C---:B------:R-:W-:Y:S02]  /*6e40*/  LOP3.LUT R81, R252.reuse, 0x40, RZ, 0x3c, !PT ;  /* 0x00000040fc517812 */ /* 0x040fe400078e3cff */
[----:B------:R-:W-:Y:S02]  /*6e50*/  LOP3.LUT R80, R252, 0x60, RZ, 0x3c, !PT ;  /* 0x00000060fc507812 */ /* 0x000fe400078e3cff */
[----:B------:R-:W-:-:S02]  /*6e60*/  IADD3 R82, PT, PT, R83, 0x100000, R82 ;  /* 0x0010000053527810 */ /* 0x000fc40007ffe052 */
[C---:B------:R-:W-:Y:S02]  /*6e70*/  IADD3 R81, PT, PT, R83.reuse, 0x100000, R81 ;  /* 0x0010000053517810 */ /* 0x040fe40007ffe051 */
[C---:B------:R-:W-:Y:S02]  /*6e80*/  IADD3 R80, PT, PT, R83.reuse, 0x100000, R80 ;  /* 0x0010000053507810 */ /* 0x040fe40007ffe050 */
[----:B------:R-:W-:Y:S01]  /*6e90*/  IADD3 R83, PT, PT, R83, 0x100000, R252 ;  /* 0x0010000053537810 */ /* 0x000fe20007ffe0fc */
[----:B------:R1:W-:Y:S04]  /*6ea0*/  STL.64 [R1+0x570], R234 ;  /* 0x000570ea01007387 */ /* 0x0003e80000100a00 */
[----:B------:R-:W-:Y:S04]  /*6eb0*/  STL.64 [R1+0x580], R228 ;  /* 0x000580e401007387 */ /* 0x000fe80000100a00 */
[----:B------:R2:W-:Y:S04]  /*6ec0*/  STL.64 [R1+0x578], R220 ;  /* 0x000578dc01007387 */ /* 0x0005e80000100a00 */
[----:B-1----:R-:W4:Y:S04]  /*6ed0*/  LDL.64 R234, [R1+0x118] ;  /* 0x0001180001ea7983 */ /* 0x002f280000100a00 */
[----:B------:R-:W4:Y:S04]  /*6ee0*/  LDL.64 R244, [R1+0xe8] ;  /* 0x0000e80001f47983 */ /* 0x000f280000100a00 */
[----:B--2---:R-:W2:Y:S04]  /*6ef0*/  LDL.64 R220, [R1+0xc8] ;  /* 0x0000c80001dc7983 */ /* 0x004ea80000100a00 */
[----:B------:R-:W2:Y:S04]  /*6f00*/  LDL.64 R228, [R1+0xa8] ;  /* 0x0000a80001e47983 */ /* 0x000ea80000100a00 */
[----:B------:R-:W-:Y:S04]  /*6f10*/  LDGSTS.E [R83+-0x20000], desc[UR20][R232.64], P4 ;  /* 0xe0000000e8537fae */ /* 0x000fe8000a1a1014 */
[----:B------:R-:W2:Y:S04]  /*6f20*/  LDL.LU.64 R232, [R1+0xd68] ;  /* 0x000d680001e87983 */ /* 0x000ea80000300a00 */
[----:B---3--:R-:W-:Y:S04]  /*6f30*/  LDGSTS.E [R83+-0x1fc00], desc[UR20][R236.64], P4 ;  /* 0xe0400000ec537fae */ /* 0x008fe8000a1a1014 */
[----:B------:R-:W-:Y:S04]  /*6f40*/  LDGSTS.E [R83+-0x1f800], desc[UR20][R250.64], P4 ;  /* 0xe0800000fa537fae */ /* 0x000fe8000a1a1014 */
[----:B------:R-:W3:Y:S04]  /*6f50*/  LDL.64 R236, [R1+0x110] ;  /* 0x0001100001ec7983 */ /* 0x000ee80000100a00 */
[----:B-----5:R-:W-:Y:S04]  /*6f60*/  LDGSTS.E [R83+-0x1f400], desc[UR20][R218.64], P4 ;  /* 0xe0c00000da537fae */ /* 0x020fe8000a1a1014 */
[----:B------:R-:W5:Y:S04]  /*6f70*/  LDL.LU.64 R250, [R1+0xd60] ;  /* 0x000d600001fa7983 */ /* 0x000f680000300a00 */
[----:B------:R-:W-:Y:S04]  /*6f80*/  LDGSTS.E [R83+-0x1f000], desc[UR20][R226.64], P4 ;  /* 0xe1000000e2537fae */ /* 0x000fe8000a1a1014 */
[----:B------:R-:W3:Y:S04]  /*6f90*/  LDL.LU.64 R218, [R1+0xd58] ;  /* 0x000d580001da7983 */ /* 0x000ee80000300a00 */
[----:B------:R-:W-:Y:S04]  /*6fa0*/  LDGSTS.E [R83+-0x1ec00], desc[UR20][R240.64], P4 ;  /* 0xe1400000f0537fae */ /* 0x000fe8000a1a1014 */
[----:B------:R-:W3:Y:S04]  /*6fb0*/  LDL.LU.64 R226, [R1+0xd50] ;  /* 0x000d500001e27983 */ /* 0x000ee80000300a00 */
[----:B------:R1:W-:Y:S04]  /*6fc0*/  STL.64 [R1+0xcf8], R240 ;  /* 0x000cf8f001007387 */ /* 0x0003e80000100a00 */
[----:B------:R-:W-:Y:S04]  /*6fd0*/  LDGSTS.E [R83+-0x1e800], desc[UR20][R222.64], P4 ;  /* 0xe1800000de537fae */ /* 0x000fe8000a1a1014 */
[----:B------:R-:W-:Y:S04]  /*6fe0*/  LDGSTS.E [R83+-0x1e400], desc[UR20][R230.64], P4 ;  /* 0xe1c00000e6537fae */ /* 0x000fe8000a1a1014 */
[----:B-1----:R-:W3:Y:S04]  /*6ff0*/  LDL.LU.64 R240, [R1+0x38] ;  /* 0x0000380001f07983 */ /* 0x002ee80000300a00 */
[----:B------:R1:W-:Y:S04]  /*7000*/  STL.64 [R1+0xce8], R222 ;  /* 0x000ce8de01007387 */ /* 0x0003e80000100a00 */
[----:B----4-:R-:W-:Y:S04]  /*7010*/  LDGSTS.E [R82+-0x1ff00], desc[UR20][R234.64], P4 ;  /* 0xe0100000ea527fae */ /* 0x010fe8000a1a1014 */
[----:B-1----:R-:W4:Y:S04]  /*7020*/  LDL.LU.64 R222, [R1+0x8] ;  /* 0x0000080001de7983 */ /* 0x002f280000300a00 */
[----:B------:R1:W-:Y:S04]  /*7030*/  STL.64 [R1+0xcf0], R230 ;  /* 0x000cf0e601007387 */ /* 0x0003e80000100a00 */
[----:B------:R-:W-:Y:S04]  /*7040*/  LDGSTS.E [R82+-0x1fb00], desc[UR20][R244.64], P4 ;  /* 0xe0500000f4527fae */ /* 0x000fe8000a1a1014 */
[----:B--2---:R-:W-:Y:S04]  /*7050*/  LDGSTS.E [R82+-0x1f700], desc[UR20][R220.64], P4 ;  /* 0xe0900000dc527fae */ /* 0x004fe8000a1a1014 */
[----:B-1----:R-:W2:Y:S04]  /*7060*/  LDL.LU.64 R230, [R1+0x28] ;  /* 0x0000280001e67983 */ /* 0x002ea80000300a00 */
[----:B------:R-:W2:Y:S04]  /*7070*/  LDL.LU.64 R234, [R1+0xd48] ;  /* 0x000d480001ea7983 */ /* 0x000ea80000300a00 */
[----:B------:R-:W2:Y:S04]  /*7080*/  LDL.LU.64 R244, [R1+0xd40] ;  /* 0x000d400001f47983 */ /* 0x000ea80000300a00 */
[----:B------:R-:W2:Y:S04]  /*7090*/  LDL.LU.64 R220, [R1+0xd38] ;  /* 0x000d380001dc7983 */ /* 0x000ea80000300a00 */
[----:B------:R-:W-:Y:S04]  /*70a0*/  LDGSTS.E [R82+-0x1f300], desc[UR20][R228.64], P4 ;  /* 0xe0d00000e4527fae */ /* 0x000fe8000a1a1014 */
[----:B------:R-:W2:Y:S04]  /*70b0*/  LDL.LU.64 R228, [R1+0xd30] ;  /* 0x000d300001e47983 */ /* 0x000ea80000300a00 */
[----:B----4-:R-:W-:Y:S04]  /*70c0*/  LDGSTS.E [R82+-0x1ef00], desc[UR20][R222.64], P4 ;  /* 0xe1100000de527fae */ /* 0x010fe8000a1a1014 */
[----:B------:R1:W-:Y:S04]  /*70d0*/  STL.64 [R1+0xd00], R222 ;  /* 0x000d00de01007387 */ /* 0x0003e80000100a00 */
[----:B------:R-:W-:Y:S04]  /*70e0*/  LDGSTS.E [R82+-0x1eb00], desc[UR20][R216.64], P4 ;  /* 0xe1500000d8527fae */ /* 0x000fe8000a1a1014 */
[----:B------:R-:W-:Y:S04]  /*70f0*/  LDGSTS.E [R82+-0x1e700], desc[UR20][R224.64], P4 ;  /* 0xe1900000e0527fae */ /* 0x000fe8000a1a1014 */
[----:B-1----:R-:W4:Y:S04]  /*7100*/  LDL.LU.64 R222, [R1+0xb8] ;  /* 0x0000b80001de7983 */ /* 0x002f280000300a00 */
[----:B------:R1:W-:Y:S04]  /*7110*/  STL.64 [R1+0xd08], R216 ;  /* 0x000d08d801007387 */ /* 0x0003e80000100a00 */
[----:B------:R-:W-:Y:S04]  /*7120*/  LDGSTS.E [R82+-0x1e300], desc[UR20][R232.64], P4 ;  /* 0xe1d00000e8527fae */ /* 0x000fe8000a1a1014 */
[----:B---3--:R-:W-:Y:S04]  /*7130*/  LDGSTS.E [R81+-0x1fe00], desc[UR20][R236.64], P4 ;  /* 0xe0200000ec517fae */ /* 0x008fe8000a1a1014 */
[----:B-1----:R-:W3:Y:S04]  /*7140*/  LDL.LU.64 R216, [R1+0xc0] ;  /* 0x0000c00001d87983 */ /* 0x002ee80000300a00 */
[----:B------:R1:W-:Y:S04]  /*7150*/  STL.64 [R1+0xd10], R224 ;  /* 0x000d10e001007387 */ /* 0x0003e80000100a00 */
[----:B-1----:R-:W2:Y:S04]  /*7160*/  LDL.LU.64 R224, [R1+0xd8] ;  /* 0x0000d80001e07983 */ /* 0x002ea80000300a00 */
[----:B------:R1:W-:Y:S04]  /*7170*/  STL.64 [R1+0xd20], R82 ;  /* 0x000d205201007387 */ /* 0x0003e80000100a00 */
[----:B-1----:R-:W2:Y:S04]  /*7180*/  LDL.LU.64 R82, [R1+0x108] ;  /* 0x0001080001527983 */ /* 0x002ea80000300a00 */
[----:B------:R1:W-:Y:S04]  /*7190*/  STL.64 [R1+0xd18], R232 ;  /* 0x000d18e801007387 */ /* 0x0003e80000100a00 */
[----:B-1----:R-:W2:Y:S04]  /*71a0*/  LDL.LU.64 R232, [R1+0xe0] ;  /* 0x0000e00001e87983 */ /* 0x002ea80000300a00 */
[----:B------:R-:W3:Y:S01]  /*71b0*/  LDL.LU.64 R236, [R1+0xd28] ;  /* 0x000d280001ec7983 */ /* 0x000ee20000300a00 */
[----:B------:R-:W-:-:S03]  /*71c0*/  USHF.L.U32 UR4, UR4, 0x6, URZ ;  /* 0x0000000604047899 */ /* 0x000fc600080006ff */
[----:B------:R1:W-:Y:S03]  /*71d0*/  STL.64 [R1+0xcc8], R80 ;  /* 0x000cc85001007387 */ /* 0x0003e60000100a00 */
[----:B------:R-:W-:-:S04]  /*71e0*/  IMAD.U32 R247, RZ, RZ, UR4 ;  /* 0x00000004fff77e24 */ /* 0x000fc8000f8e00ff */
[----:B------:R-:W-:-:S04]  /*71f0*/  IMAD.WIDE R4, R247, 0x4, R4 ;  /* 0x00000004f7047825 */ /* 0x000fc800078e0204 */
[C---:B------:R-:W-:Y:S01]  /*7200*/  IMAD.WIDE R6, R247.reuse, 0x4, R6 ;  /* 0x00000004f7067825 */ /* 0x040fe200078e0206 */
[----:B------:R1:W-:Y:S03]  /*7210*/  STL.64 [R1+0x5f8], R4 ;  /* 0x0005f80401007387 */ /* 0x0003e60000100a00 */
[C---:B------:R-:W-:Y:S01]  /*7220*/  IMAD.WIDE R8, R247.reuse, 0x4, R8 ;  /* 0x00000004f7087825 */ /* 0x040fe200078e0208 */
[----:B------:R1:W-:Y:S03]  /*7230*/  STL.64 [R1+0x650], R6 ;  /* 0x0006500601007387 */ /* 0x0003e60000100a00 */
[C---:B------:R-:W-:Y:S01]  /*7240*/  IMAD.WIDE R10, R247.reuse, 0x4, R10 ;  /* 0x00000004f70a7825 */ /* 0x040fe200078e020a */
[----:B------:R1:W-:Y:S03]  /*7250*/  STL.64 [R1+0x660], R8 ;  /* 0x0006600801007387 */ /* 0x0003e60000100a00 */
[----:B------:R-:W-:Y:S01]  /*7260*/  IMAD.WIDE R12, R247, 0x4, R12 ;  /* 0x00000004f70c7825 */ /* 0x000fe200078e020c */
[----:B------:R1:W-:Y:S04]  /*7270*/  STL.64 [R1+0x678], R10 ;  /* 0x0006780a01007387 */ /* 0x0003e80000100a00 */
[----:B------:R1:W-:Y:S04]  /*7280*/  STL.64 [R1+0x688], R12 ;  /* 0x0006880c01007387 */ /* 0x0003e80000100a00 */
[----:B--2---:R-:W-:Y:S04]  /*7290*/  LDGSTS.E [R81+-0x1fa00], desc[UR20][R232.64], P4 ;  /* 0xe0600000e8517fae */ /* 0x004fe8000a1a1014 */
[----:B---3--:R-:W-:Y:S04]  /*72a0*/  LDGSTS.E [R81+-0x1f600], desc[UR20][R216.64], P4 ;  /* 0xe0a00000d8517fae */ /* 0x008fe8000a1a1014 */
[----:B------:R-:W-:Y:S04]  /*72b0*/  LDGSTS.E [R81+-0x1f200], desc[UR20][R240.64], P4 ;  /* 0xe0e00000f0517fae */ /* 0x000fe8000a1a1014 */
[----:B-----5:R-:W-:Y:S04]  /*72c0*/  LDGSTS.E [R81+-0x1ee00], desc[UR20][R250.64], P4 ;  /* 0xe1200000fa517fae */ /* 0x020fe8000a1a1014 */
[----:B------:R-:W-:Y:S04]  /*72d0*/  LDGSTS.E [R81+-0x1ea00], desc[UR20][R218.64], P4 ;  /* 0xe1600000da517fae */ /* 0x000fe8000a1a1014 */
[----:B------:R-:W-:Y:S04]  /*72e0*/  LDGSTS.E [R81+-0x1e600], desc[UR20][R226.64], P4 ;  /* 0xe1a00000e2517fae */ /* 0x000fe8000a1a1014 */
[----:B------:R1:W-:Y:S04]  /*72f0*/  LDGSTS.E [R81+-0x1e200], desc[UR20][R234.64], P4 ;  /* 0xe1e00000ea517fae */ /* 0x0003e8000a1a1014 */
[----:B------:R-:W-:Y:S04]  /*7300*/  LDGSTS.E [R80+-0x1fd00], desc[UR20][R82.64], P4 ;  /* 0xe030000052507fae */ /* 0x000fe8000a1a1014 */
[----:B------:R-:W-:Y:S04]  /*7310*/  LDGSTS.E [R80+-0x1f900], desc[UR20][R224.64], P4 ;  /* 0xe0700000e0507fae */ /* 0x000fe8000a1a1014 */
[----:B----4-:R-:W-:Y:S01]  /*7320*/  LDGSTS.E [R80+-0x1f500], desc[UR20][R222.64], P4 ;  /* 0xe0b00000de507fae */ /* 0x010fe2000a1a1014 */
[----:B-1----:R-:W1:Y:S03]  /*7330*/  LDC R81, c[0x0][0x3a0] ;  /* 0x0000e800ff517b82 */ /* 0x002e660000000800 */
[----:B------:R-:W-:Y:S04]  /*7340*/  LDGSTS.E [R80+-0x1f100], desc[UR20][R230.64], P4 ;  /* 0xe0f00000e6507fae */ /* 0x000fe8000a1a1014 */
[----:B------:R-:W-:Y:S04]  /*7350*/  LDGSTS.E [R80+-0x1ed00], desc[UR20][R244.64], P4 ;  /* 0xe1300000f4507fae */ /* 0x000fe8000a1a1014 */
[----:B------:R-:W-:Y:S04]  /*7360*/  LDGSTS.E [R80+-0x1e900], desc[UR20][R220.64], P4 ;  /* 0xe1700000dc507fae */ /* 0x000fe8000a1a1014 */
[----:B------:R-:W-:Y:S04]  /*7370*/  LDGSTS.E [R80+-0x1e500], desc[UR20][R228.64], P4 ;  /* 0xe1b00000e4507fae */ /* 0x000fe8000a1a1014 */
[----:B------:R2:W-:Y:S04]  /*7380*/  LDGSTS.E [R80+-0x1e100], desc[UR20][R236.64], P4 ;  /* 0xe1f00000ec507fae */ /* 0x0005e8000a1a1014 */
[----:B------:R-:W0:Y:S01]  /*7390*/  LDGDEPBAR ;  /* 0x00000000000079af */ /* 0x000e220000000000 */
[----:B------:R-:W-:Y:S08]  /*73a0*/  BAR.SYNC.DEFER_BLOCKING 0x0 ;  /* 0x0000000000007b1d */ /* 0x000ff00000010000 */
[----:B--2---:R-:W2:Y:S01]  /*73b0*/  LDC R80, c[0x0][0x3a0] ;  /* 0x0000e800ff507b82 */ /* 0x004ea20000000800 */
[----:B------:R-:W-:-:S02]  /*73c0*/  ISETP.GE.U32.AND P4, PT, R0, 0x7fffff7d, PT ;  /* 0x7fffff7d0000780c */ /* 0x000fc40003f86070 */
[----:B------:R-:W-:Y:S01]  /*73d0*/  IADD3 R0, PT, PT, R246, -0x45, RZ ;  /* 0xffffffbbf6007810 */ /* 0x000fe20007ffe0ff */
[----:B------:R-:W-:-:S04]  /*73e0*/  IMAD.WIDE R34, R247, 0x4, R34 ;  /* 0x00000004f7227825 */ /* 0x000fc800078e0222 */
[C---:B------:R-:W-:Y:S01]  /*73f0*/  IMAD.WIDE R48, R247.reuse, 0x4, R48 ;  /* 0x00000004f7307825 */ /* 0x040fe200078e0230 */
[----:B------:R-:W3:Y:S01]  /*7400*/  LDC R246, c[0x0][0x3a0] ;  /* 0x0000e800fff67b82 */ /* 0x000ee20000000800 */
[----:B------:R-:W-:Y:S01]  /*7410*/  @!PT LDS RZ, [RZ] ;  /* 0x00000000fffff984 */ /* 0x000fe20000000800 */
[----:B------:R-:W-:Y:S01]  /*7420*/  @!PT LDS RZ, [RZ] ;  /* 0x00000000fffff984 */ /* 0x000fe20000000800 */
[----:B------:R-:W-:Y:S01]  /*7430*/  @!PT LDS RZ, [RZ] ;  /* 0x00000000fffff984 */ /* 0x000fe20000000800 */
[----:B------:R4:W-:Y:S04]  /*7440*/  LDGSTS.E [R2+0x20000], desc[UR20][R4.64], !P6 ;  /* 0x2000000004027fae */ /* 0x0009e8000f1a1014 */
[----:B------:R5:W-:Y:S04]  /*7450*/  LDGSTS.E [R2+0x20200], desc[UR20][R6.64], !P6 ;  /* 0x2020000006027fae */ /* 0x000be8000f1a1014 */
[----:B------:R1:W-:Y:S01]  /*7460*/  LDGSTS.E [R2+0x20400], desc[UR20][R8.64], !P6 ;  /* 0x2040000008027fae */ /* 0x0003e2000f1a1014 */
[----:B----4-:R-:W4:Y:S03]  /*7470*/  LDC R5, c[0x0][0x3a0] ;  /* 0x0000e800ff057b82 */ /* 0x010f260000000800 */
[----:B------:R1:W-:Y:S01]  /*7480*/  LDGSTS.E [R2+0x20600], desc[UR20][R10.64], !P6 ;  /* 0x206000000a027fae */ /* 0x0003e2000f1a1014 */
[----:B-----5:R-:W-:-:S03]  /*7490*/  IMAD.WIDE R6, R247, 0x4, R18 ;  /* 0x00000004f7067825 */ /* 0x020fc600078e0212 */
[----:B------:R5:W-:Y:S01]  /*74a0*/  LDGSTS.E [R2+0x20800], desc[UR20][R12.64], !P5 ;  /* 0x208000000c027fae */ /* 0x000be2000e9a1014 */
[C---:B-1----:R-:W-:Y:S01]  /*74b0*/  IMAD.WIDE R8, R247.reuse, 0x4, R16 ;  /* 0x00000004f7087825 */ /* 0x042fe200078e0210 */
[----:B------:R-:W1:Y:S03]  /*74c0*/  LDC R4, c[0x0][0x3a0] ;  /* 0x0000e800ff047b82 */ /* 0x000e660000000800 */
[----:B------:R-:W-:-:S04]  /*74d0*/  IMAD.WIDE R10, R247, 0x4, R14 ;  /* 0x00000004f70a7825 */ /* 0x000fc800078e020e */
[----:B-----5:R-:W-:Y:S01]  /*74e0*/  IMAD.WIDE R12, R247, 0x4, R20 ;  /* 0x00000004f70c7825 */ /* 0x020fe200078e0214 */
[----:B------:R5:W-:Y:S04]  /*74f0*/  STL.64 [R1+0x6a0], R10 ;  /* 0x0006a00a01007387 */ /* 0x000be80000100a00 */
[----:B------:R5:W-:Y:S01]  /*7500*/  LDGSTS.E [R2+0x20a00], desc[UR20][R10.64], !P5 ;  /* 0x20a000000a027fae */ /* 0x000be2000e9a1014 */
[----:B------:R-:W-:-:S03]  /*7510*/  ISETP.GE.U32.AND P6, PT, R0, 0x7fffff7c, PT ;  /* 0x7fffff7c0000780c */ /* 0x000fc60003fc6070 */
[----:B------:R2:W-:Y:S04]  /*7520*/  STL.64 [R1+0x6b0], R8 ;  /* 0x0006b00801007387 */ /* 0x0005e80000100a00 */
[----:B------:R2:W-:Y:S01]  /*7530*/  LDGSTS.E [R2+0x20c00], desc[UR20][R8.64], !P5 ;  /* 0x20c0000008027fae */ /* 0x0005e2000e9a1014 */
[----:B-----5:R-:W-:-:S03]  /*7540*/  IMAD.WIDE R10, R247, 0x4, R22 ;  /* 0x00000004f70a7825 */ /* 0x020fc600078e0216 */
[----:B------:R5:W-:Y:S04]  /*7550*/  STL.64 [R1+0x6c8], R6 ;  /* 0x0006c80601007387 */ /* 0x000be80000100a00 */
[----:B------:R5:W-:Y:S01]  /*7560*/  LDGSTS.E [R2+0x20e00], desc[UR20][R6.64], !P5 ;  /* 0x20e0000006027fae */ /* 0x000be2000e9a1014 */
[----:B--2---:R-:W-:-:S03]  /*7570*/  IMAD.WIDE R8, R247, 0x4, R24 ;  /* 0x00000004f7087825 */ /* 0x004fc600078e0218 */
[----:B------:R2:W-:Y:S01]  /*7580*/  STL.64 [R1+0x7c8], R12 ;  /* 0x0007c80c01007387 */ /* 0x0005e20000100a00 */
[----:B------:R-:W-:-:S03]  /*7590*/  VIADD R0, R80, 0xffffffba ;  /* 0xffffffba50007836 */ /* 0x000fc60000000000 */
[----:B------:R2:W-:Y:S01]  /*75a0*/  LDGSTS.E [R2+0x21000], desc[UR20][R12.64], !P3 ;  /* 0x210000000c027fae */ /* 0x0005e2000d9a1014 */
[----:B-----5:R-:W-:-:S03]  /*75b0*/  IMAD.WIDE R6, R247, 0x4, R26 ;  /* 0x00000004f7067825 */ /* 0x020fc600078e021a */
[----:B------:R-:W-:Y:S04]  /*75c0*/  STL.64 [R1+0x7c0], R10 ;  /* 0x0007c00a01007387 */ /* 0x000fe80000100a00 */
[----:B------:R-:W-:Y:S01]  /*75d0*/  LDGSTS.E [R2+0x21200], desc[UR20][R10.64], !P3 ;  /* 0x212000000a027fae */ /* 0x000fe2000d9a1014 */
[----:B------:R-:W-:-:S03]  /*75e0*/  ISETP.GE.U32.AND P5, PT, R0, 0x7fffff7b, PT ;  /* 0x7fffff7b0000780c */ /* 0x000fc60003fa6070 */
[----:B------:R-:W-:Y:S04]  /*75f0*/  STL.64 [R1+0x7b8], R8 ;  /* 0x0007b80801007387 */ /* 0x000fe80000100a00 */
[----:B------:R-:W-:Y:S01]  /*7600*/  LDGSTS.E [R2+0x21400], desc[UR20][R8.64], !P3 ;  /* 0x2140000008027fae */ /* 0x000fe2000d9a1014 */
[----:B------:R-:W-:-:S03]  /*7610*/  VIADD R0, R81, 0xffffffb9 ;  /* 0xffffffb951007836 */ /* 0x000fc60000000000 */
[----:B------:R5:W-:Y:S04]  /*7620*/  STL.64 [R1+0x7b0], R6 ;  /* 0x0007b00601007387 */ /* 0x000be80000100a00 */
[----:B------:R5:W-:Y:S01]  /*7630*/  LDGSTS.E [R2+0x21600], desc[UR20][R6.64], !P3 ;  /* 0x2160000006027fae */ /* 0x000be2000d9a1014 */
[----:B------:R-:W-:Y:S01]  /*7640*/  IMAD.WIDE R14, R247, 0x4, R28 ;  /* 0x00000004f70e7825 */ /* 0x000fe200078e021c */
[----:B------:R-:W-:-:S03]  /*7650*/  ISETP.GE.U32.AND P3, PT, R0, 0x7fffff7a, PT ;  /* 0x7fffff7a0000780c */ /* 0x000fc60003f66070 */
[C---:B--2---:R-:W-:Y:S01]  /*7660*/  IMAD.WIDE R12, R247.reuse, 0x4, R30 ;  /* 0x00000004f70c7825 */ /* 0x044fe200078e021e */
[----:B-----5:R-:W2:Y:S03]  /*7670*/  LDC R6, c[0x0][0x3a0] ;  /* 0x0000e800ff067b82 */ /* 0x020ea60000000800 */
[----:B------:R-:W-:Y:S01]  /*7680*/  IMAD.WIDE R10, R247, 0x4, R32 ;  /* 0x00000004f70a7825 */ /* 0x000fe200078e0220 */
[----:B----4-:R-:W-:Y:S01]  /*7690*/  IADD3 R0, PT, PT, R5, -0x48, RZ ;  /* 0xffffffb805007810 */ /* 0x010fe20007ffe0ff */
[----:B------:R4:W-:Y:S02]  /*76a0*/  LDGSTS.E [R2+0x21800], desc[UR20][R14.64], !P4 ;  /* 0x218000000e027fae */ /* 0x0009e4000e1a1014 */
[----:B------:R-:W-:Y:S02]  /*76b0*/  IMAD.WIDE R8, R247, 0x4, R104 ;  /* 0x00000004f7087825 */ /* 0x000fe400078e0268 */
[----:B------:R5:W-:Y:S01]  /*76c0*/  LDGSTS.E [R2+0x21a00], desc[UR20][R12.64], !P4 ;  /* 0x21a000000c027fae */ /* 0x000be2000e1a1014 */
[----:B------:R-:W2:Y:S03]  /*76d0*/  LDC R5, c[0x0][0x3a0] ;  /* 0x0000e800ff057b82 */ /* 0x000ea60000000800 */
[----:B------:R3:W-:Y:S04]  /*76e0*/  LDGSTS.E [R2+0x21c00], desc[UR20][R10.64], !P4 ;  /* 0x21c000000a027fae */ /* 0x0007e8000e1a1014 */
[----:B------:R3:W-:Y:S01]  /*76f0*/  LDGSTS.E [R2+0x21e00], desc[UR20][R8.64], !P4 ;  /* 0x21e0000008027fae */ /* 0x0007e2000e1a1014 */
[----:B------:R-:W-:Y:S01]  /*7700*/  ISETP.GE.U32.AND P4, PT, R0, 0x7fffff79, PT ;  /* 0x7fffff790000780c */ /* 0x000fe20003f86070 */
[----:B-1----:R-:W-:-:S02]  /*7710*/  VIADD R0, R4, 0xffffffb7 ;  /* 0xffffffb704007836 */ /* 0x002fc40000000000 */
[----:B------:R4:W-:Y:S01]  /*7720*/  STL.64 [R1+0x7a8], R14 ;  /* 0x0007a80e01007387 */ /* 0x0009e20000100a00 */
[----:B------:R-:W1:Y:S03]  /*7730*/  LDC R4, c[0x0][0x3a0] ;  /* 0x0000e800ff047b82 */ /* 0x000e660000000800 */
[----:B------:R5:W-:Y:S04]  /*7740*/  STL.64 [R1+0x7a0], R12 ;  /* 0x0007a00c01007387 */ /* 0x000be80000100a00 */
[----:B------:R3:W-:Y:S01]  /*7750*/  STL.64 [R1+0x798], R10 ;  /* 0x0007980a01007387 */ /* 0x0007e20000100a00 */
[----:B----4-:R-:W-:-:S03]  /*7760*/  IMAD.WIDE R14, R247, 0x4, R112 ;  /* 0x00000004f70e7825 */ /* 0x010fc600078e0270 */
[----:B------:R4:W-:Y:S01]  /*7770*/  STL.64 [R1+0x790], R8 ;  /* 0x0007900801007387 */ /* 0x0009e20000100a00 */
[----:B-----5:R-:W-:-:S03]  /*7780*/  IMAD.WIDE R12, R247, 0x4, R114 ;  /* 0x00000004f70c7825 */ /* 0x020fc600078e0272 */
[----:B------:R5:W-:Y:S01]  /*7790*/  LDGSTS.E [R2+0x22000], desc[UR20][R14.64], !P6 ;  /* 0x220000000e027fae */ /* 0x000be2000f1a1014 */
[----:B---3--:R-:W-:-:S03]  /*77a0*/  IMAD.WIDE R10, R247, 0x4, R120 ;  /* 0x00000004f70a7825 */ /* 0x008fc600078e0278 */
[----:B------:R3:W-:Y:S01]  /*77b0*/  LDGSTS.E [R2+0x22200], desc[UR20][R12.64], !P6 ;  /* 0x222000000c027fae */ /* 0x0007e2000f1a1014 */
[----:B----4-:R-:W-:-:S03]  /*77c0*/  IMAD.WIDE R8, R247, 0x4, R122 ;  /* 0x00000004f7087825 */ /* 0x010fc600078e027a */
[----:B------:R5:W-:Y:S04]  /*77d0*/  STL.64 [R1+0x788], R14 ;  /* 0x0007880e01007387 */ /* 0x000be80000100a00 */
[----:B------:R4:W-:Y:S04]  /*77e0*/  LDGSTS.E [R2+0x22400], desc[UR20][R10.64], !P6 ;  /* 0x224000000a027fae */ /* 0x0009e8000f1a1014 */
[----:B------:R3:W-:Y:S04]  /*77f0*/  STL.64 [R1+0x780], R12 ;  /* 0x0007800c01007387 */ /* 0x0007e80000100a00 */
[----:B------:R1:W-:Y:S01]  /*7800*/  LDGSTS.E [R2+0x22600], desc[UR20][R8.64], !P6 ;  /* 0x2260000008027fae */ /* 0x0003e2000f1a1014 */
[----:B-----5:R-:W-:Y:S01]  /*7810*/  IMAD.WIDE R14, R247, 0x4, R128 ;  /* 0x00000004f70e7825 */ /* 0x020fe200078e0280 */
[----:B------:R-:W-:-:S02]  /*7820*/  ISETP.GE.U32.AND P6, PT, R0, 0x7fffff78, PT ;  /* 0x7fffff780000780c */ /* 0x000fc40003fc6070 */
[----:B------:R4:W-:Y:S01]  /*7830*/  STL.64 [R1+0x778], R10 ;  /* 0x0007780a01007387 */ /* 0x0009e20000100a00 */
[----:B--2---:R-:W-:Y:S02]  /*7840*/  VIADD R0, R6, 0xffffffb6 ;  /* 0xffffffb606007836 */ /* 0x004fe40000000000 */
[----:B------:R-:W2:Y:S01]  /*7850*/  LDC R6, c[0x0][0x3a0] ;  /* 0x0000e800ff067b82 */ /* 0x000ea20000000800 */
[C---:B---3--:R-:W-:Y:S01]  /*7860*/  IMAD.WIDE R12, R247.reuse, 0x4, R130 ;  /* 0x00000004f70c7825 */ /* 0x048fe200078e0282 */
[----:B------:R1:W-:Y:S04]  /*7870*/  STL.64 [R1+0x770], R8 ;  /* 0x0007700801007387 */ /* 0x0003e80000100a00 */
[----:B------:R3:W-:Y:S01]  /*7880*/  STL.64 [R1+0x768], R14 ;  /* 0x0007680e01007387 */ /* 0x0007e20000100a00 */
[----:B----4-:R-:W-:-:S03]  /*7890*/  IMAD.WIDE R10, R247, 0x4, R132 ;  /* 0x00000004f70a7825 */ /* 0x010fc600078e0284 */
[----:B------:R3:W-:Y:S01]  /*78a0*/  LDGSTS.E [R2+0x22800], desc[UR20][R14.64], !P5 ;  /* 0x228000000e027fae */ /* 0x0007e2000e9a1014 */
[----:B-1----:R-:W-:-:S03]  /*78b0*/  IMAD.WIDE R8, R247, 0x4, R134 ;  /* 0x00000004f7087825 */ /* 0x002fc600078e0286 */
[----:B------:R1:W-:Y:S04]  /*78c0*/  STL.64 [R1+0x760], R12 ;  /* 0x0007600c01007387 */ /* 0x0003e80000100a00 */
[----:B------:R1:W-:Y:S01]  /*78d0*/  LDGSTS.E [R2+0x22a00], desc[UR20][R12.64], !P5 ;  /* 0x22a000000c027fae */ /* 0x0003e2000e9a1014 */
[----:B---3--:R-:W-:-:S03]  /*78e0*/  IMAD.WIDE R14, R247, 0x4, R136 ;  /* 0x00000004f70e7825 */ /* 0x008fc600078e0288 */
[----:B------:R3:W-:Y:S04]  /*78f0*/  STL.64 [R1+0x758], R10 ;  /* 0x0007580a01007387 */ /* 0x0007e80000100a00 */
[----:B------:R3:W-:Y:S01]  /*7900*/  LDGSTS.E [R2+0x22c00], desc[UR20][R10.64], !P5 ;  /* 0x22c000000a027fae */ /* 0x0007e2000e9a1014 */
[----:B-1----:R-:W-:-:S03]  /*7910*/  IMAD.WIDE R12, R247, 0x4, R138 ;  /* 0x00000004f70c7825 */ /* 0x002fc600078e028a */
[----:B------:R1:W-:Y:S04]  /*7920*/  STL.64 [R1+0x750], R8 ;  /* 0x0007500801007387 */ /* 0x0003e80000100a00 */
[----:B------:R1:W-:Y:S01]  /*7930*/  LDGSTS.E [R2+0x22e00], desc[UR20][R8.64], !P5 ;  /* 0x22e0000008027fae */ /* 0x0003e2000e9a1014 */
[----:B------:R-:W-:Y:S01]  /*7940*/  ISETP.GE.U32.AND P5, PT, R0, 0x7fffff77, PT ;  /* 0x7fffff770000780c */ /* 0x000fe20003fa6070 */
[----:B---3--:R-:W-:Y:S01]  /*7950*/  IMAD.WIDE R10, R247, 0x4, R140 ;  /* 0x00000004f70a7825 */ /* 0x008fe200078e028c */
[----:B------:R-:W-:Y:S01]  /*7960*/  IADD3 R0, PT, PT, R5, -0x4b, RZ ;  /* 0xffffffb505007810 */ /* 0x000fe20007ffe0ff */
[----:B------:R3:W-:Y:S01]  /*7970*/  LDGSTS.E [R2+0x23000], desc[UR20][R14.64], !P3 ;  /* 0x230000000e027fae */ /* 0x0007e2000d9a1014 */
[----:B------:R-:W4:Y:S03]  /*7980*/  LDC R5, c[0x0][0x3a0] ;  /* 0x0000e800ff057b82 */ /* 0x000f260000000800 */
[----:B------:R5:W-:Y:S01]  /*7990*/  LDGSTS.E [R2+0x23200], desc[UR20][R12.64], !P3 ;  /* 0x232000000c027fae */ /* 0x000be2000d9a1014 */
[----:B-1----:R-:W-:-:S03]  /*79a0*/  IMAD.WIDE R8, R247, 0x4, R142 ;  /* 0x00000004f7087825 */ /* 0x002fc600078e028e */
[----:B------:R1:W-:Y:S04]  /*79b0*/  LDGSTS.E [R2+0x23400], desc[UR20][R10.64], !P3 ;  /* 0x234000000a027fae */ /* 0x0003e8000d9a1014 */
[----:B------:R1:W-:Y:S01]  /*79c0*/  LDGSTS.E [R2+0x23600], desc[UR20][R8.64], !P3 ;  /* 0x2360000008027fae */ /* 0x0003e2000d9a1014 */
[----:B------:R-:W-:Y:S01]  /*79d0*/  ISETP.GE.U32.AND P3, PT, R0, 0x7fffff76, PT ;  /* 0x7fffff760000780c */ /* 0x000fe20003f66070 */
[----:B------:R-:W-:Y:S02]  /*79e0*/  VIADD R0, R4, 0xffffffb4 ;  /* 0xffffffb404007836 */ /* 0x000fe40000000000 */
[----:B------:R3:W-:Y:S01]  /*79f0*/  STL.64 [R1+0x748], R14 ;  /* 0x0007480e01007387 */ /* 0x0007e20000100a00 */
[----:B------:R-:W4:Y:S03]  /*7a00*/  LDC R4, c[0x0][0x3a0] ;  /* 0x0000e800ff047b82 */ /* 0x000f260000000800 */
[----:B------:R5:W-:Y:S04]  /*7a10*/  STL.64 [R1+0x740], R12 ;  /* 0x0007400c01007387 */ /* 0x000be80000100a00 */
[----:B------:R1:W-:Y:S01]  /*7a20*/  STL.64 [R1+0x738], R10 ;  /* 0x0007380a01007387 */ /* 0x0003e20000100a00 */
[----:B---3--:R-:W-:-:S03]  /*7a30*/  IMAD.WIDE R14, R247, 0x4, R144 ;  /* 0x00000004f70e7825 */ /* 0x008fc600078e0290 */
[----:B------:R3:W-:Y:S01]  /*7a40*/  STL.64 [R1+0x730], R8 ;  /* 0x0007300801007387 */ /* 0x0007e20000100a00 */
[----:B-----5:R-:W-:-:S03]  /*7a50*/  IMAD.WIDE R12, R247, 0x4, R146 ;  /* 0x00000004f70c7825 */ /* 0x020fc600078e0292 */
[----:B------:R5:W-:Y:S01]  /*7a60*/  LDGSTS.E [R2+0x23800], desc[UR20][R14.64], !P4 ;  /* 0x238000000e027fae */ /* 0x000be2000e1a1014 */
[----:B-1----:R-:W-:-:S03]  /*7a70*/  IMAD.WIDE R10, R247, 0x4, R148 ;  /* 0x00000004f70a7825 */ /* 0x002fc600078e0294 */
[----:B------:R1:W-:Y:S01]  /*7a80*/  LDGSTS.E [R2+0x23a00], desc[UR20][R12.64], !P4 ;  /* 0x23a000000c027fae */ /* 0x0003e2000e1a1014 */
[----:B---3--:R-:W-:-:S03]  /*7a90*/  IMAD.WIDE R8, R247, 0x4, R150 ;  /* 0x00000004f7087825 */ /* 0x008fc600078e0296 */
        /* <DEDUP_REMOVED lines=9> */
[C---:B-1----:R-:W-:Y:S01]  /*7b30*/  IMAD.WIDE R12, R247.reuse, 0x4, R154 ;  /* 0x00000004f70c7825 */ /* 0x042fe200078e029a */
[----:B------:R1:W-:Y:S04]  /*7b40*/  STL.64 [R1+0x710], R8 ;  /* 0x0007100801007387 */ /* 0x0003e80000100a00 */
[----:B------:R5:W-:Y:S01]  /*7b50*/  STL.64 [R1+0x708], R14 ;  /* 0x0007080e01007387 */ /* 0x000be20000100a00 */
[----:B---3--:R-:W-:-:S03]  /*7b60*/  IMAD.WIDE R10, R247, 0x4, R156 ;  /* 0x00000004f70a7825 */ /* 0x008fc600078e029c */
[----:B------:R5:W-:Y:S01]  /*7b70*/  LDGSTS.E [R2+0x24000], desc[UR20][R14.64], !P6 ;  /* 0x240000000e027fae */ /* 0x000be2000f1a1014 */
[----:B-1----:R-:W-:-:S03]  /*7b80*/  IMAD.WIDE R8, R247, 0x4, R158 ;  /* 0x00000004f7087825 */ /* 0x002fc600078e029e */
[----:B------:R1:W-:Y:S04]  /*7b90*/  STL.64 [R1+0x700], R12 ;  /* 0x0007000c01007387 */ /* 0x0003e80000100a00 */
[----:B------:R1:W-:Y:S01]  /*7ba0*/  LDGSTS.E [R2+0x24200], desc[UR20][R12.64], !P6 ;  /* 0x242000000c027fae */ /* 0x0003e2000f1a1014 */
[----:B-----5:R-:W-:-:S03]  /*7bb0*/  IMAD.WIDE R14, R247, 0x4, R160 ;  /* 0x00000004f70e7825 */ /* 0x020fc600078e02a0 */
[----:B------:R3:W-:Y:S04]  /*7bc0*/  STL.64 [R1+0x6f8], R10 ;  /* 0x0006f80a01007387 */ /* 0x0007e80000100a00 */
[----:B------:R3:W-:Y:S01]  /*7bd0*/  LDGSTS.E [R2+0x24400], desc[UR20][R10.64], !P6 ;  /* 0x244000000a027fae */ /* 0x0007e2000f1a1014 */
[----:B-1----:R-:W-:-:S03]  /*7be0*/  IMAD.WIDE R12, R247, 0x4, R162 ;  /* 0x00000004f70c7825 */ /* 0x002fc600078e02a2 */
[----:B------:R1:W-:Y:S04]  /*7bf0*/  STL.64 [R1+0x6f0], R8 ;  /* 0x0006f00801007387 */ /* 0x0003e80000100a00 */
[----:B------:R1:W-:Y:S01]  /*7c00*/  LDGSTS.E [R2+0x24600], desc[UR20][R8.64], !P6 ;  /* 0x2460000008027fae */ /* 0x0003e2000f1a1014 */
[----:B------:R-:W-:Y:S01]  /*7c10*/  ISETP.GE.U32.AND P6, PT, R0, 0x7fffff74, PT ;  /* 0x7fffff740000780c */ /* 0x000fe20003fc6070 */
[----:B---3--:R-:W-:Y:S02]  /*7c20*/  IMAD.WIDE R10, R247, 0x4, R164 ;  /* 0x00000004f70a7825 */ /* 0x008fe400078e02a4 */
[----:B------:R3:W-:Y:S01]  /*7c30*/  STL.64 [R1+0x6e8], R14 ;  /* 0x0006e80e01007387 */ /* 0x0007e20000100a00 */
[----:B----4-:R-:W-:Y:S02]  /*7c40*/  IADD3 R0, PT, PT, R5, -0x4e, RZ ;  /* 0xffffffb205007810 */ /* 0x010fe40007ffe0ff */
[----:B------:R-:W4:Y:S01]  /*7c50*/  LDC R5, c[0x0][0x3a0] ;  /* 0x0000e800ff057b82 */ /* 0x000f220000000800 */
        /* <DEDUP_REMOVED lines=8> */
[----:B------:R1:W-:Y:S01]  /*7ce0*/  LDGSTS.E [R2+0x24e00], desc[UR20][R8.64], !P5 ;  /* 0x24e0000008027fae */ /* 0x0003e2000e9a1014 */
[----:B------:R-:W-:Y:S01]  /*7cf0*/  ISETP.GE.U32.AND P5, PT, R0, 0x7fffff73, PT ;  /* 0x7fffff730000780c */ /* 0x000fe20003fa6070 */
[----:B------:R-:W-:Y:S02]  /*7d00*/  VIADD R0, R4, 0xffffffb1 ;  /* 0xffffffb104007836 */ /* 0x000fe40000000000 */
[----:B------:R1:W-:Y:S01]  /*7d10*/  STL.64 [R1+0x6d0], R8 ;  /* 0x0006d00801007387 */ /* 0x0003e20000100a00 */
[----:B------:R-:W5:Y:S01]  /*7d20*/  LDC R4, c[0x0][0x3a0] ;  /* 0x0000e800ff047b82 */ /* 0x000f620000000800 */
[C---:B---3--:R-:W-:Y:S02]  /*7d30*/  IMAD.WIDE R10, R247.reuse, 0x4, R172 ;  /* 0x00000004f70a7825 */ /* 0x048fe400078e02ac */
[----:B------:R3:W-:Y:S04]  /*7d40*/  STL.64 [R1+0x6c0], R14 ;  /* 0x0006c00e01007387 */ /* 0x0007e80000100a00 */
        /* <DEDUP_REMOVED lines=10> */
[----:B---3--:R-:W-:-:S03]  /*7df0*/  IMAD.WIDE R10, R247, 0x4, R180 ;  /* 0x00000004f70a7825 */ /* 0x008fc600078e02b4 */
[----:B------:R3:W-:Y:S01]  /*7e00*/  STL.64 [R1+0x690], R14 ;  /* 0x0006900e01007387 */ /* 0x0007e20000100a00 */
[----:B------:R-:W-:-:S03]  /*7e10*/  ISETP.GE.U32.AND P3, PT, R0, 0x7fffff72, PT ;  /* 0x7fffff720000780c */ /* 0x000fc60003f66070 */
[----:B------:R3:W-:Y:S01]  /*7e20*/  LDGSTS.E [R2+0x25800], desc[UR20][R14.64], !P4 ;  /* 0x258000000e027fae */ /* 0x0007e2000e1a1014 */
[----:B-1----:R-:W-:-:S03]  /*7e30*/  IMAD.WIDE R8, R247, 0x4, R182 ;  /* 0x00000004f7087825 */ /* 0x002fc600078e02b6 */
[----:B------:R1:W-:Y:S04]  /*7e40*/  STL.64 [R1+0x680], R12 ;  /* 0x0006800c01007387 */ /* 0x0003e80000100a00 */
[----:B------:R1:W-:Y:S01]  /*7e50*/  LDGSTS.E [R2+0x25a00], desc[UR20][R12.64], !P4 ;  /* 0x25a000000c027fae */ /* 0x0003e2000e1a1014 */
[----:B---3--:R-:W-:-:S03]  /*7e60*/  IMAD.WIDE R14, R247, 0x4, R184 ;  /* 0x00000004f70e7825 */ /* 0x008fc600078e02b8 */
[----:B------:R3:W-:Y:S04]  /*7e70*/  STL.64 [R1+0x670], R10 ;  /* 0x0006700a01007387 */ /* 0x0007e80000100a00 */
[----:B------:R3:W-:Y:S01]  /*7e80*/  LDGSTS.E [R2+0x25c00], desc[UR20][R10.64], !P4 ;  /* 0x25c000000a027fae */ /* 0x0007e2000e1a1014 */
[----:B--2---:R-:W-:Y:S02]  /*7e90*/  VIADD R0, R6, 0xffffffb0 ;  /* 0xffffffb006007836 */ /* 0x004fe40000000000 */
[C---:B-1----:R-:W-:Y:S01]  /*7ea0*/  IMAD.WIDE R12, R247.reuse, 0x4, R186 ;  /* 0x00000004f70c7825 */ /* 0x042fe200078e02ba */
[----:B------:R1:W-:Y:S03]  /*7eb0*/  STL.64 [R1+0x668], R8 ;  /* 0x0006680801007387 */ /* 0x0003e60000100a00 */
[C---:B------:R-:W-:Y:S01]  /*7ec0*/  IMAD.WIDE R6, R247.reuse, 0x4, R190 ;  /* 0x00000004f7067825 */ /* 0x040fe200078e02be */
[----:B------:R1:W-:Y:S03]  /*7ed0*/  LDGSTS.E [R2+0x25e00], desc[UR20][R8.64], !P4 ;  /* 0x25e0000008027fae */ /* 0x0003e6000e1a1014 */
[C---:B---3--:R-:W-:Y:S01]  /*7ee0*/  IMAD.WIDE R10, R247.reuse, 0x4, R188 ;  /* 0x00000004f70a7825 */ /* 0x048fe200078e02bc */
[----:B------:R2:W-:Y:S03]  /*7ef0*/  STL.64 [R1+0x658], R14 ;  /* 0x0006580e01007387 */ /* 0x0005e60000100a00 */
[C---:B------:R-:W-:Y:S01]  /*7f00*/  IMAD.WIDE R16, R247.reuse, 0x4, R192 ;  /* 0x00000004f7107825 */ /* 0x040fe200078e02c0 */
[----:B------:R2:W-:Y:S04]  /*7f10*/  LDGSTS.E [R2+0x26000], desc[UR20][R14.64], !P6 ;  /* 0x260000000e027fae */ /* 0x0005e8000f1a1014 */
[----:B------:R3:W-:Y:S01]  /*7f20*/  STL.64 [R1+0x648], R12 ;  /* 0x0006480c01007387 */ /* 0x0007e20000100a00 */
[C---:B------:R-:W-:Y:S01]  /*7f30*/  IMAD.WIDE R50, R247.reuse, 0x4, R50 ;  /* 0x00000004f7327825 */ /* 0x040fe200078e0232 */
[----:B-1----:R-:W1:Y:S02]  /*7f40*/  LDC R8, c[0x0][0x3a0] ;  /* 0x0000e800ff087b82 */ /* 0x002e640000000800 */
[----:B------:R3:W-:Y:S01]  /*7f50*/  LDGSTS.E [R2+0x26200], desc[UR20][R12.64], !P6 ;  /* 0x262000000c027fae */ /* 0x0007e2000f1a1014 */
[----:B--2---:R-:W-:-:S03]  /*7f60*/  IMAD.WIDE R14, R247, 0x4, R194 ;  /* 0x00000004f70e7825 */ /* 0x004fc600078e02c2 */
[----:B------:R2:W-:Y:S04]  /*7f70*/  STL.64 [R1+0x640], R10 ;  /* 0x0006400a01007387 */ /* 0x0005e80000100a00 */
[----:B------:R2:W-:Y:S01]  /*7f80*/  LDGSTS.E [R2+0x26400], desc[UR20][R10.64], !P6 ;  /* 0x264000000a027fae */ /* 0x0005e2000f1a1014 */
[----:B---3--:R-:W-:-:S03]  /*7f90*/  IMAD.WIDE R12, R247, 0x4, R196 ;  /* 0x00000004f70c7825 */ /* 0x008fc600078e02c4 */
[----:B------:R3:W-:Y:S01]  /*7fa0*/  STL.64 [R1+0x5f0], R6 ;  /* 0x0005f00601007387 */ /* 0x0007e20000100a00 */
[----:B------:R-:W-:-:S03]  /*7fb0*/  ISETP.GE.U32.AND P4, PT, R0, 0x7fffff71, PT ;  /* 0x7fffff710000780c */ /* 0x000fc60003f86070 */
[----:B------:R3:W-:Y:S01]  /*7fc0*/  LDGSTS.E [R2+0x26600], desc[UR20][R6.64], !P6 ;  /* 0x2660000006027fae */ /* 0x0007e2000f1a1014 */
[----:B--2---:R-:W-:-:S03]  /*7fd0*/  IMAD.WIDE R10, R247, 0x4, R198 ;  /* 0x00000004f70a7825 */ /* 0x004fc600078e02c6 */
[----:B------:R-:W-:Y:S01]  /*7fe0*/  STL.64 [R1+0xa0], R16 ;  /* 0x0000a01001007387 */ /* 0x000fe20000100a00 */
[----:B----4-:R-:W-:-:S03]  /*7ff0*/  IADD3 R0, PT, PT, R5, -0x51, RZ ;  /* 0xffffffaf05007810 */ /* 0x010fc60007ffe0ff */
[----:B------:R-:W-:Y:S01]  /*8000*/  LDGSTS.E [R2+0x26800], desc[UR20][R16.64], !P5 ;  /* 0x2680000010027fae */ /* 0x000fe2000e9a1014 */
[C---:B------:R-:W-:Y:S01]  /*8010*/  IMAD.WIDE R36, R247.reuse, 0x4, R36 ;  /* 0x00000004f7247825 */ /* 0x040fe200078e0224 */
[----:B---3--:R-:W2:Y:S02]  /*8020*/  LDC R7, c[0x0][0x3a0] ;  /* 0x0000e800ff077b82 */ /* 0x008ea40000000800 */
[----:B------:R3:W-:Y:S04]  /*8030*/  STL.64 [R1+0x98], R14 ;  /* 0x0000980e01007387 */ /* 0x0007e80000100a00 */
[----:B------:R3:W-:Y:S01]  /*8040*/  LDGSTS.E [R2+0x26a00], desc[UR20][R14.64], !P5 ;  /* 0x26a000000e027fae */ /* 0x0007e2000e9a1014 */
[C---:B------:R-:W-:Y:S01]  /*8050*/  IMAD.WIDE R38, R247.reuse, 0x4, R38 ;  /* 0x00000004f7267825 */ /* 0x040fe200078e0226 */
[----:B------:R-:W4:Y:S02]  /*8060*/  LDC R6, c[0x0][0x3a0] ;  /* 0x0000e800ff067b82 */ /* 0x000f240000000800 */
[----:B------:R1:W-:Y:S04]  /*8070*/  STL.64 [R1+0x90], R12 ;  /* 0x0000900c01007387 */ /* 0x0003e80000100a00 */
[----:B------:R1:W-:Y:S01]  /*8080*/  LDGSTS.E [R2+0x26c00], desc[UR20][R12.64], !P5 ;  /* 0x26c000000c027fae */ /* 0x0003e2000e9a1014 */
[----:B---3--:R-:W-:-:S03]  /*8090*/  IMAD.WIDE R14, R247, 0x4, R200 ;  /* 0x00000004f70e7825 */ /* 0x008fc600078e02c8 */
[----:B------:R3:W-:Y:S01]  /*80a0*/  STL.64 [R1+0x88], R10 ;  /* 0x0000880a01007387 */ /* 0x0007e20000100a00 */
[----:B------:R-:W-:-:S03]  /*80b0*/  ISETP.GE.U32.AND P6, PT, R0, 0x7fffff70, PT ;  /* 0x7fffff700000780c */ /* 0x000fc60003fc6070 */
[----:B------:R3:W-:Y:S01]  /*80c0*/  LDGSTS.E [R2+0x26e00], desc[UR20][R10.64], !P5 ;  /* 0x26e000000a027fae */ /* 0x0007e2000e9a1014 */
[----:B-1----:R-:W-:-:S03]  /*80d0*/  IMAD.WIDE R12, R247, 0x4, R202 ;  /* 0x00000004f70c7825 */ /* 0x002fc600078e02ca */
[----:B------:R-:W-:Y:S01]  /*80e0*/  STL.64 [R1+0x80], R14 ;  /* 0x0000800e01007387 */ /* 0x000fe20000100a00 */
[----:B-----5:R-:W-:-:S03]  /*80f0*/  VIADD R0, R4, 0xffffffae ;  /* 0xffffffae04007836 */ /* 0x020fc60000000000 */
[----:B------:R-:W-:Y:S01]  /*8100*/  LDGSTS.E [R2+0x27000], desc[UR20][R14.64], !P3 ;  /* 0x270000000e027fae */ /* 0x000fe2000d9a1014 */
[----:B---3--:R-:W-:-:S03]  /*8110*/  IMAD.WIDE R10, R247, 0x4, R204 ;  /* 0x00000004f70a7825 */ /* 0x008fc600078e02cc */
[----:B------:R1:W-:Y:S01]  /*8120*/  STL.64 [R1+0x78], R12 ;  /* 0x0000780c01007387 */ /* 0x0003e20000100a00 */
[----:B------:R-:W-:-:S03]  /*8130*/  IMAD.WIDE R4, R247, 0x4, R206 ;  /* 0x00000004f7047825 */ /* 0x000fc600078e02ce */
[----:B------:R1:W-:Y:S04]  /*8140*/  LDGSTS.E [R2+0x27200], desc[UR20][R12.64], !P3 ;  /* 0x272000000c027fae */ /* 0x0003e8000d9a1014 */
[----:B------:R3:W-:Y:S04]  /*8150*/  STL.64 [R1+0x70], R10 ;  /* 0x0000700a01007387 */ /* 0x0007e80000100a00 */
[----:B------:R3:W-:Y:S01]  /*8160*/  LDGSTS.E [R2+0x27400], desc[UR20][R10.64], !P3 ;  /* 0x274000000a027fae */ /* 0x0007e2000d9a1014 */
[----:B-1----:R-:W-:-:S03]  /*8170*/  IMAD.WIDE R12, R247, 0x4, R208 ;  /* 0x00000004f70c7825 */ /* 0x002fc600078e02d0 */
[----:B------:R1:W-:Y:S01]  /*8180*/  STL.64 [R1+0x68], R4 ;  /* 0x0000680401007387 */ /* 0x0003e20000100a00 */
[----:B---3--:R-:W-:-:S03]  /*8190*/  IMAD.WIDE R10, R247, 0x4, R210 ;  /* 0x00000004f70a7825 */ /* 0x008fc600078e02d2 */
[----:B------:R-:W-:Y:S04]  /*81a0*/  STL.64 [R1+0x60], R12 ;  /* 0x0000600c01007387 */ /* 0x000fe80000100a00 */
[----:B------:R3:W-:Y:S04]  /*81b0*/  STL.64 [R1+0x48], R10 ;  /* 0x0000480a01007387 */ /* 0x0007e80000100a00 */
[----:B------:R-:W5:Y:S04]  /*81c0*/  LDL.LU.64 R80, [R1] ;  /* 0x0000000001507983 */ /* 0x000f680000300a00 */
[----:B------:R1:W-:Y:S04]  /*81d0*/  LDGSTS.E [R2+0x27600], desc[UR20][R4.64], !P3 ;  /* 0x2760000004027fae */ /* 0x0003e8000d9a1014 */
[----:B------:R-:W-:Y:S04]  /*81e0*/  LDGSTS.E [R2+0x27800], desc[UR20][R12.64], !P4 ;  /* 0x278000000c027fae */ /* 0x000fe8000e1a1014 */
[----:B------:R-:W-:Y:S01]  /*81f0*/  LDGSTS.E [R2+0x27a00], desc[UR20][R10.64], !P4 ;  /* 0x27a000000a027fae */ /* 0x000fe2000e1a1014 */
[----:B-1----:R-:W-:-:S04]  /*8200*/  IMAD.WIDE R4, R247, 0x4, R212 ;  /* 0x00000004f7047825 */ /* 0x002fc800078e02d4 */
[----:B------:R-:W-:-:S04]  /*8210*/  IMAD.WIDE R56, R247, 0x4, R56 ;  /* 0x00000004f7387825 */ /* 0x000fc800078e0238 */
[C---:B------:R-:W-:Y:S01]  /*8220*/  IMAD.WIDE R58, R247.reuse, 0x4, R58 ;  /* 0x00000004f73a7825 */ /* 0x040fe200078e023a */
[----:B---3--:R-:W3:Y:S04]  /*8230*/  LDL.LU.64 R10, [R1+0x10] ;  /* 0x00001000010a7983 */ /* 0x008ee80000300a00 */
[----:B------:R-:W2:Y:S04]  /*8240*/  LDL.LU.64 R12, [R1+0x20] ;  /* 0x00002000010c7983 */ /* 0x000ea80000300a00 */
[----:B------:R-:W4:Y:S04]  /*8250*/  LDL.LU.64 R24, [R1+0x40] ;  /* 0x0000400001187983 */ /* 0x000f280000300a00 */
[----:B------:R-:W4:Y:S04]  /*8260*/  LDL.LU.64 R16, [R1+0x30] ;  /* 0x0000300001107983 */ /* 0x000f280000300a00 */
[----:B------:R-:W4:Y:S04]  /*8270*/  LDL.LU.64 R22, [R1+0x50] ;  /* 0x0000500001167983 */ /* 0x000f280000300a00 */
[----:B------:R-:W4:Y:S04]  /*8280*/  LDL.LU.64 R20, [R1+0x58] ;  /* 0x0000580001147983 */ /* 0x000f280000300a00 */
[----:B------:R-:W4:Y:S01]  /*8290*/  LDL.LU.64 R18, [R1+0xf8] ;  /* 0x0000f80001127983 */ /* 0x000f220000300a00 */
[----:B------:R-:W-:-:S03]  /*82a0*/  IMAD.WIDE R40, R247, 0x4, R40 ;  /* 0x00000004f7287825 */ /* 0x000fc600078e0228 */
[----:B------:R-:W-:Y:S01]  /*82b0*/  STL.64 [R1+0xc50], R4 ;  /* 0x000c500401007387 */ /* 0x000fe20000100a00 */
        /* <DEDUP_REMOVED lines=9> */
[----:B------:R1:W-:Y:S01]  /*8350*/  STL.64 [R1+0xc78], R38 ;  /* 0x000c782601007387 */ /* 0x0003e20000100a00 */
[----:B------:R-:W-:-:S03]  /*8360*/  IMAD.WIDE R72, R247, 0x4, R72 ;  /* 0x00000004f7487825 */ /* 0x000fc600078e0248 */
[----:B------:R-:W-:Y:S01]  /*8370*/  STL.64 [R1+0xc80], R56 ;  /* 0x000c803801007387 */ /* 0x000fe20000100a00 */
[----:B------:R-:W-:-:S03]  /*8380*/  IMAD.WIDE R74, R247, 0x4, R74 ;  /* 0x00000004f74a7825 */ /* 0x000fc600078e024a */
[----:B------:R-:W-:Y:S01]  /*8390*/  STL.64 [R1+0xc88], R58 ;  /* 0x000c883a01007387 */ /* 0x000fe20000100a00 */
[----:B------:R-:W-:-:S03]  /*83a0*/  IMAD.WIDE R52, R247, 0x4, R52 ;  /* 0x00000004f7347825 */ /* 0x000fc600078e0234 */
[----:B------:R-:W-:Y:S01]  /*83b0*/  STL.64 [R1+0xc90], R40 ;  /* 0x000c902801007387 */ /* 0x000fe20000100a00 */
[----:B------:R-:W-:-:S03]  /*83c0*/  IMAD.WIDE R54, R247, 0x4, R54 ;  /* 0x00000004f7367825 */ /* 0x000fc600078e0236 */
[----:B------:R-:W-:Y:S04]  /*83d0*/  STL.64 [R1+0xc98], R42 ;  /* 0x000c982a01007387 */ /* 0x000fe80000100a00 */
[----:B------:R-:W-:Y:S04]  /*83e0*/  STL.64 [R1+0xca0], R64 ;  /* 0x000ca04001007387 */ /* 0x000fe80000100a00 */
[----:B------:R-:W-:Y:S04]  /*83f0*/  STL.64 [R1+0xca8], R66 ;  /* 0x000ca84201007387 */ /* 0x000fe80000100a00 */
[----:B------:R1:W-:Y:S04]  /*8400*/  STL.64 [R1+0xcb0], R44 ;  /* 0x000cb02c01007387 */ /* 0x0003e80000100a00 */
[----:B------:R1:W-:Y:S04]  /*8410*/  STL.64 [R1+0xcb8], R46 ;  /* 0x000cb82e01007387 */ /* 0x0003e80000100a00 */
[----:B------:R-:W-:Y:S04]  /*8420*/  STL.64 [R1+0xcc0], R72 ;  /* 0x000cc04801007387 */ /* 0x000fe80000100a00 */
[----:B------:R-:W-:Y:S04]  /*8430*/  STL.64 [R1+0xcd0], R74 ;  /* 0x000cd04a01007387 */ /* 0x000fe80000100a00 */
[----:B------:R1:W-:Y:S04]  /*8440*/  STL.64 [R1+0xcd8], R52 ;  /* 0x000cd83401007387 */ /* 0x0003e80000100a00 */
[----:B------:R-:W-:Y:S01]  /*8450*/  STL.64 [R1+0xce0], R54 ;  /* 0x000ce03601007387 */ /* 0x000fe20000100a00 */
[----:B------:R-:W-:Y:S01]  /*8460*/  IMAD.WIDE R104, R247, 0x4, R214 ;  /* 0x00000004f7687825 */ /* 0x000fe200078e02d6 */
[----:B------:R-:W-:-:S02]  /*8470*/  ISETP.GE.U32.AND P5, PT, R0, 0x7fffff6f, PT ;  /* 0x7fffff6f0000780c */ /* 0x000fc40003fa6070 */
[----:B------:R-:W-:Y:S01]  /*8480*/  LDGSTS.E [R2+0x27c00], desc[UR20][R4.64], !P4 ;  /* 0x27c0000004027fae */ /* 0x000fe2000e1a1014 */
[----:B-----5:R-:W-:-:S03]  /*8490*/  IMAD.WIDE R112, R247, 0x4, R80 ;  /* 0x00000004f7707825 */ /* 0x020fc600078e0250 */
[----:B------:R-:W-:Y:S04]  /*84a0*/  LDGSTS.E [R2+0x27e00], desc[UR20][R34.64], !P4 ;  /* 0x27e0000022027fae */ /* 0x000fe8000e1a1014 */
[----:B------:R-:W5:Y:S04]  /*84b0*/  LDL.LU.64 R80, [R1+0xf0] ;  /* 0x0000f00001507983 */ /* 0x000f680000300a00 */
[----:B------:R-:W5:Y:S01]  /*84c0*/  LDL.LU.64 R14, [R1+0x128] ;  /* 0x00012800010e7983 */ /* 0x000f620000300a00 */
[----:B---3--:R-:W-:-:S03]  /*84d0*/  IMAD.WIDE R140, R247, 0x4, R10 ;  /* 0x00000004f78c7825 */ /* 0x008fc600078e020a */
[----:B------:R-:W-:Y:S01]  /*84e0*/  LDGSTS.E [R2+0x28000], desc[UR20][R48.64], !P6 ;  /* 0x2800000030027fae */ /* 0x000fe2000f1a1014 */
[----:B--2---:R-:W-:-:S03]  /*84f0*/  IMAD.WIDE R142, R247, 0x4, R12 ;  /* 0x00000004f78e7825 */ /* 0x004fc600078e020c */
[----:B------:R-:W2:Y:S04]  /*8500*/  LDL.LU.64 R10, [R1+0x130] ;  /* 0x00013000010a7983 */ /* 0x000ea80000300a00 */
[----:B------:R-:W3:Y:S01]  /*8510*/  LDL.LU.64 R12, [R1+0x140] ;  /* 0x00014000010c7983 */ /* 0x000ee20000300a00 */
[----:B----4-:R-:W-:-:S03]  /*8520*/  IMAD.WIDE R120, R247, 0x4, R24 ;  /* 0x00000004f7787825 */ /* 0x010fc600078e0218 */
[----:B------:R-:W4:Y:S01]  /*8530*/  LDL.LU.64 R24, [R1+0x138] ;  /* 0x0001380001187983 */ /* 0x000f220000300a00 */
[----:B------:R-:W-:-:S03]  /*8540*/  IMAD.WIDE R122, R247, 0x4, R16 ;  /* 0x00000004f77a7825 */ /* 0x000fc600078e0210 */
[----:B------:R-:W4:Y:S01]  /*8550*/  LDL.LU.64 R16, [R1+0x148] ;  /* 0x0001480001107983 */ /* 0x000f220000300a00 */
[----:B------:R-:W-:-:S03]  /*8560*/  IMAD.WIDE R148, R247, 0x4, R22 ;  /* 0x00000004f7947825 */ /* 0x000fc600078e0216 */
[----:B------:R-:W4:Y:S01]  /*8570*/  LDL.LU.64 R22, [R1+0x150] ;  /* 0x0001500001167983 */ /* 0x000f220000300a00 */
[----:B------:R-:W-:-:S03]  /*8580*/  IMAD.WIDE R150, R247, 0x4, R20 ;  /* 0x00000004f7967825 */ /* 0x000fc600078e0214 */
[----:B------:R-:W4:Y:S01]  /*8590*/  LDL.LU.64 R20, [R1+0x160] ;  /* 0x0001600001147983 */ /* 0x000f220000300a00 */
[----:B------:R-:W-:-:S03]  /*85a0*/  IMAD.WIDE R128, R247, 0x4, R18 ;  /* 0x00000004f7807825 */ /* 0x000fc600078e0212 */
[----:B------:R-:W4:Y:S01]  /*85b0*/  LDL.LU.64 R18, [R1+0x158] ;  /* 0x0001580001127983 */ /* 0x000f220000300a00 */
[----:B------:R-:W-:Y:S02]  /*85c0*/  VIADD R0, R8, 0xffffffad ;  /* 0xffffffad08007836 */ /* 0x000fe40000000000 */
[----:B------:R-:W1:Y:S01]  /*85d0*/  LDC R8, c[0x0][0x3a0] ;  /* 0x0000e800ff087b82 */ /* 0x000e620000000800 */
[----:B------:R-:W-:Y:S01]  /*85e0*/  LDGSTS.E [R2+0x28200], desc[UR20][R50.64], !P6 ;  /* 0x2820000032027fae */ /* 0x000fe2000f1a1014 */
[----:B-----5:R-:W-:-:S04]  /*85f0*/  IMAD.WIDE R130, R247, 0x4, R80 ;  /* 0x00000004f7827825 */ /* 0x020fc800078e0250 */
[C---:B------:R-:W-:Y:S01]  /*8600*/  IMAD.WIDE R156, R247.reuse, 0x4, R14 ;  /* 0x00000004f79c7825 */ /* 0x040fe200078e020e */
[----:B------:R-:W5:Y:S04]  /*8610*/  LDL.LU.64 R80, [R1+0x168] ;  /* 0x0001680001507983 */ /* 0x000f680000300a00 */
[----:B------:R-:W5:Y:S01]  /*8620*/  LDL.LU.64 R14, [R1+0x170] ;  /* 0x00017000010e7983 */ /* 0x000f620000300a00 */
[----:B--2---:R-:W-:-:S04]  /*8630*/  IMAD.WIDE R158, R247, 0x4, R10 ;  /* 0x00000004f79e7825 */ /* 0x004fc800078e020a */
[C---:B---3--:R-:W-:Y:S01]  /*8640*/  IMAD.WIDE R136, R247.reuse, 0x4, R12 ;  /* 0x00000004f7887825 */ /* 0x048fe200078e020c */
        /* <DEDUP_REMOVED lines=9> */
[----:B------:R-:W4:Y:S04]  /*86e0*/  LDL.LU.64 R20, [R1+0x198] ;  /* 0x0001980001147983 */ /* 0x000f280000300a00 */
[----:B------:R-:W4:Y:S01]  /*86f0*/  LDL.LU.64 R26, [R1+0x1a8] ;  /* 0x0001a800011a7983 */ /* 0x000f220000300a00 */
[C---:B------:R-:W-:Y:S01]  /*8700*/  IMAD.WIDE R146, R247.reuse, 0x4, R18 ;  /* 0x00000004f7927825 */ /* 0x040fe200078e0212 */
[----:B------:R-:W-:Y:S02]  /*8710*/  ISETP.GE.U32.AND P3, PT, R0, 0x7fffff6e, PT ;  /* 0x7fffff6e0000780c */ /* 0x000fe40003f66070 */
        /* <DEDUP_REMOVED lines=8> */
[----:B------:R-:W3:Y:S04]  /*87a0*/  LDL.LU.64 R18, [R1+0x1c8] ;  /* 0x0001c80001127983 */ /* 0x000ee80000300a00 */
        /* <DEDUP_REMOVED lines=9> */
[----:B------:R-:W-:Y:S01]  /*8840*/  IMAD.WIDE R188, R247, 0x4, R26 ;  /* 0x00000004f7bc7825 */ /* 0x000fe200078e021a */
[----:B------:R-:W-:Y:S02]  /*8850*/  IADD3 R0, PT, PT, R7, -0x54, RZ ;  /* 0xffffffac07007810 */ /* 0x000fe40007ffe0ff */
[----:B------:R-:W1:Y:S01]  /*8860*/  LDC R7, c[0x0][0x3a0] ;  /* 0x0000e800ff077b82 */ /* 0x000e620000000800 */
[----:B------:R1:W-:Y:S01]  /*8870*/  LDGSTS.E [R2+0x28600], desc[UR20][R38.64], !P6 ;  /* 0x2860000026027fae */ /* 0x0003e2000f1a1014 */
[----:B-----5:R-:W-:-:S04]  /*8880*/  IMAD.WIDE R190, R247, 0x4, R80 ;  /* 0x00000004f7be7825 */ /* 0x020fc800078e0250 */
[C---:B------:R-:W-:Y:S01]  /*8890*/  IMAD.WIDE R168, R247.reuse, 0x4, R14 ;  /* 0x00000004f7a87825 */ /* 0x040fe200078e020e */
[----:B------:R-:W5:Y:S03]  /*88a0*/  LDL.LU.64 R80, [R1+0x200] ;  /* 0x0002000001507983 */ /* 0x000f660000300a00 */
[C---:B--2---:R-:W-:Y:S01]  /*88b0*/  IMAD.WIDE R170, R247.reuse, 0x4, R10 ;  /* 0x00000004f7aa7825 */ /* 0x044fe200078e020a */
[----:B------:R-:W2:Y:S03]  /*88c0*/  LDL.LU.64 R14, [R1+0x1f8] ;  /* 0x0001f800010e7983 */ /* 0x000ea60000300a00 */
[C---:B---3--:R-:W-:Y:S01]  /*88d0*/  IMAD.WIDE R196, R247.reuse, 0x4, R18 ;  /* 0x00000004f7c47825 */ /* 0x048fe200078e0212 */
[----:B------:R-:W3:Y:S03]  /*88e0*/  LDL.LU.64 R10, [R1+0x208] ;  /* 0x00020800010a7983 */ /* 0x000ee60000300a00 */
[C---:B------:R-:W-:Y:S01]  /*88f0*/  IMAD.WIDE R198, R247.reuse, 0x4, R12 ;  /* 0x00000004f7c67825 */ /* 0x040fe200078e020c */
[----:B------:R-:W2:Y:S03]  /*8900*/  LDL.LU.64 R18, [R1+0x210] ;  /* 0x0002100001127983 */ /* 0x000ea60000300a00 */
[C---:B----4-:R-:W-:Y:S01]  /*8910*/  IMAD.WIDE R176, R247.reuse, 0x4, R16 ;  /* 0x00000004f7b07825 */ /* 0x050fe200078e0210 */
[----:B------:R-:W4:Y:S03]  /*8920*/  LDL.LU.64 R12, [R1+0x220] ;  /* 0x00022000010c7983 */ /* 0x000f260000300a00 */
[C---:B------:R-:W-:Y:S01]  /*8930*/  IMAD.WIDE R178, R247.reuse, 0x4, R24 ;  /* 0x00000004f7b27825 */ /* 0x040fe200078e0218 */
[----:B------:R-:W2:Y:S03]  /*8940*/  LDL.LU.64 R16, [R1+0x218] ;  /* 0x0002180001107983 */ /* 0x000ea60000300a00 */
[C---:B------:R-:W-:Y:S01]  /*8950*/  IMAD.WIDE R206, R247.reuse, 0x4, R20 ;  /* 0x00000004f7ce7825 */ /* 0x040fe200078e0214 */
[----:B------:R-:W2:Y:S01]  /*8960*/  LDL.LU.64 R30, [R1+0x228] ;  /* 0x00022800011e7983 */ /* 0x000ea20000300a00 */
[----:B------:R-:W-:Y:S01]  /*8970*/  ISETP.GE.U32.AND P4, PT, R0, 0x7fffff6d, PT ;  /* 0x7fffff6d0000780c */ /* 0x000fe20003f86070 */
[----:B-1----:R-:W1:Y:S02]  /*8980*/  LDC R38, c[0x0][0x3a0] ;  /* 0x0000e800ff267b82 */ /* 0x002e640000000800 */
[----:B------:R-:W2:Y:S04]  /*8990*/  LDL.LU.64 R24, [R1+0x230] ;  /* 0x0002300001187983 */ /* 0x000ea80000300a00 */
[----:B------:R-:W2:Y:S04]  /*89a0*/  LDL.LU.64 R20, [R1+0x240] ;  /* 0x0002400001147983 */ /* 0x000ea80000300a00 */
[----:B------:R-:W-:Y:S01]  /*89b0*/  LDGSTS.E [R2+0x28800], desc[UR20][R56.64], !P5 ;  /* 0x2880000038027fae */ /* 0x000fe2000e9a1014 */
[----:B-----5:R-:W-:-:S03]  /*89c0*/  IMAD.WIDE R184, R247, 0x4, R80 ;  /* 0x00000004f7b87825 */ /* 0x020fc600078e0250 */
[----:B------:R-:W-:Y:S04]  /*89d0*/  LDGSTS.E [R2+0x28a00], desc[UR20][R58.64], !P5 ;  /* 0x28a000003a027fae */ /* 0x000fe8000e9a1014 */
[----:B------:R-:W5:Y:S04]  /*89e0*/  LDL.LU.64 R80, [R1+0x238] ;  /* 0x0002380001507983 */ /* 0x000f680000300a00 */
[----:B------:R-:W5:Y:S04]  /*89f0*/  LDL.LU.64 R28, [R1+0x248] ;  /* 0x00024800011c7983 */ /* 0x000f680000300a00 */
[----:B------:R-:W5:Y:S01]  /*8a00*/  LDL.LU.64 R26, [R1+0x250] ;  /* 0x00025000011a7983 */ /* 0x000f620000300a00 */
[----:B---3--:R-:W-:-:S03]  /*8a10*/  IMAD.WIDE R208, R247, 0x4, R10 ;  /* 0x00000004f7d07825 */ /* 0x008fc600078e020a */
[----:B------:R-:W-:Y:S04]  /*8a20*/  LDGSTS.E [R2+0x28c00], desc[UR20][R40.64], !P5 ;  /* 0x28c0000028027fae */ /* 0x000fe8000e9a1014 */
[----:B------:R-:W3:Y:S01]  /*8a30*/  LDL.LU.64 R10, [R1+0x260] ;  /* 0x00026000010a7983 */ /* 0x000ee20000300a00 */
[----:B----4-:R-:W-:-:S03]  /*8a40*/  IMAD.WIDE R192, R247, 0x4, R12 ;  /* 0x00000004f7c07825 */ /* 0x010fc600078e020c */
[----:B------:R-:W-:Y:S04]  /*8a50*/  LDGSTS.E [R2+0x28e00], desc[UR20][R42.64], !P5 ;  /* 0x28e000002a027fae */ /* 0x000fe8000e9a1014 */
[----:B------:R-:W4:Y:S04]  /*8a60*/  LDL.LU.64 R12, [R1+0x258] ;  /* 0x00025800010c7983 */ /* 0x000f280000300a00 */
[----:B------:R-:W3:Y:S01]  /*8a70*/  LDL.LU.64 R32, [R1+0x268] ;  /* 0x0002680001207983 */ /* 0x000ee20000300a00 */
[----:B--2---:R-:W-:-:S03]  /*8a80*/  IMAD.WIDE R194, R247, 0x4, R16 ;  /* 0x00000004f7c27825 */ /* 0x004fc600078e0210 */
[----:B------:R-:W2:Y:S01]  /*8a90*/  LDL.LU.64 R16, [R1+0x270] ;  /* 0x0002700001107983 */ /* 0x000ea20000300a00 */
[----:B------:R-:W-:-:S03]  /*8aa0*/  IMAD.WIDE R210, R247, 0x4, R18 ;  /* 0x00000004f7d27825 */ /* 0x000fc600078e0212 */
[----:B------:R-:W2:Y:S01]  /*8ab0*/  LDL.LU.64 R18, [R1+0x280] ;  /* 0x0002800001127983 */ /* 0x000ea20000300a00 */
[----:B------:R-:W-:-:S03]  /*8ac0*/  IMAD.WIDE R214, R247, 0x4, R24 ;  /* 0x00000004f7d67825 */ /* 0x000fc600078e0218 */
[----:B------:R-:W-:Y:S01]  /*8ad0*/  LDGSTS.E [R2+0x29000], desc[UR20][R64.64], !P3 ;  /* 0x2900000040027fae */ /* 0x000fe2000d9a1014 */
[----:B------:R-:W-:-:S03]  /*8ae0*/  IMAD.WIDE R200, R247, 0x4, R20 ;  /* 0x00000004f7c87825 */ /* 0x000fc600078e0214 */
[----:B------:R-:W2:Y:S04]  /*8af0*/  LDL.LU.64 R20, [R1+0x278] ;  /* 0x0002780001147983 */ /* 0x000ea80000300a00 */
[----:B------:R-:W2:Y:S01]  /*8b00*/  LDL.LU.64 R24, [R1+0x288] ;  /* 0x0002880001187983 */ /* 0x000ea20000300a00 */
[----:B------:R-:W-:Y:S02]  /*8b10*/  VIADD R0, R6, 0xffffffab ;  /* 0xffffffab06007836 */ /* 0x000fe40000000000 */
[----:B------:R-:W1:Y:S01]  /*8b20*/  LDC R6, c[0x0][0x3a0] ;  /* 0x0000e800ff067b82 */ /* 0x000e620000000800 */
[----:B------:R-:W-:Y:S02]  /*8b30*/  LDGSTS.E [R2+0x29200], desc[UR20][R66.64], !P3 ;  /* 0x2920000042027fae */ /* 0x000fe4000d9a1014 */
[----:B------:R-:W-:Y:S01]  /*8b40*/  ISETP.GE.U32.AND P6, PT, R0, 0x7fffff6c, PT ;  /* 0x7fffff6c0000780c */ /* 0x000fe20003fc6070 */
[----:B------:R-:W-:Y:S01]  /*8b50*/  VIADD R0, R8, 0xffffffaa ;  /* 0xffffffaa08007836 */ /* 0x000fe20000000000 */
[----:B------:R1:W-:Y:S03]  /*8b60*/  LDGSTS.E [R2+0x29400], desc[UR20][R44.64], !P3 ;  /* 0x294000002c027fae */ /* 0x0003e6000d9a1014 */
[----:B------:R-:W1:Y:S01]  /*8b70*/  LDC R8, c[0x0][0x3a0] ;  /* 0x0000e800ff087b82 */ /* 0x000e620000000800 */
[----:B------:R-:W-:Y:S01]  /*8b80*/  ISETP.GE.U32.AND P5, PT, R0, 0x7fffff6b, PT ;  /* 0x7fffff6b0000780c */ /* 0x000fe20003fa6070 */
[----:B------:R1:W-:Y:S01]  /*8b90*/  LDGSTS.E [R2+0x29600], desc[UR20][R46.64], !P3 ;  /* 0x296000002e027fae */ /* 0x0003e2000d9a1014 */
[----:B------:R-:W-:Y:S01]  /*8ba0*/  IADD3 R0, PT, PT, R7, -0x57, RZ ;  /* 0xffffffa907007810 */ /* 0x000fe20007ffe0ff */
[----:B------:R-:W-:-:S02]  /*8bb0*/  IMAD.WIDE R84, R247, 0x4, R84 ;  /* 0x00000004f7547825 */ /* 0x000fc400078e0254 */
[----:B------:R-:W-:Y:S02]  /*8bc0*/  LDGSTS.E [R2+0x29800], desc[UR20][R72.64], !P4 ;  /* 0x2980000048027fae */ /* 0x000fe4000e1a1014 */
[----:B------:R-:W1:Y:S01]  /*8bd0*/  LDC R7, c[0x0][0x3a0] ;  /* 0x0000e800ff077b82 */ /* 0x000e620000000800 */
[----:B------:R-:W-:Y:S01]  /*8be0*/  ISETP.GE.U32.AND P3, PT, R0, 0x7fffff6a, PT ;  /* 0x7fffff6a0000780c */ /* 0x000fe20003f66070 */
[----:B------:R-:W-:Y:S01]  /*8bf0*/  LDGSTS.E [R2+0x29a00], desc[UR20][R74.64], !P4 ;  /* 0x29a000004a027fae */ /* 0x000fe2000e1a1014 */
[----:B------:R-:W-:-:S03]  /*8c00*/  IMAD.WIDE R86, R247, 0x4, R86 ;  /* 0x00000004f7567825 */ /* 0x000fc600078e0256 */
[----:B------:R1:W-:Y:S02]  /*8c10*/  LDGSTS.E [R2+0x29c00], desc[UR20][R52.64], !P4 ;  /* 0x29c0000034027fae */ /* 0x0003e4000e1a1014 */
[----:B-1----:R-:W-:Y:S01]  /*8c20*/  VIADD R0, R6, 0xffffffa8 ;  /* 0xffffffa806007836 */ /* 0x002fe20000000000 */
[----:B------:R-:W1:Y:S01]  /*8c30*/  LDC R45, c[0x0][0x3a0] ;  /* 0x0000e800ff2d7b82 */ /* 0x000e620000000800 */
[----:B------:R-:W-:Y:S07]  /*8c40*/  LDGSTS.E [R2+0x29e00], desc[UR20][R54.64], !P4 ;  /* 0x29e0000036027fae */ /* 0x000fee000e1a1014 */
[----:B------:R-:W1:Y:S01]  /*8c50*/  LDC R6, c[0x0][0x3a0] ;  /* 0x0000e800ff067b82 */ /* 0x000e620000000800 */
[C---:B------:R-:W-:Y:S01]  /*8c60*/  IMAD.WIDE R60, R247.reuse, 0x4, R60 ;  /* 0x00000004f73c7825 */ /* 0x040fe200078e023c */
[----:B------:R-:W-:Y:S01]  /*8c70*/  ISETP.GE.U32.AND P4, PT, R0, 0x7fffff69, PT ;  /* 0x7fffff690000780c */ /* 0x000fe20003f86070 */
[----:B------:R-:W-:Y:S02]  /*8c80*/  LDGSTS.E [R2+0x2a000], desc[UR20][R84.64], !P6 ;  /* 0x2a00000054027fae */ /* 0x000fe4000f1a1014 */
[----:B------:R-:W-:-:S02]  /*8c90*/  IMAD.WIDE R62, R247, 0x4, R62 ;  /* 0x00000004f73e7825 */ /* 0x000fc400078e023e */
[----:B------:R-:W-:Y:S01]  /*8ca0*/  LDGSTS.E [R2+0x2a200], desc[UR20][R86.64], !P6 ;  /* 0x2a20000056027fae */ /* 0x000fe2000f1a1014 */
[----:B------:R-:W2:Y:S01]  /*8cb0*/  LDC R44, c[0x0][0x3a0] ;  /* 0x0000e800ff2c7b82 */ /* 0x000ea20000000800 */
[----:B------:R-:W-:Y:S02]  /*8cc0*/  VIADD R0, R8, 0xffffffa7 ;  /* 0xffffffa708007836 */ /* 0x000fe40000000000 */
[C---:B------:R-:W-:Y:S01]  /*8cd0*/  IMAD.WIDE R92, R247.reuse, 0x4, R92 ;  /* 0x00000004f75c7825 */ /* 0x040fe200078e025c */
[----:B------:R-:W-:Y:S03]  /*8ce0*/  LDGSTS.E [R2+0x2a400], desc[UR20][R60.64], !P6 ;  /* 0x2a4000003c027fae */ /* 0x000fe6000f1a1014 */
[C---:B------:R-:W-:Y:S01]  /*8cf0*/  IMAD.WIDE R94, R247.reuse, 0x4, R94 ;  /* 0x00000004f75e7825 */ /* 0x040fe200078e025e */
[----:B------:R-:W5:Y:S01]  /*8d00*/  LDC R8, c[0x0][0x3a0] ;  /* 0x0000e800ff087b82 */ /* 0x000f620000000800 */
[----:B------:R-:W-:Y:S02]  /*8d10*/  LDGSTS.E [R2+0x2a600], desc[UR20][R62.64], !P6 ;  /* 0x2a6000003e027fae */ /* 0x000fe4000f1a1014 */
[C---:B------:R-:W-:Y:S01]  /*8d20*/  IMAD.WIDE R68, R247.reuse, 0x4, R68 ;  /* 0x00000004f7447825 */ /* 0x040fe200078e0244 */
[----:B------:R-:W-:Y:S01]  /*8d30*/  ISETP.GE.U32.AND P6, PT, R0, 0x7fffff68, PT ;  /* 0x7fffff680000780c */ /* 0x000fe20003fc6070 */
[----:B------:R-:W-:Y:S02]  /*8d40*/  LDGSTS.E [R2+0x2a800], desc[UR20][R92.64], !P5 ;  /* 0x2a8000005c027fae */ /* 0x000fe4000e9a1014 */
[----:B------:R-:W-:Y:S01]  /*8d50*/  IMAD.WIDE R70, R247, 0x4, R70 ;  /* 0x00000004f7467825 */ /* 0x000fe200078e0246 */
[----:B------:R-:W-:Y:S01]  /*8d60*/  IADD3 R0, PT, PT, R7, -0x5a, RZ ;  /* 0xffffffa607007810 */ /* 0x000fe20007ffe0ff */
[----:B------:R-:W-:Y:S01]  /*8d70*/  LDGSTS.E [R2+0x2aa00], desc[UR20][R94.64], !P5 ;  /* 0x2aa000005e027fae */ /* 0x000fe2000e9a1014 */
[----:B------:R-:W5:Y:S03]  /*8d80*/  LDC R7, c[0x0][0x3a0] ;  /* 0x0000e800ff077b82 */ /* 0x000f660000000800 */
[----:B------:R-:W-:Y:S04]  /*8d90*/  LDGSTS.E [R2+0x2ac00], desc[UR20][R68.64], !P5 ;  /* 0x2ac0000044027fae */ /* 0x000fe8000e9a1014 */
[----:B------:R-:W-:Y:S01]  /*8da0*/  LDGSTS.E [R2+0x2ae00], desc[UR20][R70.64], !P5 ;  /* 0x2ae0000046027fae */ /* 0x000fe2000e9a1014 */
[----:B------:R-:W-:Y:S01]  /*8db0*/  ISETP.GE.U32.AND P5, PT, R0, 0x7fffff67, PT ;  /* 0x7fffff670000780c */ /* 0x000fe20003fa6070 */
[----:B-1----:R-:W-:-:S02]  /*8dc0*/  VIADD R0, R6, 0xffffffa5 ;  /* 0xffffffa506007836 */ /* 0x002fc40000000000 */
[----:B------:R-:W1:Y:S01]  /*8dd0*/  LDC R6, c[0x0][0x3a0] ;  /* 0x0000e800ff067b82 */ /* 0x000e620000000800 */
[----:B------:R-:W-:-:S04]  /*8de0*/  IMAD.WIDE R100, R247, 0x4, R100 ;  /* 0x00000004f7647825 */ /* 0x000fc800078e0264 */
[C---:B------:R-:W-:Y:S01]  /*8df0*/  IMAD.WIDE R102, R247.reuse, 0x4, R102 ;  /* 0x00000004f7667825 */ /* 0x040fe200078e0266 */
[----:B------:R-:W-:Y:S03]  /*8e00*/  LDGSTS.E [R2+0x2b000], desc[UR20][R100.64], !P3 ;  /* 0x2b00000064027fae */ /* 0x000fe6000d9a1014 */
[C---:B------:R-:W-:Y:S01]  /*8e10*/  IMAD.WIDE R76, R247.reuse, 0x4, R76 ;  /* 0x00000004f74c7825 */ /* 0x040fe200078e024c */
[----:B------:R-:W-:Y:S03]  /*8e20*/  LDGSTS.E [R2+0x2b200], desc[UR20][R102.64], !P3 ;  /* 0x2b20000066027fae */ /* 0x000fe6000d9a1014 */
[C---:B------:R-:W-:Y:S01]  /*8e30*/  IMAD.WIDE R78, R247.reuse, 0x4, R78 ;  /* 0x00000004f74e7825 */ /* 0x040fe200078e024e */
[----:B------:R-:W-:Y:S03]  /*8e40*/  LDGSTS.E [R2+0x2b400], desc[UR20][R76.64], !P3 ;  /* 0x2b4000004c027fae */ /* 0x000fe6000d9a1014 */
[C---:B------:R-:W-:Y:S01]  /*8e50*/  IMAD.WIDE R108, R247.reuse, 0x4, R108 ;  /* 0x00000004f76c7825 */ /* 0x040fe200078e026c */
[----:B------:R-:W-:Y:S03]  /*8e60*/  LDGSTS.E [R2+0x2b600], desc[UR20][R78.64], !P3 ;  /* 0x2b6000004e027fae */ /* 0x000fe6000d9a1014 */
[C---:B-----5:R-:W-:Y:S01]  /*8e70*/  IMAD.WIDE R202, R247.reuse, 0x4, R80 ;  /* 0x00000004f7ca7825 */ /* 0x060fe200078e0250 */
[----:B------:R-:W-:Y:S01]  /*8e80*/  ISETP.GE.U32.AND P3, PT, R0, 0x7fffff66, PT ;  /* 0x7fffff660000780c */ /* 0x000fe20003f66070 */
[----:B------:R-:W5:Y:S02]  /*8e90*/  LDL.LU.64 R80, [R1+0x290] ;  /* 0x0002900001507983 */ /* 0x000f640000300a00 */
[----:B------:R-:W-:-:S02]  /*8ea0*/  IMAD.WIDE R110, R247, 0x4, R110 ;  /* 0x00000004f76e7825 */ /* 0x000fc400078e026e */
[----:B------:R-:W-:Y:S02]  /*8eb0*/  LDGSTS.E [R2+0x2b800], desc[UR20][R108.64], !P4 ;  /* 0x2b8000006c027fae */ /* 0x000fe4000e1a1014 */
[C---:B------:R-:W-:Y:S02]  /*8ec0*/  IMAD.WIDE R88, R247.reuse, 0x4, R88 ;  /* 0x00000004f7587825 */ /* 0x040fe400078e0258 */
[----:B------:R-:W-:Y:S02]  /*8ed0*/  LDGSTS.E [R2+0x2ba00], desc[UR20][R110.64], !P4 ;  /* 0x2ba000006e027fae */ /* 0x000fe4000e1a1014 */
[----:B------:R-:W-:Y:S02]  /*8ee0*/  IMAD.WIDE R90, R247, 0x4, R90 ;  /* 0x00000004f75a7825 */ /* 0x000fe400078e025a */
[----:B------:R-:W-:Y:S02]  /*8ef0*/  LDGSTS.E [R2+0x2bc00], desc[UR20][R88.64], !P4 ;  /* 0x2bc0000058027fae */ /* 0x000fe4000e1a1014 */
[----:B------:R-:W-:-:S02]  /*8f00*/  VIADD R0, R8, 0xffffffa4 ;  /* 0xffffffa408007836 */ /* 0x000fc40000000000 */
[----:B------:R-:W2:Y:S01]  /*8f10*/  LDC R8, c[0x0][0x3a0] ;  /* 0x0000e800ff087b82 */ /* 0x000ea20000000800 */
[C---:B------:R-:W-:Y:S01]  /*8f20*/  IMAD.WIDE R116, R247.reuse, 0x4, R116 ;  /* 0x00000004f7747825 */ /* 0x040fe200078e0274 */
[----:B------:R-:W-:Y:S03]  /*8f30*/  LDGSTS.E [R2+0x2be00], desc[UR20][R90.64], !P4 ;  /* 0x2be000005a027fae */ /* 0x000fe6000e1a1014 */
[C---:B------:R-:W-:Y:S01]  /*8f40*/  IMAD.WIDE R118, R247.reuse, 0x4, R118 ;  /* 0x00000004f7767825 */ /* 0x040fe200078e0276 */
[----:B------:R-:W-:Y:S01]  /*8f50*/  ISETP.GE.U32.AND P4, PT, R0, 0x7fffff65, PT ;  /* 0x7fffff650000780c */ /* 0x000fe20003f86070 */
[----:B------:R-:W-:Y:S02]  /*8f60*/  LDGSTS.E [R2+0x2c000], desc[UR20][R116.64], !P6 ;  /* 0x2c00000074027fae */ /* 0x000fe4000f1a1014 */
[----:B------:R-:W-:Y:S01]  /*8f70*/  IMAD.WIDE R96, R247, 0x4, R96 ;  /* 0x00000004f7607825 */ /* 0x000fe200078e0260 */
[----:B------:R-:W-:Y:S01]  /*8f80*/  IADD3 R0, PT, PT, R7, -0x5d, RZ ;  /* 0xffffffa307007810 */ /* 0x000fe20007ffe0ff */
[----:B------:R-:W-:Y:S01]  /*8f90*/  LDGSTS.E [R2+0x2c200], desc[UR20][R118.64], !P6 ;  /* 0x2c20000076027fae */ /* 0x000fe2000f1a1014 */
[----:B------:R-:W3:Y:S01]  /*8fa0*/  LDC R7, c[0x0][0x3a0] ;  /* 0x0000e800ff077b82 */ /* 0x000ee20000000800 */
[----:B------:R-:W-:-:S02]  /*8fb0*/  IMAD.WIDE R98, R247, 0x4, R98 ;  /* 0x00000004f7627825 */ /* 0x000fc400078e0262 */
[----:B------:R-:W-:Y:S04]  /*8fc0*/  LDGSTS.E [R2+0x2c400], desc[UR20][R96.64], !P6 ;  /* 0x2c40000060027fae */ /* 0x000fe8000f1a1014 */
[----:B------:R-:W-:Y:S01]  /*8fd0*/  LDGSTS.E [R2+0x2c600], desc[UR20][R98.64], !P6 ;  /* 0x2c60000062027fae */ /* 0x000fe2000f1a1014 */
[----:B------:R-:W-:Y:S01]  /*8fe0*/  ISETP.GE.U32.AND P6, PT, R0, 0x7fffff64, PT ;  /* 0x7fffff640000780c */ /* 0x000fe20003fc6070 */
[----:B-1----:R-:W-:Y:S02]  /*8ff0*/  VIADD R0, R6, 0xffffffa2 ;  /* 0xffffffa206007836 */ /* 0x002fe40000000000 */
        /* <DEDUP_REMOVED lines=8> */
[----:B------:R-:W-:Y:S01]  /*9080*/  IMAD.WIDE R134, R247, 0x4, R242 ;  /* 0x00000004f7867825 */ /* 0x000fe200078e02f2 */
[----:B------:R-:W-:Y:S01]  /*9090*/  LDGSTS.E [R2+0x2ce00], desc[UR20][R106.64], !P5 ;  /* 0x2ce000006a027fae */ /* 0x000fe2000e9a1014 */
[----:B------:R-:W-:-:S02]  /*90a0*/  ISETP.GE.U32.AND P5, PT, R0, 0x7fffff63, PT ;  /* 0x7fffff630000780c */ /* 0x000fc40003fa6070 */
[----:B------:R-:W-:Y:S01]  /*90b0*/  IMAD.WIDE R114, R247, 0x4, R248 ;  /* 0x00000004f7727825 */ /* 0x000fe200078e02f8 */
[----:B------:R-:W-:Y:S01]  /*90c0*/  LDGSTS.E [R2+0x2d000], desc[UR20][R132.64], !P3 ;  /* 0x2d00000084027fae */ /* 0x000fe2000d9a1014 */
[----:B------:R-:W4:Y:S02]  /*90d0*/  LDC R248, c[0x0][0x3a0] ;  /* 0x0000e800fff87b82 */ /* 0x000f240000000800 */
[----:B--2---:R-:W-:Y:S01]  /*90e0*/  VIADD R0, R8, 0xffffffa1 ;  /* 0xffffffa108007836 */ /* 0x004fe20000000000 */
[----:B------:R-:W-:Y:S04]  /*90f0*/  LDGSTS.E [R2+0x2d200], desc[UR20][R134.64], !P3 ;  /* 0x2d20000086027fae */ /* 0x000fe8000d9a1014 */
[----:B------:R-:W-:Y:S01]  /*9100*/  LDGSTS.E [R2+0x2d400], desc[UR20][R112.64], !P3 ;  /* 0x2d40000070027fae */ /* 0x000fe2000d9a1014 */
[----:B------:R-:W2:Y:S03]  /*9110*/  LDC R8, c[0x0][0x3a0] ;  /* 0x0000e800ff087b82 */ /* 0x000ea60000000800 */
[----:B------:R-:W-:Y:S01]  /*9120*/  LDGSTS.E [R2+0x2d600], desc[UR20][R114.64], !P3 ;  /* 0x2d60000072027fae */ /* 0x000fe2000d9a1014 */
[----:B------:R-:W-:-:S02]  /*9130*/  ISETP.GE.U32.AND P3, PT, R0, 0x7fffff62, PT ;  /* 0x7fffff620000780c */ /* 0x000fc40003f66070 */
[----:B---3--:R-:W-:Y:S01]  /*9140*/  IADD3 R0, PT, PT, R7, -0x60, RZ ;  /* 0xffffffa007007810 */ /* 0x008fe20007ffe0ff */
[----:B------:R-:W-:Y:S01]  /*9150*/  LDGSTS.E [R2+0x2d800], desc[UR20][R140.64], !P4 ;  /* 0x2d8000008c027fae */ /* 0x000fe2000e1a1014 */
[----:B------:R-:W3:Y:S03]  /*9160*/  LDC R7, c[0x0][0x3a0] ;  /* 0x0000e800ff077b82 */ /* 0x000ee60000000800 */
[----:B------:R-:W-:Y:S04]  /*9170*/  LDGSTS.E [R2+0x2da00], desc[UR20][R142.64], !P4 ;  /* 0x2da000008e027fae */ /* 0x000fe8000e1a1014 */
[----:B------:R-:W-:Y:S04]  /*9180*/  LDGSTS.E [R2+0x2dc00], desc[UR20][R120.64], !P4 ;  /* 0x2dc0000078027fae */ /* 0x000fe8000e1a1014 */
[----:B------:R-:W-:Y:S01]  /*9190*/  LDGSTS.E [R2+0x2de00], desc[UR20][R122.64], !P4 ;  /* 0x2de000007a027fae */ /* 0x000fe2000e1a1014 */
[----:B------:R-:W-:Y:S01]  /*91a0*/  ISETP.GE.U32.AND P4, PT, R0, 0x7fffff61, PT ;  /* 0x7fffff610000780c */ /* 0x000fe20003f86070 */
[----:B-1----:R-:W-:-:S02]  /*91b0*/  VIADD R0, R6, 0xffffff9f ;  /* 0xffffff9f06007836 */ /* 0x002fc40000000000 */
[----:B------:R-:W1:Y:S01]  /*91c0*/  LDC R6, c[0x0][0x3a0] ;  /* 0x0000e800ff067b82 */ /* 0x000e620000000800 */
[----:B------:R-:W-:Y:S04]  /*91d0*/  LDGSTS.E [R2+0x2e000], desc[UR20][R148.64], !P6 ;  /* 0x2e00000094027fae */ /* 0x000fe8000f1a1014 */
[----:B------:R-:W-:Y:S04]  /*91e0*/  LDGSTS.E [R2+0x2e200], desc[UR20][R150.64], !P6 ;  /* 0x2e20000096027fae */ /* 0x000fe8000f1a1014 */
[----:B------:R-:W-:Y:S04]  /*91f0*/  LDGSTS.E [R2+0x2e400], desc[UR20][R128.64], !P6 ;  /* 0x2e40000080027fae */ /* 0x000fe8000f1a1014 */
[----:B------:R-:W-:Y:S01]  /*9200*/  LDGSTS.E [R2+0x2e600], desc[UR20][R130.64], !P6 ;  /* 0x2e60000082027fae */ /* 0x000fe2000f1a1014 */
[----:B------:R-:W-:Y:S01]  /*9210*/  ISETP.GE.U32.AND P6, PT, R0, 0x7fffff60, PT ;  /* 0x7fffff600000780c */ /* 0x000fe20003fc6070 */
[----:B--2---:R-:W-:-:S02]  /*9220*/  VIADD R0, R8, 0xffffff9e ;  /* 0xffffff9e08007836 */ /* 0x004fc40000000000 */
[----:B------:R-:W-:Y:S01]  /*9230*/  LDGSTS.E [R2+0x2e800], desc[UR20][R156.64], !P5 ;  /* 0x2e8000009c027fae */ /* 0x000fe2000e9a1014 */
[----:B------:R-:W2:Y:S03]  /*9240*/  LDC R8, c[0x0][0x3a0] ;  /* 0x0000e800ff087b82 */ /* 0x000ea60000000800 */
[----:B------:R-:W-:Y:S04]  /*9250*/  LDGSTS.E [R2+0x2ea00], desc[UR20][R158.64], !P5 ;  /* 0x2ea000009e027fae */ /* 0x000fe8000e9a1014 */
[----:B------:R-:W-:Y:S04]  /*9260*/  LDGSTS.E [R2+0x2ec00], desc[UR20][R136.64], !P5 ;  /* 0x2ec0000088027fae */ /* 0x000fe8000e9a1014 */
        /* <DEDUP_REMOVED lines=32> */
[C---:B------:R-:W-:Y:S01]  /*9470*/  IMAD.WIDE R186, R247.reuse, 0x4, R14 ;  /* 0x00000004f7ba7825 */ /* 0x040fe200078e020e */
[----:B------:R-:W-:Y:S03]  /*9480*/  LDGSTS.E [R2+0x31000], desc[UR20][R196.64], !P3 ;  /* 0x31000000c4027fae */ /* 0x000fe6000d9a1014 */
[C---:B------:R-:W-:Y:S01]  /*9490*/  IMAD.WIDE R204, R247.reuse, 0x4, R22 ;  /* 0x00000004f7cc7825 */ /* 0x040fe200078e0216 */
[----:B------:R-:W-:Y:S02]  /*94a0*/  LDGSTS.E [R2+0x31200], desc[UR20][R198.64], !P3 ;  /* 0x31200000c6027fae */ /* 0x000fe4000d9a1014 */
[----:B------:R-:W4:Y:S02]  /*94b0*/  LDC R14, c[0x0][0x3a0] ;  /* 0x0000e800ff0e7b82 */ /* 0x000f240000000800 */
[----:B------:R-:W-:Y:S04]  /*94c0*/  LDGSTS.E [R2+0x31400], desc[UR20][R176.64], !P3 ;  /* 0x31400000b0027fae */ /* 0x000fe8000d9a1014 */
[----:B------:R-:W-:Y:S01]  /*94d0*/  LDGSTS.E [R2+0x31600], desc[UR20][R178.64], !P3 ;  /* 0x31600000b2027fae */ /* 0x000fe2000d9a1014 */
[----:B------:R-:W-:Y:S01]  /*94e0*/  ISETP.GE.U32.AND P3, PT, R0, 0x7fffff5a, PT ;  /* 0x7fffff5a0000780c */ /* 0x000fe20003f66070 */
[----:B--2---:R-:W-:Y:S01]  /*94f0*/  VIADD R0, R8, 0xffffff98 ;  /* 0xffffff9808007836 */ /* 0x004fe20000000000 */
[----:B------:R-:W2:Y:S01]  /*9500*/  LDC R22, c[0x0][0x3a0] ;  /* 0x0000e800ff167b82 */ /* 0x000ea20000000800 */
[----:B------:R-:W-:Y:S04]  /*9510*/  LDGSTS.E [R2+0x31800], desc[UR20][R204.64], !P4 ;  /* 0x31800000cc027fae */ /* 0x000fe8000e1a1014 */
[----:B------:R-:W-:Y:S04]  /*9520*/  LDGSTS.E [R2+0x31a00], desc[UR20][R206.64], !P4 ;  /* 0x31a00000ce027fae */ /* 0x000fe8000e1a1014 */
[----:B------:R-:W-:Y:S01]  /*9530*/  LDGSTS.E [R2+0x31c00], desc[UR20][R184.64], !P4 ;  /* 0x31c00000b8027fae */ /* 0x000fe2000e1a1014 */
[----:B------:R-:W-:-:S02]  /*9540*/  IMAD.WIDE R212, R247, 0x4, R30 ;  /* 0x00000004f7d47825 */ /* 0x000fc400078e021e */
[----:B------:R-:W2:Y:S01]  /*9550*/  LDC R30, c[0x0][0x3a0] ;  /* 0x0000e800ff1e7b82 */ /* 0x000ea20000000800 */
[----:B------:R-:W-:Y:S01]  /*9560*/  LDGSTS.E [R2+0x31e00], desc[UR20][R186.64], !P4 ;  /* 0x31e00000ba027fae */ /* 0x000fe2000e1a1014 */
[----:B------:R-:W-:Y:S02]  /*9570*/  ISETP.GE.U32.AND P4, PT, R0, 0x7fffff59, PT ;  /* 0x7fffff590000780c */ /* 0x000fe40003f86070 */
[----:B---3--:R-:W-:Y:S01]  /*9580*/  IADD3 R0, PT, PT, R7, -0x69, RZ ;  /* 0xffffff9707007810 */ /* 0x008fe20007ffe0ff */
[----:B------:R-:W-:Y:S04]  /*9590*/  LDGSTS.E [R2+0x32000], desc[UR20][R208.64], !P6 ;  /* 0x32000000d0027fae */ /* 0x000fe8000f1a1014 */
[----:B------:R-:W-:Y:S04]  /*95a0*/  LDGSTS.E [R2+0x32200], desc[UR20][R210.64], !P6 ;  /* 0x32200000d2027fae */ /* 0x000fe8000f1a1014 */
[----:B------:R-:W-:Y:S01]  /*95b0*/  LDGSTS.E [R2+0x32400], desc[UR20][R192.64], !P6 ;  /* 0x32400000c0027fae */ /* 0x000fe2000f1a1014 */
[----:B------:R-:W-:-:S03]  /*95c0*/  IMAD.WIDE R8, R247, 0x4, R26 ;  /* 0x00000004f7087825 */ /* 0x000fc600078e021a */
[----:B------:R-:W-:Y:S01]  /*95d0*/  LDGSTS.E [R2+0x32600], desc[UR20][R194.64], !P6 ;  /* 0x32600000c2027fae */ /* 0x000fe2000f1a1014 */
[----:B------:R-:W-:Y:S01]  /*95e0*/  ISETP.GE.U32.AND P6, PT, R0, 0x7fffff58, PT ;  /* 0x7fffff580000780c */ /* 0x000fe20003fc6070 */
[----:B-1----:R-:W-:Y:S02]  /*95f0*/  VIADD R0, R6, 0xffffff96 ;  /* 0xffffff9606007836 */ /* 0x002fe40000000000 */
[----:B------:R-:W-:Y:S01]  /*9600*/  LDGSTS.E [R2+0x32800], desc[UR20][R212.64], !P5 ;  /* 0x32800000d4027fae */ /* 0x000fe2000e9a1014 */
[----:B------:R-:W-:-:S03]  /*9610*/  IMAD.WIDE R6, R247, 0x4, R28 ;  /* 0x00000004f7067825 */ /* 0x000fc600078e021c */
[----:B------:R-:W-:Y:S04]  /*9620*/  LDGSTS.E [R2+0x32a00], desc[UR20][R214.64], !P5 ;  /* 0x32a00000d6027fae */ /* 0x000fe8000e9a1014 */
[----:B------:R-:W3:Y:S04]  /*9630*/  LDL.LU.64 R26, [R1+0x2a0] ;  /* 0x0002a000011a7983 */ /* 0x000ee80000300a00 */
[----:B------:R-:W-:Y:S04]  /*9640*/  LDGSTS.E [R2+0x32c00], desc[UR20][R200.64], !P5 ;  /* 0x32c00000c8027fae */ /* 0x000fe8000e9a1014 */
[----:B------:R-:W3:Y:S01]  /*9650*/  LDL.LU.64 R28, [R1+0x298] ;  /* 0x00029800011c7983 */ /* 0x000ee20000300a00 */
[----:B------:R-:W-:-:S03]  /*9660*/  IMAD.WIDE R10, R247, 0x4, R10 ;  /* 0x00000004f70a7825 */ /* 0x000fc600078e020a */
[----:B------:R-:W-:Y:S01]  /*9670*/  LDGSTS.E [R2+0x32e00], desc[UR20][R202.64], !P5 ;  /* 0x32e00000ca027fae */ /* 0x000fe2000e9a1014 */
[----:B------:R-:W-:Y:S01]  /*9680*/  ISETP.GE.U32.AND P5, PT, R0, 0x7fffff57, PT ;  /* 0x7fffff570000780c */ /* 0x000fe20003fa6070 */
[----:B----4-:R-:W-:Y:S02]  /*9690*/  VIADD R0, R14, 0xffffff95 ;  /* 0xffffff950e007836 */ /* 0x010fe40000000000 */
[----:B------:R-:W4:Y:S01]  /*96a0*/  LDL.LU.64 R4, [R1+0x2a8] ;  /* 0x0002a80001047983 */ /* 0x000f220000300a00 */
[----:B------:R-:W-:-:S03]  /*96b0*/  IMAD.WIDE R14, R247, 0x4, R32 ;  /* 0x00000004f70e7825 */ /* 0x000fc600078e0220 */
[----:B------:R-:W4:Y:S01]  /*96c0*/  LDL.LU.64 R32, [R1+0x2b0] ;  /* 0x0002b00001207983 */ /* 0x000f220000300a00 */
[----:B------:R-:W-:-:S03]  /*96d0*/  IMAD.WIDE R12, R247, 0x4, R12 ;  /* 0x00000004f70c7825 */ /* 0x000fc600078e020c */
[----:B------:R-:W4:Y:S04]  /*96e0*/  LDL.LU.64 R48, [R1+0x2c0] ;  /* 0x0002c00001307983 */ /* 0x000f280000300a00 */
[----:B------:R-:W-:Y:S04]  /*96f0*/  LDGSTS.E [R2+0x33000], desc[UR20][R6.64], !P3 ;  /* 0x3300000006027fae */ /* 0x000fe8000d9a1014 */
[----:B------:R-:W-:Y:S04]  /*9700*/  LDGSTS.E [R2+0x33200], desc[UR20][R8.64], !P3 ;  /* 0x3320000008027fae */ /* 0x000fe8000d9a1014 */
[----:B------:R-:W4:Y:S04]  /*9710*/  LDL.LU.64 R34, [R1+0x2b8] ;  /* 0x0002b80001227983 */ /* 0x000f280000300a00 */
[----:B------:R-:W-:Y:S04]  /*9720*/  LDGSTS.E [R2+0x33400], desc[UR20][R10.64], !P3 ;  /* 0x334000000a027fae */ /* 0x000fe8000d9a1014 */
[----:B------:R-:W-:Y:S01]  /*9730*/  LDGSTS.E [R2+0x33600], desc[UR20][R12.64], !P3 ;  /* 0x336000000c027fae */ /* 0x000fe2000d9a1014 */
[----:B------:R-:W-:-:S03]  /*9740*/  ISETP.GE.U32.AND P3, PT, R0, 0x7fffff56, PT ;  /* 0x7fffff560000780c */ /* 0x000fc60003f66070 */
[----:B------:R-:W4:Y:S01]  /*9750*/  LDL.LU.64 R64, [R1+0x2c8] ;  /* 0x0002c80001407983 */ /* 0x000f220000300a00 */
[----:B--2---:R-:W-:Y:S01]  /*9760*/  IADD3 R0, PT, PT, R22, -0x6c, RZ ;  /* 0xffffff9416007810 */ /* 0x004fe20007ffe0ff */
[C---:B------:R-:W-:Y:S02]  /*9770*/  IMAD.WIDE R22, R247.reuse, 0x4, R24 ;  /* 0x00000004f7167825 */ /* 0x040fe400078e0218 */
[----:B------:R-:W2:Y:S02]  /*9780*/  LDL.LU.64 R50, [R1+0x2d0] ;  /* 0x0002d00001327983 */ /* 0x000ea40000300a00 */
[C---:B-----5:R-:W-:Y:S02]  /*9790*/  IMAD.WIDE R24, R247.reuse, 0x4, R80 ;  /* 0x00000004f7187825 */ /* 0x060fe400078e0250 */
[----:B------:R-:W5:Y:S04]  /*97a0*/  LDL.LU.64 R42, [R1+0x2e0] ;  /* 0x0002e000012a7983 */ /* 0x000f680000300a00 */
[----:B------:R-:W5:Y:S01]  /*97b0*/  LDL.LU.64 R80, [R1+0x2d8] ;  /* 0x0002d80001507983 */ /* 0x000f620000300a00 */
[----:B------:R-:W-:-:S03]  /*97c0*/  IMAD.WIDE R16, R247, 0x4, R16 ;  /* 0x00000004f7107825 */ /* 0x000fc600078e0210 */
[----:B------:R-:W-:Y:S01]  /*97d0*/  LDGSTS.E [R2+0x33800], desc[UR20][R14.64], !P4 ;  /* 0x338000000e027fae */ /* 0x000fe2000e1a1014 */
[----:B------:R-:W-:-:S03]  /*97e0*/  IMAD.WIDE R18, R247, 0x4, R18 ;  /* 0x00000004f7127825 */ /* 0x000fc600078e0212 */
[----:B------:R-:W5:Y:S01]  /*97f0*/  LDL.LU.64 R40, [R1+0x2e8] ;  /* 0x0002e80001287983 */ /* 0x000f620000300a00 */
[----:B------:R-:W-:-:S03]  /*9800*/  IMAD.WIDE R20, R247, 0x4, R20 ;  /* 0x00000004f7147825 */ /* 0x000fc600078e0214 */
[----:B------:R-:W-:Y:S04]  /*9810*/  LDGSTS.E [R2+0x33a00], desc[UR20][R16.64], !P4 ;  /* 0x33a0000010027fae */ /* 0x000fe8000e1a1014 */
[----:B------:R-:W-:Y:S04]  /*9820*/  LDGSTS.E [R2+0x33c00], desc[UR20][R18.64], !P4 ;  /* 0x33c0000012027fae */ /* 0x000fe8000e1a1014 */
[----:B------:R-:W5:Y:S04]  /*9830*/  LDL.LU.64 R58, [R1+0x2f0] ;  /* 0x0002f000013a7983 */ /* 0x000f680000300a00 */
[----:B------:R-:W-:Y:S01]  /*9840*/  LDGSTS.E [R2+0x33e00], desc[UR20][R20.64], !P4 ;  /* 0x33e0000014027fae */ /* 0x000fe2000e1a1014 */
[----:B------:R-:W-:Y:S01]  /*9850*/  ISETP.GE.U32.AND P4, PT, R0, 0x7fffff55, PT ;  /* 0x7fffff550000780c */ /* 0x000fe20003f86070 */
[----:B------:R-:W-:-:S02]  /*9860*/  VIADD R0, R30, 0xffffff93 ;  /* 0xffffff931e007836 */ /* 0x000fc40000000000 */
[----:B------:R-:W5:Y:S04]  /*9870*/  LDL.LU.64 R36, [R1+0x300] ;  /* 0x0003000001247983 */ /* 0x000f680000300a00 */
[----:B------:R-:W-:Y:S04]  /*9880*/  LDGSTS.E [R2+0x34000], desc[UR20][R22.64], !P6 ;  /* 0x3400000016027fae */ /* 0x000fe8000f1a1014 */
[----:B------:R-:W-:Y:S01]  /*9890*/  LDGSTS.E [R2+0x34200], desc[UR20][R24.64], !P6 ;  /* 0x3420000018027fae */ /* 0x000fe2000f1a1014 */
[----:B---3--:R-:W-:-:S05]  /*98a0*/  IMAD.WIDE R26, R247, 0x4, R26 ;  /* 0x00000004f71a7825 */ /* 0x008fca00078e021a */
[----:B------:R-:W-:Y:S01]  /*98b0*/  LDGSTS.E [R2+0x34400], desc[UR20][R26.64], !P6 ;  /* 0x344000001a027fae */ /* 0x000fe2000f1a1014 */
[----:B------:R-:W-:-:S05]  /*98c0*/  IMAD.WIDE R28, R247, 0x4, R28 ;  /* 0x00000004f71c7825 */ /* 0x000fca00078e021c */
[----:B------:R-:W-:Y:S01]  /*98d0*/  LDGSTS.E [R2+0x34600], desc[UR20][R28.64], !P6 ;  /* 0x346000001c027fae */ /* 0x000fe2000f1a1014 */
[----:B----4-:R-:W-:-:S03]  /*98e0*/  IMAD.WIDE R30, R247, 0x4, R4 ;  /* 0x00000004f71e7825 */ /* 0x010fc600078e0204 */
[----:B------:R-:W3:Y:S01]  /*98f0*/  LDL.LU.64 R4, [R1+0x2f8] ;  /* 0x0002f80001047983 */ /* 0x000ee20000300a00 */
[----:B------:R-:W-:-:S03]  /*9900*/  IMAD.WIDE R32, R247, 0x4, R32 ;  /* 0x00000004f7207825 */ /* 0x000fc600078e0220 */
[----:B------:R-:W4:Y:S01]  /*9910*/  LDL.LU.64 R56, [R1+0x308] ;  /* 0x0003080001387983 */ /* 0x000f220000300a00 */
[----:B------:R-:W-:-:S03]  /*9920*/  IMAD.WIDE R238, R247, 0x4, R48 ;  /* 0x00000004f7ee7825 */ /* 0x000fc600078e0230 */
[----:B------:R-:W4:Y:S01]  /*9930*/  LDL.LU.64 R48, [R1+0x310] ;  /* 0x0003100001307983 */ /* 0x000f220000300a00 */
[----:B------:R-:W-:Y:S01]  /*9940*/  ISETP.GE.U32.AND P6, PT, R0, 0x7fffff54, PT ;  /* 0x7fffff540000780c */ /* 0x000fe20003fc6070 */
[----:B------:R-:W-:Y:S02]  /*9950*/  VIADD R0, R248, 0xffffff92 ;  /* 0xffffff92f8007836 */ /* 0x000fe40000000000 */
[----:B------:R-:W-:Y:S04]  /*9960*/  LDGSTS.E [R2+0x34800], desc[UR20][R30.64], !P5 ;  /* 0x348000001e027fae */ /* 0x000fe8000e9a1014 */
[----:B------:R-:W-:Y:S01]  /*9970*/  LDGSTS.E [R2+0x34a00], desc[UR20][R32.64], !P5 ;  /* 0x34a0000020027fae */ /* 0x000fe2000e9a1014 */
[----:B------:R-:W-:-:S03]  /*9980*/  IMAD.WIDE R242, R247, 0x4, R34 ;  /* 0x00000004f7f27825 */ /* 0x000fc600078e0222 */
[----:B------:R-:W4:Y:S04]  /*9990*/  LDL.LU.64 R34, [R1+0x320] ;  /* 0x0003200001227983 */ /* 0x000f280000300a00 */
[----:B------:R-:W-:Y:S04]  /*99a0*/  LDGSTS.E [R2+0x34c00], desc[UR20][R238.64], !P5 ;  /* 0x34c00000ee027fae */ /* 0x000fe8000e9a1014 */
[----:B------:R-:W-:Y:S01]  /*99b0*/  LDGSTS.E [R2+0x34e00], desc[UR20][R242.64], !P5 ;  /* 0x34e00000f2027fae */ /* 0x000fe2000e9a1014 */
[----:B------:R-:W-:Y:S01]  /*99c0*/  ISETP.GE.U32.AND P5, PT, R0, 0x7fffff53, PT ;  /* 0x7fffff530000780c */ /* 0x000fe20003fa6070 */
[----:B------:R-:W-:-:S04]  /*99d0*/  IMAD.WIDE R248, R247, 0x4, R64 ;  /* 0x00000004f7f87825 */ /* 0x000fc800078e0240 */
[C---:B--2---:R-:W-:Y:S01]  /*99e0*/  IMAD.WIDE R50, R247.reuse, 0x4, R50 ;  /* 0x00000004f7327825 */ /* 0x044fe200078e0232 */
[----:B------:R-:W-:Y:S01]  /*99f0*/  IADD3 R0, PT, PT, R38, -0x6f, RZ ;  /* 0xffffff9126007810 */ /* 0x000fe20007ffe0ff */
[----:B------:R-:W-:Y:S02]  /*9a00*/  LDGSTS.E [R2+0x35000], desc[UR20][R248.64], !P3 ;  /* 0x35000000f8027fae */ /* 0x000fe4000d9a1014 */
[C---:B-----5:R-:W-:Y:S02]  /*9a10*/  IMAD.WIDE R46, R247.reuse, 0x4, R42 ;  /* 0x00000004f72e7825 */ /* 0x060fe400078e022a */
[----:B------:R1:W-:Y:S02]  /*9a20*/  STL.64 [R1], R50 ;  /* 0x0000003201007387 */ /* 0x0003e40000100a00 */
[C---:B------:R-:W-:Y:S02]  /*9a30*/  IMAD.WIDE R42, R247.reuse, 0x4, R80 ;  /* 0x00000004f72a7825 */ /* 0x040fe400078e0250 */
[----:B------:R-:W2:Y:S04]  /*9a40*/  LDL.LU.64 R38, [R1+0x318] ;  /* 0x0003180001267983 */ /* 0x000ea80000300a00 */
[----:B------:R5:W-:Y:S04]  /*9a50*/  STL.64 [R1+0x10], R46 ;  /* 0x0000102e01007387 */ /* 0x000be80000100a00 */
[----:B------:R1:W-:Y:S04]  /*9a60*/  STL.64 [R1+0x20], R42 ;  /* 0x0000202a01007387 */ /* 0x0003e80000100a00 */
[----:B------:R-:W-:Y:S01]  /*9a70*/  LDGSTS.E [R2+0x35200], desc[UR20][R50.64], !P3 ;  /* 0x3520000032027fae */ /* 0x000fe2000d9a1014 */
[----:B------:R-:W-:-:S03]  /*9a80*/  IMAD.WIDE R52, R247, 0x4, R40 ;  /* 0x00000004f7347825 */ /* 0x000fc600078e0228 */
[----:B------:R5:W-:Y:S04]  /*9a90*/  LDGSTS.E [R2+0x35400], desc[UR20][R46.64], !P3 ;  /* 0x354000002e027fae */ /* 0x000be8000d9a1014 */
[----:B------:R5:W-:Y:S04]  /*9aa0*/  LDGSTS.E [R2+0x35600], desc[UR20][R42.64], !P3 ;  /* 0x356000002a027fae */ /* 0x000be8000d9a1014 */
[----:B-1----:R-:W2:Y:S04]  /*9ab0*/  LDL.LU.64 R50, [R1+0x328] ;  /* 0x0003280001327983 */ /* 0x002ea80000300a00 */
[----:B------:R-:W2:Y:S01]  /*9ac0*/  LDL.LU.64 R80, [R1+0x330] ;  /* 0x0003300001507983 */ /* 0x000ea20000300a00 */
[----:B-----5:R-:W-:-:S03]  /*9ad0*/  IMAD.WIDE R46, R247, 0x4, R58 ;  /* 0x00000004f72e7825 */ /* 0x020fc600078e023a */
[----:B------:R-:W-:Y:S01]  /*9ae0*/  STL.64 [R1+0x30], R52 ;  /* 0x0000303401007387 */ /* 0x000fe20000100a00 */
[----:B------:R-:W-:-:S03]  /*9af0*/  IMAD.WIDE R42, R247, 0x4, R36 ;  /* 0x00000004f72a7825 */ /* 0x000fc600078e0224 */
[----:B------:R-:W5:Y:S04]  /*9b00*/  LDL.LU.64 R36, [R1+0x340] ;  /* 0x0003400001247983 */ /* 0x000f680000300a00 */
[----:B------:R4:W-:Y:S04]  /*9b10*/  STL.64 [R1+0x40], R46 ;  /* 0x0000402e01007387 */ /* 0x0009e80000100a00 */
[----:B------:R-:W-:Y:S04]  /*9b20*/  LDGSTS.E [R2+0x35800], desc[UR20][R52.64], !P4 ;  /* 0x3580000034027fae */ /* 0x000fe8000e1a1014 */
[----:B------:R4:W-:Y:S04]  /*9b30*/  LDGSTS.E [R2+0x35a00], desc[UR20][R46.64], !P4 ;  /* 0x35a000002e027fae */ /* 0x0009e8000e1a1014 */
[----:B------:R1:W-:Y:S01]  /*9b40*/  LDGSTS.E [R2+0x35c00], desc[UR20][R42.64], !P4 ;  /* 0x35c000002a027fae */ /* 0x0003e2000e1a1014 */
[----:B---3--:R-:W-:-:S03]  /*9b50*/  IMAD.WIDE R40, R247, 0x4, R4 ;  /* 0x00000004f7287825 */ /* 0x008fc600078e0204 */
[----:B------:R-:W3:Y:S01]  /*9b60*/  LDL.LU.64 R4, [R1+0x338] ;  /* 0x0003380001047983 */ /* 0x000ee20000300a00 */
[----:B----4-:R-:W-:-:S03]  /*9b70*/  IMAD.WIDE R46, R247, 0x4, R56 ;  /* 0x00000004f72e7825 */ /* 0x010fc600078e0238 */
[----:B------:R1:W-:Y:S04]  /*9b80*/  STL.64 [R1+0x50], R42 ;  /* 0x0000502a01007387 */ /* 0x0003e80000100a00 */
[----:B------:R4:W-:Y:S04]  /*9b90*/  STL.64 [R1+0x58], R40 ;  /* 0x0000582801007387 */ /* 0x0009e80000100a00 */
[----:B------:R4:W-:Y:S01]  /*9ba0*/  LDGSTS.E [R2+0x35e00], desc[UR20][R40.64], !P4 ;  /* 0x35e0000028027fae */ /* 0x0009e2000e1a1014 */
[----:B-1----:R-:W-:-:S03]  /*9bb0*/  IMAD.WIDE R42, R247, 0x4, R48 ;  /* 0x00000004f72a7825 */ /* 0x002fc600078e0230 */
[----:B------:R-:W3:Y:S04]  /*9bc0*/  LDL.LU.64 R64, [R1+0x348] ;  /* 0x0003480001407983 */ /* 0x000ee80000300a00 */
[----:B------:R1:W-:Y:S01]  /*9bd0*/  STL.64 [R1+0xf0], R46 ;  /* 0x0000f02e01007387 */ /* 0x0003e20000100a00 */
[----:B----4-:R-:W-:-:S03]  /*9be0*/  IMAD.WIDE R40, R247, 0x4, R34 ;  /* 0x00000004f7287825 */ /* 0x010fc600078e0222 */
[----:B------:R-:W4:Y:S04]  /*9bf0*/  LDL.LU.64 R48, [R1+0x350] ;  /* 0x0003500001307983 */ /* 0x000f280000300a00 */
[----:B------:R1:W-:Y:S04]  /*9c00*/  STL.64 [R1+0xf8], R42 ;  /* 0x0000f82a01007387 */ /* 0x0003e80000100a00 */
[----:B------:R-:W4:Y:S04]  /*9c10*/  LDL.LU.64 R58, [R1+0x360] ;  /* 0x00036000013a7983 */ /* 0x000f280000300a00 */
[----:B------:R1:W-:Y:S04]  /*9c20*/  STL.64 [R1+0x178], R40 ;  /* 0x0001782801007387 */ /* 0x0003e80000100a00 */
[----:B------:R-:W4:Y:S01]  /*9c30*/  LDL.LU.64 R34, [R1+0x358] ;  /* 0x0003580001227983 */ /* 0x000f220000300a00 */
[----:B--2---:R-:W-:-:S03]  /*9c40*/  IMAD.WIDE R38, R247, 0x4, R38 ;  /* 0x00000004f7267825 */ /* 0x004fc600078e0226 */
[----:B------:R1:W-:Y:S04]  /*9c50*/  LDGSTS.E [R2+0x36000], desc[UR20][R46.64], !P6 ;  /* 0x360000002e027fae */ /* 0x0003e8000f1a1014 */
[----:B------:R-:W-:Y:S04]  /*9c60*/  LDGSTS.E [R2+0x36200], desc[UR20][R42.64], !P6 ;  /* 0x362000002a027fae */ /* 0x000fe8000f1a1014 */
[----:B------:R2:W-:Y:S04]  /*9c70*/  LDGSTS.E [R2+0x36400], desc[UR20][R40.64], !P6 ;  /* 0x3640000028027fae */ /* 0x0005e8000f1a1014 */
[----:B------:R2:W-:Y:S01]  /*9c80*/  STL.64 [R1+0x180], R38 ;  /* 0x0001802601007387 */ /* 0x0005e20000100a00 */
[----:B------:R-:W-:Y:S01]  /*9c90*/  ISETP.GE.U32.AND P3, PT, R0, 0x7fffff52, PT ;  /* 0x7fffff520000780c */ /* 0x000fe20003f66070 */
[----:B-1----:R-:W1:Y:S02]  /*9ca0*/  LDC R47, c[0x0][0x3a0] ;  /* 0x0000e800ff2f7b82 */ /* 0x002e640000000800 */
[----:B------:R5:W-:Y:S04]  /*9cb0*/  LDGSTS.E [R2+0x36600], desc[UR20][R38.64], !P6 ;  /* 0x3660000026027fae */ /* 0x000be8000f1a1014 */
[----:B------:R-:W4:Y:S01]  /*9cc0*/  LDL.LU.64 R42, [R1+0x368] ;  /* 0x00036800012a7983 */ /* 0x000f220000300a00 */
[C---:B--2---:R-:W-:Y:S01]  /*9cd0*/  IMAD.WIDE R40, R247.reuse, 0x4, R50 ;  /* 0x00000004f7287825 */ /* 0x044fe200078e0232 */
[----:B------:R-:W2:Y:S02]  /*9ce0*/  LDC R46, c[0x0][0x3a0] ;  /* 0x0000e800ff2e7b82 */ /* 0x000ea40000000800 */
[----:B------:R-:W2:Y:S01]  /*9cf0*/  LDL.LU.64 R50, [R1+0x370] ;  /* 0x0003700001327983 */ /* 0x000ea20000300a00 */
[----:B-----5:R-:W-:-:S03]  /*9d00*/  IMAD.WIDE R38, R247, 0x4, R80 ;  /* 0x00000004f7267825 */ /* 0x020fc600078e0250 */
[----:B------:R5:W-:Y:S04]  /*9d10*/  STL.64 [R1+0x190], R40 ;  /* 0x0001902801007387 */ /* 0x000be80000100a00 */
[----:B------:R-:W2:Y:S04]  /*9d20*/  LDL.LU.64 R56, [R1+0x380] ;  /* 0x0003800001387983 */ /* 0x000ea80000300a00 */
[----:B------:R1:W-:Y:S04]  /*9d30*/  STL.64 [R1+0x198], R38 ;  /* 0x0001982601007387 */ /* 0x0003e80000100a00 */
[----:B------:R-:W2:Y:S01]  /*9d40*/  LDL.LU.64 R80, [R1+0x378] ;  /* 0x0003780001507983 */ /* 0x000ea20000300a00 */
[----:B------:R-:W-:-:S02]  /*9d50*/  VIADD R0, R246, 0xffffff90 ;  /* 0xffffff90f6007836 */ /* 0x000fc40000000000 */
[----:B------:R-:W-:Y:S01]  /*9d60*/  IMAD.WIDE R36, R247, 0x4, R36 ;  /* 0x00000004f7247825 */ /* 0x000fe200078e0224 */
[----:B------:R-:W-:Y:S01]  /*9d70*/  LDGSTS.E [R2+0x36800], desc[UR20][R40.64], !P5 ;  /* 0x3680000028027fae */ /* 0x000fe2000e9a1014 */
[----:B------:R-:W1:Y:S01]  /*9d80*/  LDC R246, c[0x0][0x3a0] ;  /* 0x0000e800fff67b82 */ /* 0x000e620000000800 */
[----:B------:R-:W-:Y:S01]  /*9d90*/  ISETP.GE.U32.AND P4, PT, R0, 0x7fffff51, PT ;  /* 0x7fffff510000780c */ /* 0x000fe20003f86070 */
[----:B------:R-:W-:Y:S01]  /*9da0*/  VIADD R0, R45, 0xffffff8f ;  /* 0xffffff8f2d007836 */ /* 0x000fe20000000000 */
[----:B------:R1:W-:Y:S04]  /*9db0*/  STL.64 [R1+0x1a8], R36 ;  /* 0x0001a82401007387 */ /* 0x0003e80000100a00 */
[----:B------:R-:W-:Y:S01]  /*9dc0*/  LDGSTS.E [R2+0x36a00], desc[UR20][R38.64], !P5 ;  /* 0x36a0000026027fae */ /* 0x000fe2000e9a1014 */
[----:B------:R-:W-:-:S02]  /*9dd0*/  ISETP.GE.U32.AND P6, PT, R0, 0x7fffff50, PT ;  /* 0x7fffff500000780c */ /* 0x000fc40003fc6070 */
[----:B------:R-:W-:Y:S01]  /*9de0*/  IADD3 R0, PT, PT, R44, -0x72, RZ ;  /* 0xffffff8e2c007810 */ /* 0x000fe20007ffe0ff */
[----:B------:R-:W-:Y:S01]  /*9df0*/  LDGSTS.E [R2+0x36c00], desc[UR20][R36.64], !P5 ;  /* 0x36c0000024027fae */ /* 0x000fe2000e9a1014 */
[----:B---3--:R-:W-:-:S05]  /*9e00*/  IMAD.WIDE R4, R247, 0x4, R4 ;  /* 0x00000004f7047825 */ /* 0x008fca00078e0204 */
[----:B------:R3:W-:Y:S04]  /*9e10*/  STL.64 [R1+0x1b0], R4 ;  /* 0x0001b00401007387 */ /* 0x0007e80000100a00 */
[----:B-----5:R-:W5:Y:S04]  /*9e20*/  LDL.LU.64 R40, [R1+0x388] ;  /* 0x0003880001287983 */ /* 0x020f680000300a00 */
[----:B-1----:R-:W5:Y:S01]  /*9e30*/  LDL.LU.64 R38, [R1+0x390] ;  /* 0x0003900001267983 */ /* 0x002f620000300a00 */
[----:B------:R-:W-:-:S03]  /*9e40*/  IMAD.WIDE R52, R247, 0x4, R64 ;  /* 0x00000004f7347825 */ /* 0x000fc600078e0240 */
[----:B------:R-:W5:Y:S04]  /*9e50*/  LDL.LU.64 R36, [R1+0x3a0] ;  /* 0x0003a00001247983 */ /* 0x000f680000300a00 */
[----:B------:R-:W-:Y:S01]  /*9e60*/  LDGSTS.E [R2+0x36e00], desc[UR20][R4.64], !P5 ;  /* 0x36e0000004027fae */ /* 0x000fe2000e9a1014 */
[----:B----4-:R-:W-:-:S03]  /*9e70*/  IMAD.WIDE R48, R247, 0x4, R48 ;  /* 0x00000004f7307825 */ /* 0x010fc600078e0230 */
[----:B------:R1:W-:Y:S04]  /*9e80*/  LDGSTS.E [R2+0x37000], desc[UR20][R52.64], !P3 ;  /* 0x3700000034027fae */ /* 0x0003e8000d9a1014 */
[----:B------:R-:W-:Y:S01]  /*9e90*/  LDGSTS.E [R2+0x37200], desc[UR20][R48.64], !P3 ;  /* 0x3720000030027fae */ /* 0x000fe2000d9a1014 */
[----:B------:R-:W-:-:S03]  /*9ea0*/  IMAD.WIDE R44, R247, 0x4, R58 ;  /* 0x00000004f72c7825 */ /* 0x000fc600078e023a */
[----:B---3--:R-:W3:Y:S04]  /*9eb0*/  LDL.LU.64 R4, [R1+0x398] ;  /* 0x0003980001047983 */ /* 0x008ee80000300a00 */
[----:B------:R-:W-:Y:S01]  /*9ec0*/  STL.64 [R1+0x1c0], R52 ;  /* 0x0001c03401007387 */ /* 0x000fe20000100a00 */
[----:B------:R-:W-:-:S03]  /*9ed0*/  IMAD.WIDE R34, R247, 0x4, R34 ;  /* 0x00000004f7227825 */ /* 0x000fc600078e0222 */
[----:B------:R4:W-:Y:S04]  /*9ee0*/  STL.64 [R1+0x1c8], R48 ;  /* 0x0001c83001007387 */ /* 0x0009e80000100a00 */
[----:B------:R-:W-:Y:S04]  /*9ef0*/  STL.64 [R1+0x1d8], R44 ;  /* 0x0001d82c01007387 */ /* 0x000fe80000100a00 */
[----:B------:R1:W-:Y:S04]  /*9f00*/  STL.64 [R1+0x1e0], R34 ;  /* 0x0001e02201007387 */ /* 0x0003e80000100a00 */
[----:B------:R-:W3:Y:S04]  /*9f10*/  LDL.LU.64 R58, [R1+0x3a8] ;  /* 0x0003a800013a7983 */ /* 0x000ee80000300a00 */
[----:B------:R2:W-:Y:S04]  /*9f20*/  LDGSTS.E [R2+0x37400], desc[UR20][R44.64], !P3 ;  /* 0x374000002c027fae */ /* 0x0005e8000d9a1014 */
[----:B----4-:R-:W4:Y:S01]  /*9f30*/  LDL.LU.64 R48, [R1+0x3b0] ;  /* 0x0003b00001307983 */ /* 0x010f220000300a00 */
[----:B-1----:R-:W-:-:S03]  /*9f40*/  IMAD.WIDE R52, R247, 0x4, R42 ;  /* 0x00000004f7347825 */ /* 0x002fc600078e022a */
[----:B------:R-:W-:Y:S01]  /*9f50*/  LDGSTS.E [R2+0x37600], desc[UR20][R34.64], !P3 ;  /* 0x3760000022027fae */ /* 0x000fe2000d9a1014 */
[----:B--2---:R-:W-:-:S03]  /*9f60*/  IMAD.WIDE R50, R247, 0x4, R50 ;  /* 0x00000004f7327825 */ /* 0x004fc600078e0232 */
[----:B------:R-:W-:Y:S01]  /*9f70*/  LDGSTS.E [R2+0x37800], desc[UR20][R52.64], !P4 ;  /* 0x3780000034027fae */ /* 0x000fe2000e1a1014 */
[----:B------:R-:W-:-:S03]  /*9f80*/  ISETP.GE.U32.AND P5, PT, R0, 0x7fffff4f, PT ;  /* 0x7fffff4f0000780c */ /* 0x000fc60003fa6070 */
[----:B------:R-:W2:Y:S04]  /*9f90*/  LDL.LU.64 R34, [R1+0x3c0] ;  /* 0x0003c00001227983 */ /* 0x000ea80000300a00 */
[----:B------:R-:W-:Y:S01]  /*9fa0*/  STL.64 [R1+0x1f0], R52 ;  /* 0x0001f03401007387 */ /* 0x000fe20000100a00 */
[----:B------:R-:W-:-:S03]  /*9fb0*/  IMAD.WIDE R42, R247, 0x4, R80 ;  /* 0x00000004f72a7825 */ /* 0x000fc600078e0250 */
[----:B------:R1:W-:Y:S04]  /*9fc0*/  LDGSTS.E [R2+0x37a00], desc[UR20][R50.64], !P4 ;  /* 0x37a0000032027fae */ /* 0x0003e8000e1a1014 */
[----:B------:R-:W2:Y:S01]  /*9fd0*/  LDL.LU.64 R80, [R1+0x3b8] ;  /* 0x0003b80001507983 */ /* 0x000ea20000300a00 */
[----:B------:R-:W-:-:S03]  /*9fe0*/  IMAD.WIDE R44, R247, 0x4, R56 ;  /* 0x00000004f72c7825 */ /* 0x000fc600078e0238 */
[----:B------:R1:W-:Y:S01]  /*9ff0*/  STL.64 [R1+0x1f8], R50 ;  /* 0x0001f83201007387 */ /* 0x0003e20000100a00 */
[----:B------:R-:W-:Y:S02]  /*a000*/  VIADD R0, R246, 0xffffff8d ;  /* 0xffffff8df6007836 */ /* 0x000fe40000000000 */
[----:B------:R-:W2:Y:S01]  /*a010*/  LDC R246, c[0x0][0x3a0] ;  /* 0x0000e800fff67b82 */ /* 0x000ea20000000800 */
[----:B------:R5:W-:Y:S04]  /*a020*/  STL.64 [R1+0x208], R44 ;  /* 0x0002082c01007387 */ /* 0x000be80000100a00 */
[----:B------:R5:W-:Y:S01]  /*a030*/  LDGSTS.E [R2+0x37c00], desc[UR20][R44.64], !P4 ;  /* 0x37c000002c027fae */ /* 0x000be2000e1a1014 */
[----:B------:R-:W-:-:S03]  /*a040*/  ISETP.GE.U32.AND P3, PT, R0, 0x7fffff4e, PT ;  /* 0x7fffff4e0000780c */ /* 0x000fc60003f66070 */
[----:B------:R5:W-:Y:S01]  /*a050*/  STL.64 [R1+0x210], R42 ;  /* 0x0002102a01007387 */ /* 0x000be20000100a00 */
[----:B-1----:R-:W1:Y:S03]  /*a060*/  LDC R50, c[0x0][0x3a0] ;  /* 0x0000e800ff327b82 */ /* 0x002e660000000800 */
[----:B------:R1:W-:Y:S01]  /*a070*/  LDGSTS.E [R2+0x37e00], desc[UR20][R42.64], !P4 ;  /* 0x37e000002a027fae */ /* 0x0003e2000e1a1014 */
[----:B------:R-:W-:-:S03]  /*a080*/  VIADD R0, R47, 0xffffff8c ;  /* 0xffffff8c2f007836 */ /* 0x000fc60000000000 */
[----:B------:R-:W2:Y:S02]  /*a090*/  LDL.LU.64 R56, [R1+0x3c8] ;  /* 0x0003c80001387983 */ /* 0x000ea40000300a00 */
[----:B------:R-:W-:Y:S02]  /*a0a0*/  ISETP.GE.U32.AND P4, PT, R0, 0x7fffff4d, PT ;  /* 0x7fffff4d0000780c */ /* 0x000fe40003f86070 */
[----:B------:R-:W-:Y:S01]  /*a0b0*/  IADD3 R0, PT, PT, R46, -0x75, RZ ;  /* 0xffffff8b2e007810 */ /* 0x000fe20007ffe0ff */
[----:B-----5:R-:W-:-:S04]  /*a0c0*/  IMAD.WIDE R44, R247, 0x4, R40 ;  /* 0x00000004f72c7825 */ /* 0x020fc800078e0228 */
[C---:B-1----:R-:W-:Y:S01]  /*a0d0*/  IMAD.WIDE R42, R247.reuse, 0x4, R38 ;  /* 0x00000004f72a7825 */ /* 0x042fe200078e0226 */
[----:B------:R4:W-:Y:S03]  /*a0e0*/  STL.64 [R1+0x220], R44 ;  /* 0x0002202c01007387 */ /* 0x0009e60000100a00 */
[C---:B------:R-:W-:Y:S01]  /*a0f0*/  IMAD.WIDE R40, R247.reuse, 0x4, R36 ;  /* 0x00000004f7287825 */ /* 0x040fe200078e0224 */
[----:B------:R-:W5:Y:S04]  /*a100*/  LDL.LU.64 R66, [R1+0x3d0] ;  /* 0x0003d00001427983 */ /* 0x000f680000300a00 */
[----:B------:R-:W-:Y:S04]  /*a110*/  STL.64 [R1+0x228], R42 ;  /* 0x0002282a01007387 */ /* 0x000fe80000100a00 */
[----:B------:R-:W5:Y:S04]  /*a120*/  LDL.LU.64 R38, [R1+0x3e0] ;  /* 0x0003e00001267983 */ /* 0x000f680000300a00 */
[----:B------:R-:W-:Y:S01]  /*a130*/  STL.64 [R1+0x238], R40 ;  /* 0x0002382801007387 */ /* 0x000fe20000100a00 */
[----:B---3--:R-:W-:-:S03]  /*a140*/  IMAD.WIDE R4, R247, 0x4, R4 ;  /* 0x00000004f7047825 */ /* 0x008fc600078e0204 */
[----:B------:R-:W3:Y:S04]  /*a150*/  LDL.LU.64 R36, [R1+0x3d8] ;  /* 0x0003d80001247983 */ /* 0x000ee80000300a00 */
[----:B------:R4:W-:Y:S04]  /*a160*/  LDGSTS.E [R2+0x38000], desc[UR20][R44.64], !P6 ;  /* 0x380000002c027fae */ /* 0x0009e8000f1a1014 */
[----:B------:R1:W-:Y:S04]  /*a170*/  STL.64 [R1+0x240], R4 ;  /* 0x0002400401007387 */ /* 0x0003e80000100a00 */
[----:B------:R-:W-:Y:S04]  /*a180*/  LDGSTS.E [R2+0x38200], desc[UR20][R42.64], !P6 ;  /* 0x382000002a027fae */ /* 0x000fe8000f1a1014 */
[----:B------:R-:W-:Y:S01]  /*a190*/  LDGSTS.E [R2+0x38400], desc[UR20][R40.64], !P6 ;  /* 0x3840000028027fae */ /* 0x000fe2000f1a1014 */
[----:B------:R-:W-:-:S03]  /*a1a0*/  IMAD.WIDE R46, R247, 0x4, R58 ;  /* 0x00000004f72e7825 */ /* 0x000fc600078e023a */
[----:B------:R1:W-:Y:S04]  /*a1b0*/  LDGSTS.E [R2+0x38600], desc[UR20][R4.64], !P6 ;  /* 0x3860000004027fae */ /* 0x0003e8000f1a1014 */
[----:B------:R2:W-:Y:S01]  /*a1c0*/  LDGSTS.E [R2+0x38800], desc[UR20][R46.64], !P5 ;  /* 0x388000002e027fae */ /* 0x0005e2000e9a1014 */
[----:B----4-:R-:W-:-:S03]  /*a1d0*/  IMAD.WIDE R44, R247, 0x4, R48 ;  /* 0x00000004f72c7825 */ /* 0x010fc600078e0230 */
[----:B------:R-:W4:Y:S01]  /*a1e0*/  LDL.LU.64 R48, [R1+0x3e8] ;  /* 0x0003e80001307983 */ /* 0x000f220000300a00 */
[----:B-1----:R-:W1:Y:S03]  /*a1f0*/  LDC R4, c[0x0][0x3a0] ;  /* 0x0000e800ff047b82 */ /* 0x002e660000000800 */
[----:B------:R1:W-:Y:S04]  /*a200*/  STL.64 [R1+0x250], R46 ;  /* 0x0002502e01007387 */ /* 0x0003e80000100a00 */
[----:B------:R-:W4:Y:S01]  /*a210*/  LDL.LU.64 R64, [R1+0x3f0] ;  /* 0x0003f00001407983 */ /* 0x000f220000300a00 */
[----:B------:R-:W3:Y:S01]  /*a220*/  LDC R5, c[0x0][0x3a0] ;  /* 0x0000e800ff057b82 */ /* 0x000ee20000000800 */
[----:B--2---:R-:W-:-:S02]  /*a230*/  IMAD.WIDE R42, R247, 0x4, R34 ;  /* 0x00000004f72a7825 */ /* 0x004fc400078e0222 */
[----:B------:R-:W-:Y:S04]  /*a240*/  STL.64 [R1+0x258], R44 ;  /* 0x0002582c01007387 */ /* 0x000fe80000100a00 */
[----:B------:R-:W2:Y:S04]  /*a250*/  LDL.LU.64 R34, [R1+0x400] ;  /* 0x0004000001227983 */ /* 0x000ea80000300a00 */
[----:B------:R1:W-:Y:S01]  /*a260*/  STL.64 [R1+0x268], R42 ;  /* 0x0002682a01007387 */ /* 0x0003e20000100a00 */
[----:B------:R-:W-:-:S03]  /*a270*/  IMAD.WIDE R40, R247, 0x4, R80 ;  /* 0x00000004f7287825 */ /* 0x000fc600078e0250 */
[----:B------:R5:W-:Y:S04]  /*a280*/  LDGSTS.E [R2+0x38a00], desc[UR20][R44.64], !P5 ;  /* 0x38a000002c027fae */ /* 0x000be8000e9a1014 */
[----:B------:R-:W2:Y:S01]  /*a290*/  LDL.LU.64 R80, [R1+0x3f8] ;  /* 0x0003f80001507983 */ /* 0x000ea20000300a00 */
[----:B------:R-:W-:-:S03]  /*a2a0*/  ISETP.GE.U32.AND P6, PT, R0, 0x7fffff4c, PT ;  /* 0x7fffff4c0000780c */ /* 0x000fc60003fc6070 */
[----:B------:R1:W-:Y:S04]  /*a2b0*/  STL.64 [R1+0x270], R40 ;  /* 0x0002702801007387 */ /* 0x0003e80000100a00 */
[----:B------:R-:W-:Y:S01]  /*a2c0*/  LDGSTS.E [R2+0x38c00], desc[UR20][R42.64], !P5 ;  /* 0x38c000002a027fae */ /* 0x000fe2000e9a1014 */
[----:B------:R-:W-:Y:S02]  /*a2d0*/  VIADD R0, R246, 0xffffff8a ;  /* 0xffffff8af6007836 */ /* 0x000fe40000000000 */
[----:B------:R-:W2:Y:S01]  /*a2e0*/  LDC R246, c[0x0][0x3a0] ;  /* 0x0000e800fff67b82 */ /* 0x000ea20000000800 */
[----:B------:R-:W-:Y:S01]  /*a2f0*/  LDGSTS.E [R2+0x38e00], desc[UR20][R40.64], !P5 ;  /* 0x38e0000028027fae */ /* 0x000fe2000e9a1014 */
[----:B-1----:R-:W-:-:S03]  /*a300*/  IMAD.WIDE R46, R247, 0x4, R56 ;  /* 0x00000004f72e7825 */ /* 0x002fc600078e0238 */
[----:B------:R-:W2:Y:S04]  /*a310*/  LDL.LU.64 R42, [R1+0x408] ;  /* 0x00040800012a7983 */ /* 0x000ea80000300a00 */
[----:B------:R-:W2:Y:S04]  /*a320*/  LDL.LU.64 R40, [R1+0x410] ;  /* 0x0004100001287983 */ /* 0x000ea80000300a00 */
[----:B------:R-:W2:Y:S04]  /*a330*/  LDL.LU.64 R58, [R1+0x420] ;  /* 0x00042000013a7983 */ /* 0x000ea80000300a00 */
[----:B------:R-:W-:Y:S04]  /*a340*/  STL.64 [R1+0x280], R46 ;  /* 0x0002802e01007387 */ /* 0x000fe80000100a00 */
[----:B------:R-:W2:Y:S01]  /*a350*/  LDL.LU.64 R56, [R1+0x418] ;  /* 0x0004180001387983 */ /* 0x000ea20000300a00 */
[----:B------:R-:W-:-:S03]  /*a360*/  ISETP.GE.U32.AND P5, PT, R0, 0x7fffff4b, PT ;  /* 0x7fffff4b0000780c */ /* 0x000fc60003fa6070 */
[----:B------:R1:W-:Y:S01]  /*a370*/  LDGSTS.E [R2+0x39000], desc[UR20][R46.64], !P3 ;  /* 0x390000002e027fae */ /* 0x0003e2000d9a1014 */
[----:B------:R-:W-:Y:S02]  /*a380*/  VIADD R0, R50, 0xffffff89 ;  /* 0xffffff8932007836 */ /* 0x000fe40000000000 */
[----:B-----5:R-:W-:-:S04]  /*a390*/  IMAD.WIDE R44, R247, 0x4, R66 ;  /* 0x00000004f72c7825 */ /* 0x020fc800078e0242 */
[C---:B------:R-:W-:Y:S01]  /*a3a0*/  IMAD.WIDE R38, R247.reuse, 0x4, R38 ;  /* 0x00000004f7267825 */ /* 0x040fe200078e0226 */
[----:B------:R-:W-:Y:S03]  /*a3b0*/  STL.64 [R1+0x290], R44 ;  /* 0x0002902c01007387 */ /* 0x000fe60000100a00 */
[C---:B---3--:R-:W-:Y:S01]  /*a3c0*/  IMAD.WIDE R36, R247.reuse, 0x4, R36 ;  /* 0x00000004f7247825 */ /* 0x048fe200078e0224 */
[----:B------:R3:W-:Y:S04]  /*a3d0*/  STL.64 [R1+0x2a0], R38 ;  /* 0x0002a02601007387 */ /* 0x0007e80000100a00 */
[----:B------:R2:W-:Y:S04]  /*a3e0*/  LDGSTS.E [R2+0x39200], desc[UR20][R44.64], !P3 ;  /* 0x392000002c027fae */ /* 0x0005e8000d9a1014 */
[----:B------:R5:W-:Y:S04]  /*a3f0*/  STL.64 [R1+0x2b0], R36 ;  /* 0x0002b02401007387 */ /* 0x000be80000100a00 */
[----:B------:R-:W-:Y:S04]  /*a400*/  LDGSTS.E [R2+0x39400], desc[UR20][R38.64], !P3 ;  /* 0x3940000026027fae */ /* 0x000fe8000d9a1014 */
[----:B------:R-:W-:Y:S04]  /*a410*/  LDGSTS.E [R2+0x39600], desc[UR20][R36.64], !P3 ;  /* 0x3960000024027fae */ /* 0x000fe8000d9a1014 */
[----:B---3--:R-:W3:Y:S04]  /*a420*/  LDL.LU.64 R38, [R1+0x428] ;  /* 0x0004280001267983 */ /* 0x008ee80000300a00 */
[----:B-----5:R-:W5:Y:S01]  /*a430*/  LDL.LU.64 R36, [R1+0x430] ;  /* 0x0004300001247983 */ /* 0x020f620000300a00 */
[----:B----4-:R-:W-:-:S03]  /*a440*/  IMAD.WIDE R52, R247, 0x4, R48 ;  /* 0x00000004f7347825 */ /* 0x010fc600078e0230 */
[----:B------:R-:W4:Y:S04]  /*a450*/  LDL.LU.64 R50, [R1+0x440] ;  /* 0x0004400001327983 */ /* 0x000f280000300a00 */
[----:B------:R-:W4:Y:S01]  /*a460*/  LDL.LU.64 R48, [R1+0x438] ;  /* 0x0004380001307983 */ /* 0x000f220000300a00 */
[----:B-1----:R-:W-:-:S03]  /*a470*/  IMAD.WIDE R46, R247, 0x4, R64 ;  /* 0x00000004f72e7825 */ /* 0x002fc600078e0240 */
[----:B------:R-:W-:Y:S04]  /*a480*/  STL.64 [R1+0x2c0], R52 ;  /* 0x0002c03401007387 */ /* 0x000fe80000100a00 */
[----:B------:R1:W-:Y:S01]  /*a490*/  LDGSTS.E [R2+0x39800], desc[UR20][R52.64], !P4 ;  /* 0x3980000034027fae */ /* 0x0003e2000e1a1014 */
[----:B--2---:R-:W-:-:S03]  /*a4a0*/  IMAD.WIDE R44, R247, 0x4, R34 ;  /* 0x00000004f72c7825 */ /* 0x004fc600078e0222 */
[----:B------:R-:W-:Y:S04]  /*a4b0*/  STL.64 [R1+0x2c8], R46 ;  /* 0x0002c82e01007387 */ /* 0x000fe80000100a00 */
[----:B------:R2:W-:Y:S04]  /*a4c0*/  LDGSTS.E [R2+0x39a00], desc[UR20][R46.64], !P4 ;  /* 0x39a000002e027fae */ /* 0x0005e8000e1a1014 */
[----:B------:R-:W-:Y:S01]  /*a4d0*/  STL.64 [R1+0x2d8], R44 ;  /* 0x0002d82c01007387 */ /* 0x000fe20000100a00 */
[----:B------:R-:W-:-:S03]  /*a4e0*/  IMAD.WIDE R34, R247, 0x4, R80 ;  /* 0x00000004f7227825 */ /* 0x000fc600078e0250 */
[----:B------:R1:W-:Y:S04]  /*a4f0*/  LDGSTS.E [R2+0x39c00], desc[UR20][R44.64], !P4 ;  /* 0x39c000002c027fae */ /* 0x0003e8000e1a1014 */
[----:B------:R1:W-:Y:S04]  /*a500*/  STL.64 [R1+0x2e8], R34 ;  /* 0x0002e82201007387 */ /* 0x0003e80000100a00 */
[----:B------:R-:W-:Y:S04]  /*a510*/  LDGSTS.E [R2+0x39e00], desc[UR20][R34.64], !P4 ;  /* 0x39e0000022027fae */ /* 0x000fe8000e1a1014 */
[----:B-1----:R-:W4:Y:S04]  /*a520*/  LDL.LU.64 R34, [R1+0x448] ;  /* 0x0004480001227983 */ /* 0x002f280000300a00 */
[----:B------:R-:W4:Y:S01]  /*a530*/  LDL.LU.64 R80, [R1+0x450] ;  /* 0x0004500001507983 */ /* 0x000f220000300a00 */
[----:B------:R-:W-:-:S04]  /*a540*/  IMAD.WIDE R52, R247, 0x4, R42 ;  /* 0x00000004f7347825 */ /* 0x000fc800078e022a */
[C---:B--2---:R-:W-:Y:S01]  /*a550*/  IMAD.WIDE R46, R247.reuse, 0x4, R40 ;  /* 0x00000004f72e7825 */ /* 0x044fe200078e0228 */
[----:B------:R-:W-:Y:S03]  /*a560*/  STL.64 [R1+0x2f8], R52 ;  /* 0x0002f83401007387 */ /* 0x000fe60000100a00 */
[C---:B------:R-:W-:Y:S01]  /*a570*/  IMAD.WIDE R44, R247.reuse, 0x4, R58 ;  /* 0x00000004f72c7825 */ /* 0x040fe200078e023a */
[----:B------:R-:W-:Y:S03]  /*a580*/  STL.64 [R1+0x308], R46 ;  /* 0x0003082e01007387 */ /* 0x000fe60000100a00 */
[C---:B------:R-:W-:Y:S01]  /*a590*/  IMAD.WIDE R40, R247.reuse, 0x4, R56 ;  /* 0x00000004f7287825 */ /* 0x040fe200078e0238 */
[----:B------:R-:W-:Y:S04]  /*a5a0*/  LDGSTS.E [R2+0x3a000], desc[UR20][R52.64], !P6 ;  /* 0x3a00000034027fae */ /* 0x000fe8000f1a1014 */
[----:B------:R-:W2:Y:S04]  /*a5b0*/  LDL.LU.64 R64, [R1+0x460] ;  /* 0x0004600001407983 */ /* 0x000ea80000300a00 */
[----:B------:R-:W-:Y:S04]  /*a5c0*/  LDGSTS.E [R2+0x3a200], desc[UR20][R46.64], !P6 ;  /* 0x3a2000002e027fae */ /* 0x000fe8000f1a1014 */
[----:B------:R-:W-:Y:S04]  /*a5d0*/  STL.64 [R1+0x318], R44 ;  /* 0x0003182c01007387 */ /* 0x000fe80000100a00 */
[----:B------:R-:W-:Y:S04]  /*a5e0*/  LDGSTS.E [R2+0x3a400], desc[UR20][R44.64], !P6 ;  /* 0x3a4000002c027fae */ /* 0x000fe8000f1a1014 */
[----:B------:R-:W2:Y:S04]  /*a5f0*/  LDL.LU.64 R42, [R1+0x458] ;  /* 0x00045800012a7983 */ /* 0x000ea80000300a00 */
[----:B------:R1:W-:Y:S04]  /*a600*/  STL.64 [R1+0x328], R40 ;  /* 0x0003282801007387 */ /* 0x0003e80000100a00 */
[----:B------:R-:W2:Y:S04]  /*a610*/  LDL.LU.64 R58, [R1+0x468] ;  /* 0x00046800013a7983 */ /* 0x000ea80000300a00 */
[----:B------:R1:W-:Y:S01]  /*a620*/  LDGSTS.E [R2+0x3a600], desc[UR20][R40.64], !P6 ;  /* 0x3a60000028027fae */ /* 0x0003e2000f1a1014 */
[----:B------:R-:W-:Y:S01]  /*a630*/  ISETP.GE.U32.AND P3, PT, R0, 0x7fffff4a, PT ;  /* 0x7fffff4a0000780c */ /* 0x000fe20003f66070 */
[C---:B---3--:R-:W-:Y:S01]  /*a640*/  IMAD.WIDE R38, R247.reuse, 0x4, R38 ;  /* 0x00000004f7267825 */ /* 0x048fe200078e0226 */
[----:B-1----:R-:W1:Y:S03]  /*a650*/  LDC R41, c[0x0][0x3a0] ;  /* 0x0000e800ff297b82 */ /* 0x002e660000000800 */
[C---:B-----5:R-:W-:Y:S01]  /*a660*/  IMAD.WIDE R46, R247.reuse, 0x4, R36 ;  /* 0x00000004f72e7825 */ /* 0x060fe200078e0224 */
[----:B------:R3:W-:Y:S03]  /*a670*/  STL.64 [R1+0x338], R38 ;  /* 0x0003382601007387 */ /* 0x0007e60000100a00 */
[C---:B----4-:R-:W-:Y:S01]  /*a680*/  IMAD.WIDE R44, R247.reuse, 0x4, R50 ;  /* 0x00000004f72c7825 */ /* 0x050fe200078e0232 */
[----:B------:R4:W-:Y:S01]  /*a690*/  STL.64 [R1+0x348], R46 ;  /* 0x0003482e01007387 */ /* 0x0009e20000100a00 */
[----:B------:R-:W5:Y:S02]  /*a6a0*/  LDC R40, c[0x0][0x3a0] ;  /* 0x0000e800ff287b82 */ /* 0x000f640000000800 */
[C---:B------:R-:W-:Y:S01]  /*a6b0*/  IMAD.WIDE R36, R247.reuse, 0x4, R48 ;  /* 0x00000004f7247825 */ /* 0x040fe200078e0230 */
[----:B------:R-:W-:Y:S04]  /*a6c0*/  STL.64 [R1+0x358], R44 ;  /* 0x0003582c01007387 */ /* 0x000fe80000100a00 */
[----:B------:R-:W5:Y:S04]  /*a6d0*/  LDL.LU.64 R50, [R1+0x470] ;  /* 0x0004700001327983 */ /* 0x000f680000300a00 */
[----:B------:R1:W-:Y:S04]  /*a6e0*/  STL.64 [R1+0x368], R36 ;  /* 0x0003682401007387 */ /* 0x0003e80000100a00 */
[----:B------:R-:W-:Y:S04]  /*a6f0*/  LDGSTS.E [R2+0x3a800], desc[UR20][R38.64], !P5 ;  /* 0x3a80000026027fae */ /* 0x000fe8000e9a1014 */
[----:B------:R-:W5:Y:S04]  /*a700*/  LDL.LU.64 R56, [R1+0x480] ;  /* 0x0004800001387983 */ /* 0x000f680000300a00 */
[----:B------:R4:W-:Y:S04]  /*a710*/  LDGSTS.E [R2+0x3aa00], desc[UR20][R46.64], !P5 ;  /* 0x3aa000002e027fae */ /* 0x0009e8000e9a1014 */
[----:B---3--:R-:W3:Y:S04]  /*a720*/  LDL.LU.64 R38, [R1+0x478] ;  /* 0x0004780001267983 */ /* 0x008ee80000300a00 */
[----:B------:R2:W-:Y:S04]  /*a730*/  LDGSTS.E [R2+0x3ac00], desc[UR20][R44.64], !P5 ;  /* 0x3ac000002c027fae */ /* 0x0005e8000e9a1014 */
[----:B------:R-:W-:Y:S01]  /*a740*/  LDGSTS.E [R2+0x3ae00], desc[UR20][R36.64], !P5 ;  /* 0x3ae0000024027fae */ /* 0x000fe2000e9a1014 */
[----:B------:R-:W-:-:S03]  /*a750*/  IMAD.WIDE R52, R247, 0x4, R34 ;  /* 0x00000004f7347825 */ /* 0x000fc600078e0222 */
[----:B------:R-:W3:Y:S01]  /*a760*/  LDL.LU.64 R34, [R1+0x488] ;  /* 0x0004880001227983 */ /* 0x000ee20000300a00 */
[----:B----4-:R-:W-:-:S03]  /*a770*/  IMAD.WIDE R46, R247, 0x4, R80 ;  /* 0x00000004f72e7825 */ /* 0x010fc600078e0250 */
[----:B-1----:R-:W4:Y:S04]  /*a780*/  LDL.LU.64 R36, [R1+0x490] ;  /* 0x0004900001247983 */ /* 0x002f280000300a00 */
[----:B------:R1:W-:Y:S04]  /*a790*/  STL.64 [R1+0x378], R52 ;  /* 0x0003783401007387 */ /* 0x0003e80000100a00 */
[----:B------:R-:W4:Y:S04]  /*a7a0*/  LDL.LU.64 R48, [R1+0x4a0] ;  /* 0x0004a00001307983 */ /* 0x000f280000300a00 */
[----:B------:R-:W-:Y:S04]  /*a7b0*/  STL.64 [R1+0x388], R46 ;  /* 0x0003882e01007387 */ /* 0x000fe80000100a00 */
[----:B------:R-:W4:Y:S01]  /*a7c0*/  LDL.LU.64 R80, [R1+0x498] ;  /* 0x0004980001507983 */ /* 0x000f220000300a00 */
[----:B------:R-:W-:Y:S01]  /*a7d0*/  IADD3 R0, PT, PT, R4, -0x78, RZ ;  /* 0xffffff8804007810 */ /* 0x000fe20007ffe0ff */
[----:B--2---:R-:W-:Y:S01]  /*a7e0*/  IMAD.WIDE R44, R247, 0x4, R64 ;  /* 0x00000004f72c7825 */ /* 0x004fe200078e0240 */
[----:B------:R-:W2:Y:S01]  /*a7f0*/  LDC R4, c[0x0][0x3a0] ;  /* 0x0000e800ff047b82 */ /* 0x000ea20000000800 */
[----:B------:R1:W-:Y:S01]  /*a800*/  LDGSTS.E [R2+0x3b000], desc[UR20][R52.64], !P3 ;  /* 0x3b00000034027fae */ /* 0x0003e2000d9a1014 */
[----:B------:R-:W-:Y:S01]  /*a810*/  ISETP.GE.U32.AND P4, PT, R0, 0x7fffff49, PT ;  /* 0x7fffff490000780c */ /* 0x000fe20003f86070 */
[----:B------:R-:W-:-:S02]  /*a820*/  VIADD R0, R5, 0xffffff87 ;  /* 0xffffff8705007836 */ /* 0x000fc40000000000 */
[----:B------:R1:W-:Y:S04]  /*a830*/  STL.64 [R1+0x398], R44 ;  /* 0x0003982c01007387 */ /* 0x0003e80000100a00 */
[----:B------:R2:W-:Y:S01]  /*a840*/  LDGSTS.E [R2+0x3b200], desc[UR20][R46.64], !P3 ;  /* 0x3b2000002e027fae */ /* 0x0005e2000d9a1014 */
[----:B------:R-:W-:-:S03]  /*a850*/  IMAD.WIDE R42, R247, 0x4, R42 ;  /* 0x00000004f72a7825 */ /* 0x000fc600078e022a */
[----:B------:R-:W-:Y:S01]  /*a860*/  LDGSTS.E [R2+0x3b400], desc[UR20][R44.64], !P3 ;  /* 0x3b4000002c027fae */ /* 0x000fe2000d9a1014 */
[----:B------:R-:W-:Y:S01]  /*a870*/  ISETP.GE.U32.AND P6, PT, R0, 0x7fffff48, PT ;  /* 0x7fffff480000780c */ /* 0x000fe20003fc6070 */
[----:B------:R-:W2:Y:S02]  /*a880*/  LDC R5, c[0x0][0x3a0] ;  /* 0x0000e800ff057b82 */ /* 0x000ea40000000800 */
[----:B------:R1:W-:Y:S02]  /*a890*/  STL.64 [R1+0x3a0], R42 ;  /* 0x0003a02a01007387 */ /* 0x0003e40000100a00 */
[C---:B-1----:R-:W-:Y:S02]  /*a8a0*/  IMAD.WIDE R52, R247.reuse, 0x4, R58 ;  /* 0x00000004f7347825 */ /* 0x042fe400078e023a */
[----:B------:R-:W-:Y:S04]  /*a8b0*/  LDGSTS.E [R2+0x3b600], desc[UR20][R42.64], !P3 ;  /* 0x3b6000002a027fae */ /* 0x000fe8000d9a1014 */
[----:B------:R-:W4:Y:S04]  /*a8c0*/  LDL.LU.64 R44, [R1+0x4a8] ;  /* 0x0004a800012c7983 */ /* 0x000f280000300a00 */
[----:B------:R-:W4:Y:S04]  /*a8d0*/  LDL.LU.64 R66, [R1+0x4b0] ;  /* 0x0004b00001427983 */ /* 0x000f280000300a00 */
[----:B------:R-:W4:Y:S04]  /*a8e0*/  LDL.LU.64 R64, [R1+0x4c0] ;  /* 0x0004c00001407983 */ /* 0x000f280000300a00 */
[----:B------:R-:W-:Y:S04]  /*a8f0*/  STL.64 [R1+0x3b0], R52 ;  /* 0x0003b03401007387 */ /* 0x000fe80000100a00 */
[----:B------:R-:W4:Y:S04]  /*a900*/  LDL.LU.64 R42, [R1+0x4b8] ;  /* 0x0004b800012a7983 */ /* 0x000f280000300a00 */
[----:B------:R-:W-:Y:S01]  /*a910*/  LDGSTS.E [R2+0x3b800], desc[UR20][R52.64], !P4 ;  /* 0x3b80000034027fae */ /* 0x000fe2000e1a1014 */
[----:B-----5:R-:W-:-:S05]  /*a920*/  IMAD.WIDE R50, R247, 0x4, R50 ;  /* 0x00000004f7327825 */ /* 0x020fca00078e0232 */
[----:B------:R1:W-:Y:S04]  /*a930*/  STL.64 [R1+0x3b8], R50 ;  /* 0x0003b83201007387 */ /* 0x0003e80000100a00 */
[----:B------:R-:W-:Y:S01]  /*a940*/  LDGSTS.E [R2+0x3ba00], desc[UR20][R50.64], !P4 ;  /* 0x3ba0000032027fae */ /* 0x000fe2000e1a1014 */
[----:B--2---:R-:W-:-:S04]  /*a950*/  IMAD.WIDE R46, R247, 0x4, R56 ;  /* 0x00000004f72e7825 */ /* 0x004fc800078e0238 */
[C---:B---3--:R-:W-:Y:S01]  /*a960*/  IMAD.WIDE R38, R247.reuse, 0x4, R38 ;  /* 0x00000004f7267825 */ /* 0x048fe200078e0226 */
[----:B------:R-:W-:Y:S04]  /*a970*/  STL.64 [R1+0x3c8], R46 ;  /* 0x0003c82e01007387 */ /* 0x000fe80000100a00 */
[----:B------:R-:W-:Y:S04]  /*a980*/  LDGSTS.E [R2+0x3bc00], desc[UR20][R46.64], !P4 ;  /* 0x3bc000002e027fae */ /* 0x000fe8000e1a1014 */
[----:B------:R4:W-:Y:S04]  /*a990*/  STL.64 [R1+0x3d0], R38 ;  /* 0x0003d02601007387 */ /* 0x0009e80000100a00 */
[----:B------:R4:W-:Y:S04]  /*a9a0*/  LDGSTS.E [R2+0x3be00], desc[UR20][R38.64], !P4 ;  /* 0x3be0000026027fae */ /* 0x0009e8000e1a1014 */
[----:B------:R-:W2:Y:S04]  /*a9b0*/  LDL.LU.64 R58, [R1+0x4c8] ;  /* 0x0004c800013a7983 */ /* 0x000ea80000300a00 */
[----:B-1----:R-:W3:Y:S01]  /*a9c0*/  LDL.LU.64 R50, [R1+0x4d0] ;  /* 0x0004d00001327983 */ /* 0x002ee20000300a00 */
[----:B------:R-:W-:-:S04]  /*a9d0*/  IMAD.WIDE R34, R247, 0x4, R34 ;  /* 0x00000004f7227825 */ /* 0x000fc800078e0222 */
[C---:B----4-:R-:W-:Y:S01]  /*a9e0*/  IMAD.WIDE R38, R247.reuse, 0x4, R36 ;  /* 0x00000004f7267825 */ /* 0x050fe200078e0224 */
[----:B------:R1:W-:Y:S03]  /*a9f0*/  STL.64 [R1+0x3e0], R34 ;  /* 0x0003e02201007387 */ /* 0x0003e60000100a00 */
[C---:B------:R-:W-:Y:S01]  /*aa00*/  IMAD.WIDE R52, R247.reuse, 0x4, R48 ;  /* 0x00000004f7347825 */ /* 0x040fe200078e0230 */
[----:B------:R4:W-:Y:S04]  /*aa10*/  STL.64 [R1+0x3e8], R38 ;  /* 0x0003e82601007387 */ /* 0x0009e80000100a00 */
[----:B------:R-:W-:Y:S01]  /*aa20*/  LDGSTS.E [R2+0x3c000], desc[UR20][R34.64], !P6 ;  /* 0x3c00000022027fae */ /* 0x000fe2000f1a1014 */
[----:B------:R-:W-:-:S03]  /*aa30*/  IMAD.WIDE R46, R247, 0x4, R80 ;  /* 0x00000004f72e7825 */ /* 0x000fc600078e0250 */
[----:B------:R5:W-:Y:S04]  /*aa40*/  STL.64 [R1+0x3f8], R52 ;  /* 0x0003f83401007387 */ /* 0x000be80000100a00 */
[----:B------:R-:W-:Y:S04]  /*aa50*/  LDGSTS.E [R2+0x3c200], desc[UR20][R38.64], !P6 ;  /* 0x3c20000026027fae */ /* 0x000fe8000f1a1014 */
[----:B-1----:R-:W3:Y:S04]  /*aa60*/  LDL.LU.64 R34, [R1+0x4d8] ;  /* 0x0004d80001227983 */ /* 0x002ee80000300a00 */
[----:B------:R1:W-:Y:S04]  /*aa70*/  STL.64 [R1+0x400], R46 ;  /* 0x0004002e01007387 */ /* 0x0003e80000100a00 */
[----:B------:R-:W3:Y:S04]  /*aa80*/  LDL.LU.64 R36, [R1+0x4e8] ;  /* 0x0004e80001247983 */ /* 0x000ee80000300a00 */
[----:B------:R-:W3:Y:S04]  /*aa90*/  LDL.LU.64 R48, [R1+0x4e0] ;  /* 0x0004e00001307983 */ /* 0x000ee80000300a00 */
[----:B------:R-:W3:Y:S04]  /*aaa0*/  LDL.LU.64 R56, [R1+0x4f0] ;  /* 0x0004f00001387983 */ /* 0x000ee80000300a00 */
[----:B----4-:R-:W4:Y:S04]  /*aab0*/  LDL.LU.64 R38, [R1+0x500] ;  /* 0x0005000001267983 */ /* 0x010f280000300a00 */
[----:B------:R-:W4:Y:S01]  /*aac0*/  LDL.LU.64 R80, [R1+0x4f8] ;  /* 0x0004f80001507983 */ /* 0x000f220000300a00 */
[----:B------:R-:W-:-:S02]  /*aad0*/  VIADD R0, R246, 0xffffff86 ;  /* 0xffffff86f6007836 */ /* 0x000fc40000000000 */
[----:B------:R-:W1:Y:S01]  /*aae0*/  LDC R246, c[0x0][0x3a0] ;  /* 0x0000e800fff67b82 */ /* 0x000e620000000800 */
[----:B------:R5:W-:Y:S02]  /*aaf0*/  LDGSTS.E [R2+0x3c400], desc[UR20][R52.64], !P6 ;  /* 0x3c40000034027fae */ /* 0x000be4000f1a1014 */
[----:B------:R-:W-:Y:S02]  /*ab00*/  ISETP.GE.U32.AND P5, PT, R0, 0x7fffff47, PT ;  /* 0x7fffff470000780c */ /* 0x000fe40003fa6070 */
[----:B------:R-:W-:Y:S01]  /*ab10*/  IADD3 R0, PT, PT, R4, -0x7b, RZ ;  /* 0xffffff8504007810 */ /* 0x000fe20007ffe0ff */
[----:B------:R1:W-:Y:S02]  /*ab20*/  LDGSTS.E [R2+0x3c600], desc[UR20][R46.64], !P6 ;  /* 0x3c6000002e027fae */ /* 0x0003e4000f1a1014 */
[----:B------:R-:W2:Y:S01]  /*ab30*/  LDC R4, c[0x0][0x3a0] ;  /* 0x0000e800ff047b82 */ /* 0x000ea20000000800 */
[----:B------:R-:W-:Y:S01]  /*ab40*/  ISETP.GE.U32.AND P3, PT, R0, 0x7fffff46, PT ;  /* 0x7fffff460000780c */ /* 0x000fe20003f66070 */
[----:B------:R-:W-:-:S02]  /*ab50*/  VIADD R0, R41, 0xffffff84 ;  /* 0xffffff8429007836 */ /* 0x000fc40000000000 */
[----:B-----5:R-:W-:-:S03]  /*ab60*/  IMAD.WIDE R52, R247, 0x4, R44 ;  /* 0x00000004f7347825 */ /* 0x020fc600078e022c */
[----:B------:R-:W-:Y:S01]  /*ab70*/  ISETP.GE.U32.AND P4, PT, R0, 0x7fffff45, PT ;  /* 0x7fffff450000780c */ /* 0x000fe20003f86070 */
[----:B------:R-:W-:Y:S02]  /*ab80*/  VIADD R0, R5, 0xffffff83 ;  /* 0xffffff8305007836 */ /* 0x000fe40000000000 */
[C---:B-1----:R-:W-:Y:S01]  /*ab90*/  IMAD.WIDE R46, R247.reuse, 0x4, R66 ;  /* 0x00000004f72e7825 */ /* 0x042fe200078e0242 */
[----:B------:R2:W-:Y:S01]  /*aba0*/  STL.64 [R1+0x410], R52 ;  /* 0x0004103401007387 */ /* 0x0005e20000100a00 */
[----:B------:R-:W1:Y:S02]  /*abb0*/  LDC R5, c[0x0][0x3a0] ;  /* 0x0000e800ff057b82 */ /* 0x000e640000000800 */
[C---:B------:R-:W-:Y:S01]  /*abc0*/  IMAD.WIDE R44, R247.reuse, 0x4, R64 ;  /* 0x00000004f72c7825 */ /* 0x040fe200078e0240 */
[----:B------:R2:W-:Y:S03]  /*abd0*/  LDGSTS.E [R2+0x3c800], desc[UR20][R52.64], !P5 ;  /* 0x3c80000034027fae */ /* 0x0005e6000e9a1014 */
[----:B------:R-:W-:Y:S01]  /*abe0*/  IMAD.WIDE R42, R247, 0x4, R42 ;  /* 0x00000004f72a7825 */ /* 0x000fe200078e022a */
[----:B------:R-:W-:Y:S01]  /*abf0*/  STL.64 [R1+0x418], R46 ;  /* 0x0004182e01007387 */ /* 0x000fe20000100a00 */
[----:B------:R-:W-:-:S02]  /*ac00*/  ISETP.GE.U32.AND P6, PT, R0, 0x7fffff44, PT ;  /* 0x7fffff440000780c */ /* 0x000fc40003fc6070 */
[----:B------:R-:W-:Y:S01]  /*ac10*/  IADD3 R0, PT, PT, R246, -0x7e, RZ ;  /* 0xffffff82f6007810 */ /* 0x000fe20007ffe0ff */
[----:B------:R-:W-:Y:S04]  /*ac20*/  STL.64 [R1+0x428], R44 ;  /* 0x0004282c01007387 */ /* 0x000fe80000100a00 */
[----:B------:R5:W-:Y:S04]  /*ac30*/  STL.64 [R1+0x430], R42 ;  /* 0x0004302a01007387 */ /* 0x000be80000100a00 */
[----:B------:R1:W-:Y:S04]  /*ac40*/  LDGSTS.E [R2+0x3ca00], desc[UR20][R46.64], !P5 ;  /* 0x3ca000002e027fae */ /* 0x0003e8000e9a1014 */
[----:B------:R-:W4:Y:S04]  /*ac50*/  LDL.LU.64 R66, [R1+0x508] ;  /* 0x0005080001427983 */ /* 0x000f280000300a00 */
[----:B------:R4:W-:Y:S04]  /*ac60*/  LDGSTS.E [R2+0x3cc00], desc[UR20][R44.64], !P5 ;  /* 0x3cc000002c027fae */ /* 0x0009e8000e9a1014 */
[----:B------:R-:W4:Y:S04]  /*ac70*/  LDL.LU.64 R64, [R1+0x510] ;  /* 0x0005100001407983 */ /* 0x000f280000300a00 */
[----:B------:R-:W-:Y:S01]  /*ac80*/  LDGSTS.E [R2+0x3ce00], desc[UR20][R42.64], !P5 ;  /* 0x3ce000002a027fae */ /* 0x000fe2000e9a1014 */
[----:B------:R-:W-:Y:S01]  /*ac90*/  ISETP.GE.U32.AND P5, PT, R0, 0x7fffff43, PT ;  /* 0x7fffff430000780c */ /* 0x000fe20003fa6070 */
[----:B------:R-:W-:-:S02]  /*aca0*/  VIADD R0, R40, 0xffffff81 ;  /* 0xffffff8128007836 */ /* 0x000fc40000000000 */
[----:B--2---:R-:W-:-:S04]  /*acb0*/  IMAD.WIDE R52, R247, 0x4, R58 ;  /* 0x00000004f7347825 */ /* 0x004fc800078e023a */
[C---:B---3--:R-:W-:Y:S01]  /*acc0*/  IMAD.WIDE R50, R247.reuse, 0x4, R50 ;  /* 0x00000004f7327825 */ /* 0x048fe200078e0232 */
[----:B------:R-:W-:Y:S04]  /*acd0*/  STL.64 [R1+0x440], R52 ;  /* 0x0004403401007387 */ /* 0x000fe80000100a00 */
[----:B-----5:R-:W2:Y:S04]  /*ace0*/  LDL.LU.64 R42, [R1+0x520] ;  /* 0x00052000012a7983 */ /* 0x020ea80000300a00 */
[----:B------:R-:W-:Y:S04]  /*acf0*/  STL.64 [R1+0x448], R50 ;  /* 0x0004483201007387 */ /* 0x000fe80000100a00 */
[----:B------:R-:W3:Y:S04]  /*ad00*/  LDL.LU.64 R40, [R1+0x518] ;  /* 0x0005180001287983 */ /* 0x000ee80000300a00 */
[----:B------:R-:W-:Y:S01]  /*ad10*/  LDGSTS.E [R2+0x3d000], desc[UR20][R52.64], !P3 ;  /* 0x3d00000034027fae */ /* 0x000fe2000d9a1014 */
[----:B------:R-:W-:-:S04]  /*ad20*/  IMAD.WIDE R34, R247, 0x4, R34 ;  /* 0x00000004f7227825 */ /* 0x000fc800078e0222 */
[C---:B------:R-:W-:Y:S01]  /*ad30*/  IMAD.WIDE R36, R247.reuse, 0x4, R36 ;  /* 0x00000004f7247825 */ /* 0x040fe200078e0224 */
[----:B------:R5:W-:Y:S03]  /*ad40*/  STL.64 [R1+0x458], R34 ;  /* 0x0004582201007387 */ /* 0x000be60000100a00 */
[C---:B------:R-:W-:Y:S01]  /*ad50*/  IMAD.WIDE R48, R247.reuse, 0x4, R48 ;  /* 0x00000004f7307825 */ /* 0x040fe200078e0230 */
[----:B------:R4:W-:Y:S03]  /*ad60*/  STL.64 [R1+0x460], R36 ;  /* 0x0004602401007387 */ /* 0x0009e60000100a00 */
[C---:B-1----:R-:W-:Y:S01]  /*ad70*/  IMAD.WIDE R46, R247.reuse, 0x4, R56 ;  /* 0x00000004f72e7825 */ /* 0x042fe200078e0238 */
[----:B------:R1:W-:Y:S03]  /*ad80*/  STL.64 [R1+0x470], R48 ;  /* 0x0004703001007387 */ /* 0x0003e60000100a00 */
[C---:B----4-:R-:W-:Y:S01]  /*ad90*/  IMAD.WIDE R44, R247.reuse, 0x4, R38 ;  /* 0x00000004f72c7825 */ /* 0x050fe200078e0226 */
[----:B------:R-:W-:Y:S03]  /*ada0*/  STL.64 [R1+0x478], R46 ;  /* 0x0004782e01007387 */ /* 0x000fe60000100a00 */
[----:B------:R-:W-:Y:S01]  /*adb0*/  IMAD.WIDE R38, R247, 0x4, R80 ;  /* 0x00000004f7267825 */ /* 0x000fe200078e0250 */
[----:B------:R-:W-:Y:S04]  /*adc0*/  LDGSTS.E [R2+0x3d200], desc[UR20][R34.64], !P3 ;  /* 0x3d20000022027fae */ /* 0x000fe8000d9a1014 */
[----:B------:R-:W-:Y:S04]  /*add0*/  STL.64 [R1+0x488], R44 ;  /* 0x0004882c01007387 */ /* 0x000fe80000100a00 */
[----:B------:R-:W-:Y:S04]  /*ade0*/  LDGSTS.E [R2+0x3d400], desc[UR20][R36.64], !P3 ;  /* 0x3d40000024027fae */ /* 0x000fe8000d9a1014 */
[----:B-----5:R-:W4:Y:S04]  /*adf0*/  LDL.LU.64 R34, [R1+0x528] ;  /* 0x0005280001227983 */ /* 0x020f280000300a00 */
[----:B------:R5:W-:Y:S04]  /*ae00*/  STL.64 [R1+0x490], R38 ;  /* 0x0004902601007387 */ /* 0x000be80000100a00 */
[----:B------:R-:W4:Y:S01]  /*ae10*/  LDL.LU.64 R36, [R1+0x530] ;  /* 0x0005300001247983 */ /* 0x000f220000300a00 */
[----:B------:R-:W5:Y:S03]  /*ae20*/  S2R R81, SR_TID.X ;  /* 0x0000000000517919 */ /* 0x000f660000002100 */
[----:B------:R-:W-:Y:S04]  /*ae30*/  LDGSTS.E [R2+0x3d600], desc[UR20][R48.64], !P3 ;  /* 0x3d60000030027fae */ /* 0x000fe8000d9a1014 */
[----:B------:R1:W-:Y:S01]  /*ae40*/  LDGSTS.E [R2+0x3d800], desc[UR20][R50.64], !P4 ;  /* 0x3d80000032027fae */ /* 0x0003e2000e1a1014 */
[----:B------:R-:W-:-:S02]  /*ae50*/  VIADD R246, R4, 0xffffff80 ;  /* 0xffffff8004f67836 */ /* 0x000fc40000000000 */
[----:B------:R-:W2:Y:S01]  /*ae60*/  LDC R4, c[0x0][0x3a0] ;  /* 0x0000e800ff047b82 */ /* 0x000ea20000000800 */
[----:B------:R5:W-:Y:S04]  /*ae70*/  LDGSTS.E [R2+0x3da00], desc[UR20][R46.64], !P4 ;  /* 0x3da000002e027fae */ /* 0x000be8000e1a1014 */
[----:B-1----:R-:W4:Y:S03]  /*ae80*/  LDL.LU.64 R48, [R1+0x540] ;  /* 0x0005400001307983 */ /* 0x002f260000300a00 */
[----:B------:R-:W1:Y:S01]  /*ae90*/  LDC R51, c[0x0][0x3a0] ;  /* 0x0000e800ff337b82 */ /* 0x000e620000000800 */
[----:B------:R1:W-:Y:S04]  /*aea0*/  LDGSTS.E [R2+0x3dc00], desc[UR20][R44.64], !P4 ;  /* 0x3dc000002c027fae */ /* 0x0003e8000e1a1014 */
[----:B------:R-:W-:Y:S01]  /*aeb0*/  LDGSTS.E [R2+0x3de00], desc[UR20][R38.64], !P4 ;  /* 0x3de0000026027fae */ /* 0x000fe2000e1a1014 */
[----:B-----5:R-:W-:-:S04]  /*aec0*/  LOP3.LUT R81, R81, 0x3f, RZ, 0xc0, !PT ;  /* 0x0000003f51517812 */ /* 0x020fc800078ec0ff */
[----:B------:R-:W-:Y:S02]  /*aed0*/  ISETP.GE.AND P3, PT, R81, R246, PT ;  /* 0x000000f65100720c */ /* 0x000fe40003f66270 */
[----:B------:R-:W5:Y:S01]  /*aee0*/  LDL.LU.64 R80, [R1+0x538] ;  /* 0x0005380001507983 */ /* 0x000f620000300a00 */
[----:B------:R-:W-:-:S03]  /*aef0*/  ISETP.GE.U32.AND P4, PT, R0, 0x7fffff42, PT ;  /* 0x7fffff420000780c */ /* 0x000fc60003f86070 */
[----:B------:R-:W5:Y:S01]  /*af00*/  LDL.LU.64 R58, [R1+0x548] ;  /* 0x00054800013a7983 */ /* 0x000f620000300a00 */
[----:B-1----:R-:W-:-:S03]  /*af10*/  IADD3 R51, PT, PT, R51, 0x3f, RZ ;  /* 0x0000003f33337810 */ /* 0x002fc60007ffe0ff */
[----:B------:R-:W5:Y:S01]  /*af20*/  LDL.LU.64 R38, [R1+0x550] ;  /* 0x0005500001267983 */ /* 0x000f620000300a00 */
[----:B------:R-:W-:Y:S02]  /*af30*/  SEL R0, RZ, 0x4, P3 ;  /* 0x00000004ff007807 */ /* 0x000fe40001800000 */
[----:B------:R-:W-:Y:S01]  /*af40*/  ISETP.GT.AND P3, PT, R51, 0xbf, PT ;  /* 0x000000bf3300780c */ /* 0x000fe20003f64270 */
[----:B------:R-:W5:Y:S01]  /*af50*/  LDL.LU.64 R56, [R1+0x560] ;  /* 0x0005600001387983 */ /* 0x000f620000300a00 */
[----:B------:R-:W-:-:S03]  /*af60*/  IMAD.WIDE R46, R247, 0x4, R66 ;  /* 0x00000004f72e7825 */ /* 0x000fc600078e0242 */
[----:B------:R-:W5:Y:S01]  /*af70*/  LDL.LU.64 R50, [R1+0x558] ;  /* 0x0005580001327983 */ /* 0x000f620000300a00 */
[----:B------:R-:W-:-:S03]  /*af80*/  IMAD.WIDE R44, R247, 0x4, R64 ;  /* 0x00000004f72c7825 */ /* 0x000fc600078e0240 */
[----:B------:R4:W-:Y:S04]  /*af90*/  STL.64 [R1+0x4a0], R46 ;  /* 0x0004a02e01007387 */ /* 0x0009e80000100a00 */
[----:B------:R1:W-:Y:S04]  /*afa0*/  STL.64 [R1+0x4a8], R44 ;  /* 0x0004a82c01007387 */ /* 0x0003e80000100a00 */
[----:B------:R4:W-:Y:S04]  /*afb0*/  LDGSTS.E [R2+0x3e000], desc[UR20][R46.64], !P6 ;  /* 0x3e0000002e027fae */ /* 0x0009e8000f1a1014 */
[----:B------:R1:W-:Y:S01]  /*afc0*/  LDGSTS.E [R2+0x3e200], desc[UR20][R44.64], !P6 ;  /* 0x3e2000002c027fae */ /* 0x0003e2000f1a1014 */
[----:B--2---:R-:W-:-:S04]  /*afd0*/  IMAD.WIDE R42, R247, 0x4, R42 ;  /* 0x00000004f72a7825 */ /* 0x004fc800078e022a */
[C---:B---3--:R-:W-:Y:S01]  /*afe0*/  IMAD.WIDE R40, R247.reuse, 0x4, R40 ;  /* 0x00000004f7287825 */ /* 0x048fe200078e0228 */
[----:B------:R2:W-:Y:S04]  /*aff0*/  STL.64 [R1+0x4b8], R42 ;  /* 0x0004b82a01007387 */ /* 0x0005e80000100a00 */
[----:B------:R5:W-:Y:S04]  /*b000*/  STL.64 [R1+0x4c0], R40 ;  /* 0x0004c02801007387 */ /* 0x000be80000100a00 */
[----:B------:R2:W-:Y:S04]  /*b010*/  LDGSTS.E [R2+0x3e400], desc[UR20][R42.64], !P6 ;  /* 0x3e4000002a027fae */ /* 0x0005e8000f1a1014 */
[----:B------:R5:W-:Y:S01]  /*b020*/  LDGSTS.E [R2+0x3e600], desc[UR20][R40.64], !P6 ;  /* 0x3e60000028027fae */ /* 0x000be2000f1a1014 */
[----:B----4-:R-:W-:-:S03]  /*b030*/  IMAD.WIDE R46, R247, 0x4, R34 ;  /* 0x00000004f72e7825 */ /* 0x010fc600078e0222 */
[----:B------:R-:W3:Y:S04]  /*b040*/  LDL.LU.64 R34, [R1+0x568] ;  /* 0x0005680001227983 */ /* 0x000ee80000300a00 */
[----:B------:R4:W-:Y:S01]  /*b050*/  LDGSTS.E [R2+0x3e800], desc[UR20][R46.64], !P5 ;  /* 0x3e8000002e027fae */ /* 0x0009e2000e9a1014 */
[----:B-1----:R-:W-:-:S03]  /*b060*/  IMAD.WIDE R44, R247, 0x4, R36 ;  /* 0x00000004f72c7825 */ /* 0x002fc600078e0224 */
[----:B------:R-:W3:Y:S04]  /*b070*/  LDL.LU.64 R36, [R1+0x570] ;  /* 0x0005700001247983 */ /* 0x000ee80000300a00 */
[----:B------:R4:W-:Y:S04]  /*b080*/  STL.64 [R1+0x4d0], R46 ;  /* 0x0004d02e01007387 */ /* 0x0009e80000100a00 */
[----:B------:R1:W-:Y:S04]  /*b090*/  STL.64 [R1+0x4d8], R44 ;  /* 0x0004d82c01007387 */ /* 0x0003e80000100a00 */
[----:B------:R1:W-:Y:S01]  /*b0a0*/  LDGSTS.E [R2+0x3ea00], desc[UR20][R44.64], !P5 ;  /* 0x3ea000002c027fae */ /* 0x0003e2000e9a1014 */
[----:B--2---:R-:W-:-:S03]  /*b0b0*/  IMAD.WIDE R42, R247, 0x4, R48 ;  /* 0x00000004f72a7825 */ /* 0x004fc600078e0230 */
[----:B------:R-:W2:Y:S04]  /*b0c0*/  LDL.LU.64 R48, [R1+0x580] ;  /* 0x0005800001307983 */ /* 0x000ea80000300a00 */
[----:B------:R-:W-:Y:S01]  /*b0d0*/  LDGSTS.E [R2+0x3ec00], desc[UR20][R42.64], !P5 ;  /* 0x3ec000002a027fae */ /* 0x000fe2000e9a1014 */
[----:B-----5:R-:W-:-:S03]  /*b0e0*/  IMAD.WIDE R40, R247, 0x4, R80 ;  /* 0x00000004f7287825 */ /* 0x020fc600078e0250 */
[----:B------:R-:W5:Y:S01]  /*b0f0*/  LDL.LU.64 R80, [R1+0x578] ;  /* 0x0005780001507983 */ /* 0x000f620000300a00 */
[----:B------:R-:W-:-:S03]  /*b100*/  IMAD.WIDE R52, R247, 0x4, R58 ;  /* 0x00000004f7347825 */ /* 0x000fc600078e023a */
[----:B------:R1:W-:Y:S01]  /*b110*/  STL.64 [R1+0x4e0], R42 ;  /* 0x0004e02a01007387 */ /* 0x0003e20000100a00 */
[----:B------:R-:W-:-:S03]  /*b120*/  IMAD.WIDE R38, R247, 0x4, R38 ;  /* 0x00000004f7267825 */ /* 0x000fc600078e0226 */
[----:B------:R1:W-:Y:S01]  /*b130*/  STL.64 [R1+0x5e8], R40 ;  /* 0x0005e82801007387 */ /* 0x0003e20000100a00 */
[----:B----4-:R-:W-:-:S03]  /*b140*/  IMAD.WIDE R46, R247, 0x4, R56 ;  /* 0x00000004f72e7825 */ /* 0x010fc600078e0238 */
[----:B------:R-:W-:Y:S01]  /*b150*/  STL.64 [R1+0x638], R52 ;  /* 0x0006383401007387 */ /* 0x000fe20000100a00 */
[----:B-1----:R-:W-:-:S03]  /*b160*/  IMAD.WIDE R44, R247, 0x4, R50 ;  /* 0x00000004f72c7825 */ /* 0x002fc600078e0232 */
[----:B------:R-:W4:Y:S04]  /*b170*/  LDL.LU.64 R42, [R1+0x120] ;  /* 0x00012000012a7983 */ /* 0x000f280000300a00 */
[----:B------:R1:W-:Y:S04]  /*b180*/  STL.64 [R1+0x630], R38 ;  /* 0x0006302601007387 */ /* 0x0003e80000100a00 */
[----:B------:R-:W4:Y:S04]  /*b190*/  LDL.LU.64 R50, [R1+0x118] ;  /* 0x0001180001327983 */ /* 0x000f280000300a00 */
[----:B------:R-:W-:Y:S04]  /*b1a0*/  LDGSTS.E [R2+0x3ee00], desc[UR20][R40.64], !P5 ;  /* 0x3ee0000028027fae */ /* 0x000fe8000e9a1014 */
[----:B------:R2:W-:Y:S04]  /*b1b0*/  STL.64 [R1+0x628], R46 ;  /* 0x0006282e01007387 */ /* 0x0005e80000100a00 */
[----:B------:R3:W-:Y:S04]  /*b1c0*/  LDGSTS.E [R2+0x3f000], desc[UR20][R52.64], !P4 ;  /* 0x3f00000034027fae */ /* 0x0007e8000e1a1014 */
[----:B------:R-:W4:Y:S04]  /*b1d0*/  LDL.LU.64 R40, [R1+0x110] ;  /* 0x0001100001287983 */ /* 0x000f280000300a00 */
[----:B------:R5:W-:Y:S04]  /*b1e0*/  STL.64 [R1+0x620], R44 ;  /* 0x0006202c01007387 */ /* 0x000be80000100a00 */
[----:B------:R-:W4:Y:S04]  /*b1f0*/  LDL.LU.64 R58, [R1+0x100] ;  /* 0x00010000013a7983 */ /* 0x000f280000300a00 */
[----:B------:R-:W-:Y:S01]  /*b200*/  LDGSTS.E [R2+0x3f200], desc[UR20][R38.64], !P4 ;  /* 0x3f20000026027fae */ /* 0x000fe2000e1a1014 */
[----:B------:R-:W-:-:S02]  /*b210*/  SEL R0, R0, RZ, P3 ;  /* 0x000000ff00007207 */ /* 0x000fc40001800000 */
[----:B------:R-:W-:Y:S01]  /*b220*/  ISETP.GE.U32.AND P6, PT, R246, 0x7fffff41, PT ;  /* 0x7fffff41f600780c */ /* 0x000fe20003fc6070 */
[----:B------:R-:W-:Y:S01]  /*b230*/  USHF.L.U32 UR5, UR5, 0x6, URZ ;  /* 0x0000000605057899 */ /* 0x000fe200080006ff */
[----:B-1----:R-:W4:Y:S01]  /*b240*/  LDL.LU.64 R38, [R1+0xe8] ;  /* 0x0000e80001267983 */ /* 0x002f220000300a00 */
[----:B---3--:R-:W-:-:S03]  /*b250*/  IMAD.WIDE R52, R247, 0x4, R36 ;  /* 0x00000004f7347825 */ /* 0x008fc600078e0224 */
[----:B------:R-:W3:Y:S01]  /*b260*/  LDL.LU.64 R56, [R1+0xd0] ;  /* 0x0000d00001387983 */ /* 0x000ee20000300a00 */
[----:B------:R-:W-:Y:S01]  /*b270*/  ISETP.NE.U32.AND P3, PT, R0, RZ, PT ;  /* 0x000000ff0000720c */ /* 0x000fe20003f65070 */
[----:B------:R-:W1:Y:S02]  /*b280*/  LDC R246, c[0x0][0x3a0] ;  /* 0x0000e800fff67b82 */ /* 0x000e640000000800 */
[----:B------:R-:W3:Y:S01]  /*b290*/  LDL.LU.64 R36, [R1+0xc8] ;  /* 0x0000c80001247983 */ /* 0x000ee20000300a00 */
[----:B------:R-:W-:Y:S02]  /*b2a0*/  VIADD R0, R5, 0xffffff7f ;  /* 0xffffff7f05007836 */ /* 0x000fe40000000000 */
[C---:B------:R-:W-:Y:S01]  /*b2b0*/  IMAD.WIDE R34, R247.reuse, 0x4, R34 ;  /* 0x00000004f7227825 */ /* 0x040fe200078e0222 */
[----:B------:R2:W-:Y:S02]  /*b2c0*/  LDGSTS.E [R2+0x3f400], desc[UR20][R46.64], !P4 ;  /* 0x3f4000002e027fae */ /* 0x0005e4000e1a1014 */
[----:B------:R-:W-:Y:S01]  /*b2d0*/  ISETP.GE.U32.AND P5, PT, R0, 0x7fffff40, PT ;  /* 0x7fffff400000780c */ /* 0x000fe20003fa6070 */
[----:B------:R-:W-:Y:S01]  /*b2e0*/  VIADD R0, R4, 0xffffff7e ;  /* 0xffffff7e04007836 */ /* 0x000fe20000000000 */
[----:B------:R5:W-:Y:S01]  /*b2f0*/  LDGSTS.E [R2+0x3f600], desc[UR20][R44.64], !P4 ;  /* 0x3f6000002c027fae */ /* 0x000be2000e1a1014 */
[----:B------:R-:W1:Y:S03]  /*b300*/  LDC R5, c[0x0][0x3a0] ;  /* 0x0000e800ff057b82 */ /* 0x000e660000000800 */
[----:B------:R-:W-:Y:S01]  /*b310*/  ISETP.GE.U32.AND P4, PT, R0, 0x7fffff3f, PT ;  /* 0x7fffff3f0000780c */ /* 0x000fe20003f86070 */
[----:B------:R-:W-:Y:S01]  /*b320*/  IMAD.U32 R0, RZ, RZ, UR5 ;  /* 0x00000005ff007e24 */ /* 0x000fe2000f8e00ff */
[----:B------:R5:W-:Y:S01]  /*b330*/  STL.64 [R1+0x618], R34 ;  /* 0x0006182201007387 */ /* 0x000be20000100a00 */
[----:B--2---:R-:W-:-:S02]  /*b340*/  IMAD.WIDE R46, R247, 0x4, R48 ;  /* 0x00000004f72e7825 */ /* 0x004fc400078e0230 */
[----:B------:R-:W2:Y:S01]  /*b350*/  LDC R4, c[0x0][0x3a0] ;  /* 0x0000e800ff047b82 */ /* 0x000ea20000000800 */
[----:B------:R-:W-:Y:S04]  /*b360*/  STL.64 [R1+0x610], R52 ;  /* 0x0006103401007387 */ /* 0x000fe80000100a00 */
[----:B------:R-:W-:Y:S04]  /*b370*/  LDGSTS.E [R2+0x3f800], desc[UR20][R34.64], !P6 ;  /* 0x3f80000022027fae */ /* 0x000fe8000f1a1014 */
[----:B------:R-:W-:Y:S04]  /*b380*/  STL.64 [R1+0x608], R46 ;  /* 0x0006082e01007387 */ /* 0x000fe80000100a00 */
[----:B------:R-:W2:Y:S04]  /*b390*/  LDL.LU.64 R48, [R1+0xb0] ;  /* 0x0000b00001307983 */ /* 0x000ea80000300a00 */
[----:B------:R-:W-:Y:S01]  /*b3a0*/  LDGSTS.E [R2+0x3fa00], desc[UR20][R52.64], !P6 ;  /* 0x3fa0000034027fae */ /* 0x000fe2000f1a1014 */
[----:B-----5:R-:W-:-:S03]  /*b3b0*/  IMAD.WIDE R44, R247, 0x4, R80 ;  /* 0x00000004f72c7825 */ /* 0x020fc600078e0250 */
[----:B------:R-:W-:Y:S04]  /*b3c0*/  LDGSTS.E [R2+0x3fc00], desc[UR20][R46.64], !P6 ;  /* 0x3fc000002e027fae */ /* 0x000fe8000f1a1014 */
[----:B------:R5:W-:Y:S04]  /*b3d0*/  STL.64 [R1+0x600], R44 ;  /* 0x0006002c01007387 */ /* 0x000be80000100a00 */
[----:B------:R-:W2:Y:S04]  /*b3e0*/  LDL.LU.64 R34, [R1+0xa8] ;  /* 0x0000a80001227983 */ /* 0x000ea80000300a00 */
[----:B------:R5:W-:Y:S01]  /*b3f0*/  LDGSTS.E [R2+0x3fe00], desc[UR20][R44.64], !P6 ;  /* 0x3fe000002c027fae */ /* 0x000be2000f1a1014 */
[----:B----4-:R-:W-:-:S03]  /*b400*/  IMAD.WIDE R54, R0, 0x4, R42 ;  /* 0x0000000400367825 */ /* 0x010fc600078e022a */
[----:B------:R-:W4:Y:S01]  /*b410*/  LDL.LU.64 R80, [R1+0x18] ;  /* 0x0000180001507983 */ /* 0x000f220000300a00 */
[----:B------:R-:W-:-:S03]  /*b420*/  IMAD.WIDE R50, R0, 0x4, R50 ;  /* 0x0000000400327825 */ /* 0x000fc600078e0232 */
[----:B------:R-:W0:Y:S01]  /*b430*/  LDGDEPBAR ;  /* 0x00000000000079af */ /* 0x000e220000000000 */
[----:B-----5:R-:W-:-:S03]  /*b440*/  IMAD.WIDE R44, R0, 0x4, R82 ;  /* 0x00000004002c7825 */ /* 0x020fc600078e0252 */
[----:B------:R-:W5:Y:S04]  /*b450*/  LDL.LU.64 R82, [R1+0xd20] ;  /* 0x000d200001527983 */ /* 0x000f680000300a00 */
[----:B------:R-:W-:Y:S01]  /*b460*/  STL.64 [R1+0x5e0], R54 ;  /* 0x0005e03601007387 */ /* 0x000fe20000100a00 */
[----:B------:R-:W-:-:S03]  /*b470*/  IMAD.WIDE R72, R0, 0x4, R40 ;  /* 0x0000000400487825 */ /* 0x000fc600078e0228 */
[----:B------:R-:W-:Y:S01]  /*b480*/  STL.64 [R1+0x5d8], R50 ;  /* 0x0005d83201007387 */ /* 0x000fe20000100a00 */
[----:B------:R-:W-:-:S03]  /*b490*/  IMAD.WIDE R52, R0, 0x4, R58 ;  /* 0x0000000400347825 */ /* 0x000fc600078e023a */
[----:B------:R-:W-:Y:S01]  /*b4a0*/  STL.64 [R1+0x5d0], R72 ;  /* 0x0005d04801007387 */ /* 0x000fe20000100a00 */
[----:B------:R-:W-:-:S03]  /*b4b0*/  IMAD.WIDE R46, R0, 0x4, R232 ;  /* 0x00000004002e7825 */ /* 0x000fc600078e02e8 */
[----:B------:R-:W-:Y:S04]  /*b4c0*/  STL.64 [R1+0x5c0], R52 ;  /* 0x0005c03401007387 */ /* 0x000fe80000100a00 */
[----:B------:R-:W4:Y:S01]  /*b4d0*/  LDL.LU.64 R232, [R1+0xd18] ;  /* 0x000d180001e87983 */ /* 0x000f220000300a00 */
[----:B------:R-:W-:-:S04]  /*b4e0*/  IMAD.WIDE R66, R0, 0x4, R224 ;  /* 0x0000000400427825 */ /* 0x000fc800078e02e0 */
[C---:B------:R-:W-:Y:S01]  /*b4f0*/  IMAD.WIDE R38, R0.reuse, 0x4, R38 ;  /* 0x0000000400267825 */ /* 0x040fe200078e0226 */
[----:B------:R-:W-:Y:S04]  /*b500*/  STL.64 [R1+0x5c8], R44 ;  /* 0x0005c82c01007387 */ /* 0x000fe80000100a00 */
[----:B------:R-:W-:Y:S04]  /*b510*/  STL.64 [R1+0x5b8], R38 ;  /* 0x0005b82601007387 */ /* 0x000fe80000100a00 */
[----:B------:R-:W4:Y:S04]  /*b520*/  LDL.LU.64 R224, [R1+0xd10] ;  /* 0x000d100001e07983 */ /* 0x000f280000300a00 */
[----:B------:R-:W-:Y:S01]  /*b530*/  STL.64 [R1+0x5b0], R46 ;  /* 0x0005b02e01007387 */ /* 0x000fe20000100a00 */
[----:B------:R-:W-:-:S04]  /*b540*/  IMAD.WIDE R42, R0, 0x4, R222 ;  /* 0x00000004002a7825 */ /* 0x000fc800078e02de */
[----:B---3--:R-:W-:-:S04]  /*b550*/  IMAD.WIDE R74, R0, 0x4, R56 ;  /* 0x00000004004a7825 */ /* 0x008fc800078e0238 */
[----:B------:R-:W-:-:S04]  /*b560*/  IMAD.WIDE R40, R0, 0x4, R36 ;  /* 0x0000000400287825 */ /* 0x000fc800078e0224 */
[C---:B------:R-:W-:Y:S02]  /*b570*/  IMAD.WIDE R36, R0.reuse, 0x4, R216 ;  /* 0x0000000400247825 */ /* 0x040fe400078e02d8 */
[----:B------:R-:W3:Y:S04]  /*b580*/  LDL.LU.64 R216, [R1+0xd08] ;  /* 0x000d080001d87983 */ /* 0x000ee80000300a00 */
[----:B------:R2:W-:Y:S04]  /*b590*/  STL.64 [R1+0x598], R40 ;  /* 0x0005982801007387 */ /* 0x0005e80000100a00 */
[----:B------:R-:W-:Y:S04]  /*b5a0*/  STL.64 [R1+0x5a0], R74 ;  /* 0x0005a04a01007387 */ /* 0x000fe80000100a00 */
[----:B------:R-:W-:Y:S04]  /*b5b0*/  STL.64 [R1+0x5a8], R66 ;  /* 0x0005a84201007387 */ /* 0x000fe80000100a00 */
[----:B------:R1:W-:Y:S04]  /*b5c0*/  STL.64 [R1+0x590], R36 ;  /* 0x0005902401007387 */ /* 0x0003e80000100a00 */
[----:B------:R-:W3:Y:S01]  /*b5d0*/  LDL.LU.64 R222, [R1+0xd00] ;  /* 0x000d000001de7983 */ /* 0x000ee20000300a00 */
[----:B--2---:R-:W-:-:S03]  /*b5e0*/  IMAD.WIDE R40, R0, 0x4, R48 ;  /* 0x0000000400287825 */ /* 0x004fc600078e0230 */
[----:B------:R-:W-:Y:S04]  /*b5f0*/  STL.64 [R1+0x588], R42 ;  /* 0x0005882a01007387 */ /* 0x000fe80000100a00 */
[----:B------:R2:W-:Y:S01]  /*b600*/  STL.64 [R1+0x580], R40 ;  /* 0x0005802801007387 */ /* 0x0005e20000100a00 */
[----:B-1----:R-:W-:-:S04]  /*b610*/  IMAD.WIDE R36, R0, 0x4, R34 ;  /* 0x0000000400247825 */ /* 0x002fc800078e0222 */
[C---:B------:R-:W-:Y:S02]  /*b620*/  IMAD.WIDE R34, R0.reuse, 0x4, R240 ;  /* 0x0000000400227825 */ /* 0x040fe400078e02f0 */
[----:B------:R-:W3:Y:S02]  /*b630*/  LDL.LU.64 R240, [R1+0xcf8] ;  /* 0x000cf80001f07983 */ /* 0x000ee40000300a00 */
[C---:B--2---:R-:W-:Y:S02]  /*b640*/  IMAD.WIDE R40, R0.reuse, 0x4, R230 ;  /* 0x0000000400287825 */ /* 0x044fe400078e02e6 */
[----:B------:R4:W-:Y:S04]  /*b650*/  STL.64 [R1+0x578], R36 ;  /* 0x0005782401007387 */ /* 0x0009e80000100a00 */
[----:B------:R-:W2:Y:S04]  /*b660*/  LDL.LU.64 R230, [R1+0xcf0] ;  /* 0x000cf00001e67983 */ /* 0x000ea80000300a00 */
[----:B------:R3:W-:Y:S04]  /*b670*/  STL.64 [R1+0x570], R34 ;  /* 0x0005702201007387 */ /* 0x0007e80000100a00 */
[----:B------:R-:W-:Y:S01]  /*b680*/  STL.64 [R1+0x568], R40 ;  /* 0x0005682801007387 */ /* 0x000fe20000100a00 */
[----:B------:R-:W-:-:S03]  /*b690*/  IMAD.WIDE R250, R0, 0x4, R250 ;  /* 0x0000000400fa7825 */ /* 0x000fc600078e02fa */
[----:B-----5:R-:W-:Y:S01]  /*b6a0*/  LDGSTS.E [R83+-0x1c000], desc[UR20][R54.64], P2 ;  /* 0xe400000036537fae */ /* 0x020fe200091a1014 */
[----:B----4-:R-:W-:-:S03]  /*b6b0*/  IMAD.WIDE R36, R0, 0x4, R80 ;  /* 0x0000000400247825 */ /* 0x010fc600078e0250 */
[----:B------:R-:W-:Y:S01]  /*b6c0*/  LDGSTS.E [R83+-0x1bc00], desc[UR20][R52.64], P2 ;  /* 0xe440000034537fae */ /* 0x000fe200091a1014 */
[----:B---3--:R-:W-:-:S03]  /*b6d0*/  IMAD.WIDE R34, R0, 0x4, R222 ;  /* 0x0000000400227825 */ /* 0x008fc600078e02de */
[----:B------:R-:W-:Y:S04]  /*b6e0*/  LDGSTS.E [R83+-0x1b800], desc[UR20][R74.64], P2 ;  /* 0xe48000004a537fae */ /* 0x000fe800091a1014 */
[----:B------:R-:W3:Y:S01]  /*b6f0*/  LDL.LU.64 R222, [R1+0xce8] ;  /* 0x000ce80001de7983 */ /* 0x000ee20000300a00 */
[----:B------:R-:W-:-:S03]  /*b700*/  IMAD.WIDE R64, R0, 0x4, R244 ;  /* 0x0000000400407825 */ /* 0x000fc600078e02f4 */
[----:B------:R-:W-:Y:S01]  /*b710*/  STL.64 [R1+0x560], R36 ;  /* 0x0005602401007387 */ /* 0x000fe20000100a00 */
[----:B------:R-:W-:-:S03]  /*b720*/  IMAD.WIDE R216, R0, 0x4, R216 ;  /* 0x0000000400d87825 */ /* 0x000fc600078e02d8 */
[----:B------:R1:W-:Y:S01]  /*b730*/  STL.64 [R1+0x558], R34 ;  /* 0x0005582201007387 */ /* 0x0003e20000100a00 */
[----:B------:R-:W-:-:S03]  /*b740*/  IMAD.WIDE R218, R0, 0x4, R218 ;  /* 0x0000000400da7825 */ /* 0x000fc600078e02da */
[----:B------:R-:W-:Y:S01]  /*b750*/  STL.64 [R1+0x550], R250 ;  /* 0x000550fa01007387 */ /* 0x000fe20000100a00 */
[----:B------:R-:W-:-:S04]  /*b760*/  IMAD.WIDE R42, R0, 0x4, R220 ;  /* 0x00000004002a7825 */ /* 0x000fc800078e02dc */
[----:B------:R-:W-:-:S05]  /*b770*/  IMAD.WIDE R80, R0, 0x4, R240 ;  /* 0x0000000400507825 */ /* 0x000fca00078e02f0 */
[----:B------:R4:W-:Y:S04]  /*b780*/  STL.64 [R1+0x540], R80 ;  /* 0x0005405001007387 */ /* 0x0009e80000100a00 */
[----:B------:R-:W-:Y:S01]  /*b790*/  STL.64 [R1+0x548], R64 ;  /* 0x0005484001007387 */ /* 0x000fe20000100a00 */
[----:B------:R-:W-:-:S03]  /*b7a0*/  IMAD.WIDE R240, R0, 0x4, R224 ;  /* 0x0000000400f07825 */ /* 0x000fc600078e02e0 */
[----:B------:R-:W-:Y:S04]  /*b7b0*/  STL.64 [R1+0x538], R216 ;  /* 0x000538d801007387 */ /* 0x000fe80000100a00 */
[----:B------:R-:W5:Y:S01]  /*b7c0*/  LDL.LU.64 R220, [R1+0x598] ;  /* 0x0005980001dc7983 */ /* 0x000f620000300a00 */
[----:B------:R-:W-:-:S03]  /*b7d0*/  IMAD.WIDE R48, R0, 0x4, R226 ;  /* 0x0000000400307825 */ /* 0x000fc600078e02e2 */
[----:B------:R-:W-:Y:S01]  /*b7e0*/  STL.64 [R1+0x530], R218 ;  /* 0x000530da01007387 */ /* 0x000fe20000100a00 */
[----:B-1----:R-:W-:-:S04]  /*b7f0*/  IMAD.WIDE R34, R0, 0x4, R228 ;  /* 0x0000000400227825 */ /* 0x002fc800078e02e4 */
[----:B--2---:R-:W-:-:S04]  /*b800*/  IMAD.WIDE R56, R0, 0x4, R230 ;  /* 0x0000000400387825 */ /* 0x004fc800078e02e6 */
[----:B------:R-:W-:-:S04]  /*b810*/  IMAD.WIDE R244, R0, 0x4, R232 ;  /* 0x0000000400f47825 */ /* 0x000fc800078e02e8 */
[----:B------:R-:W-:-:S04]  /*b820*/  IMAD.WIDE R36, R0, 0x4, R234 ;  /* 0x0000000400247825 */ /* 0x000fc800078e02ea */
[C---:B---3--:R-:W-:Y:S02]  /*b830*/  IMAD.WIDE R58, R0.reuse, 0x4, R222 ;  /* 0x00000004003a7825 */ /* 0x048fe400078e02de */
[----:B------:R-:W2:Y:S04]  /*b840*/  LDL.LU.64 R222, [R1+0x590] ;  /* 0x0005900001de7983 */ /* 0x000ea80000300a00 */
[----:B------:R-:W-:Y:S04]  /*b850*/  STL.64 [R1+0x528], R42 ;  /* 0x0005282a01007387 */ /* 0x000fe80000100a00 */
[----:B------:R1:W-:Y:S04]  /*b860*/  STL.64 [R1+0x520], R58 ;  /* 0x0005203a01007387 */ /* 0x0003e80000100a00 */
[----:B------:R-:W3:Y:S04]  /*b870*/  LDL.LU.64 R224, [R1+0x588] ;  /* 0x0005880001e07983 */ /* 0x000ee80000300a00 */
[----:B------:R-:W2:Y:S04]  /*b880*/  LDL.LU.64 R226, [R1+0x580] ;  /* 0x0005800001e27983 */ /* 0x000ea80000300a00 */
[----:B------:R-:W-:Y:S04]  /*b890*/  STL.64 [R1+0x518], R240 ;  /* 0x000518f001007387 */ /* 0x000fe80000100a00 */
[----:B------:R-:W3:Y:S04]  /*b8a0*/  LDL.LU.64 R228, [R1+0x578] ;  /* 0x0005780001e47983 */ /* 0x000ee80000300a00 */
[----:B------:R-:W-:Y:S04]  /*b8b0*/  STL.64 [R1+0x510], R48 ;  /* 0x0005103001007387 */ /* 0x000fe80000100a00 */
[----:B------:R-:W3:Y:S04]  /*b8c0*/  LDL.LU.64 R230, [R1+0x570] ;  /* 0x0005700001e67983 */ /* 0x000ee80000300a00 */
[----:B------:R-:W-:Y:S04]  /*b8d0*/  STL.64 [R1+0x508], R34 ;  /* 0x0005082201007387 */ /* 0x000fe80000100a00 */
[----:B------:R1:W-:Y:S04]  /*b8e0*/  STL.64 [R1+0x500], R56 ;  /* 0x0005003801007387 */ /* 0x0003e80000100a00 */
[----:B------:R-:W3:Y:S04]  /*b8f0*/  LDL.LU.64 R232, [R1+0x568] ;  /* 0x0005680001e87983 */ /* 0x000ee80000300a00 */
[----:B------:R-:W3:Y:S01]  /*b900*/  LDL.LU.64 R234, [R1+0x560] ;  /* 0x0005600001ea7983 */ /* 0x000ee20000300a00 */
[----:B------:R-:W-:-:S03]  /*b910*/  IMAD.WIDE R40, R0, 0x4, R236 ;  /* 0x0000000400287825 */ /* 0x000fc600078e02ec */
[----:B------:R-:W-:Y:S04]  /*b920*/  STL.64 [R1+0x4f8], R244 ;  /* 0x0004f8f401007387 */ /* 0x000fe80000100a00 */
[----:B------:R-:W4:Y:S04]  /*b930*/  LDL.LU.64 R236, [R1+0x558] ;  /* 0x0005580001ec7983 */ /* 0x000f280000300a00 */
[----:B------:R1:W-:Y:S04]  /*b940*/  STL.64 [R1+0x4f0], R36 ;  /* 0x0004f02401007387 */ /* 0x0003e80000100a00 */
[----:B------:R-:W4:Y:S04]  /*b950*/  LDL.LU.64 R54, [R1+0xce0] ;  /* 0x000ce00001367983 */ /* 0x000f280000300a00 */
[----:B------:R1:W-:Y:S04]  /*b960*/  STL.64 [R1+0x4e8], R40 ;  /* 0x0004e82801007387 */ /* 0x0003e80000100a00 */
[----:B------:R-:W5:Y:S04]  /*b970*/  LDL.LU.64 R52, [R1+0xcd8] ;  /* 0x000cd80001347983 */ /* 0x000f680000300a00 */
[----:B------:R-:W5:Y:S04]  /*b980*/  LDL.LU.64 R74, [R1+0xcd0] ;  /* 0x000cd000014a7983 */ /* 0x000f680000300a00 */
[----:B--2---:R-:W-:Y:S04]  /*b990*/  LDGSTS.E [R83+-0x1b400], desc[UR20][R226.64], P2 ;  /* 0xe4c00000e2537fae */ /* 0x004fe800091a1014 */
[----:B---3--:R-:W-:Y:S04]  /*b9a0*/  LDGSTS.E [R83+-0x1b000], desc[UR20][R234.64], P2 ;  /* 0xe5000000ea537fae */ /* 0x008fe800091a1014 */
[----:B------:R-:W-:Y:S04]  /*b9b0*/  LDGSTS.E [R83+-0x1ac00], desc[UR20][R80.64], P2 ;  /* 0xe540000050537fae */ /* 0x000fe800091a1014 */
[----:B------:R-:W-:Y:S04]  /*b9c0*/  LDGSTS.E [R83+-0x1a800], desc[UR20][R58.64], P2 ;  /* 0xe58000003a537fae */ /* 0x000fe800091a1014 */
[----:B------:R-:W-:Y:S04]  /*b9d0*/  LDGSTS.E [R83+-0x1a400], desc[UR20][R56.64], P2 ;  /* 0xe5c0000038537fae */ /* 0x000fe800091a1014 */
[----:B----4-:R-:W2:Y:S04]  /*b9e0*/  LDL.LU.64 R80, [R1+0xcc8] ;  /* 0x000cc80001507983 */ /* 0x010ea80000300a00 */
[----:B------:R-:W-:Y:S04]  /*b9f0*/  LDGSTS.E [R82+-0x1bf00], desc[UR20][R50.64], P2 ;  /* 0xe410000032527fae */ /* 0x000fe800091a1014 */
[----:B------:R-:W-:Y:S04]  /*ba00*/  LDGSTS.E [R82+-0x1bb00], desc[UR20][R38.64], P2 ;  /* 0xe450000026527fae */ /* 0x000fe800091a1014 */
[----:B-----5:R-:W-:Y:S04]  /*ba10*/  LDGSTS.E [R82+-0x1b700], desc[UR20][R220.64], P2 ;  /* 0xe4900000dc527fae */ /* 0x020fe800091a1014 */
[----:B------:R-:W-:Y:S04]  /*ba20*/  LDGSTS.E [R82+-0x1b300], desc[UR20][R228.64], P2 ;  /* 0xe4d00000e4527fae */ /* 0x000fe800091a1014 */
[----:B-1----:R-:W3:Y:S04]  /*ba30*/  LDL.LU.64 R58, [R1+0x5f8] ;  /* 0x0005f800013a7983 */ /* 0x002ee80000300a00 */
[----:B------:R-:W-:Y:S04]  /*ba40*/  LDGSTS.E [R82+-0x1af00], desc[UR20][R236.64], P2 ;  /* 0xe5100000ec527fae */ /* 0x000fe800091a1014 */
[----:B------:R1:W-:Y:S04]  /*ba50*/  LDGSTS.E [R82+-0x1ab00], desc[UR20][R216.64], P2 ;  /* 0xe5500000d8527fae */ /* 0x0003e800091a1014 */
[----:B------:R-:W4:Y:S04]  /*ba60*/  LDL.LU.64 R56, [R1+0x650] ;  /* 0x0006500001387983 */ /* 0x000f280000300a00 */
[----:B------:R-:W-:Y:S04]  /*ba70*/  LDGSTS.E [R82+-0x1a700], desc[UR20][R240.64], P2 ;  /* 0xe5900000f0527fae */ /* 0x000fe800091a1014 */
[----:B------:R-:W-:Y:S01]  /*ba80*/  LDGSTS.E [R82+-0x1a300], desc[UR20][R244.64], P2 ;  /* 0xe5d00000f4527fae */ /* 0x000fe200091a1014 */
[----:B------:R-:W-:Y:S01]  /*ba90*/  IADD3 R246, PT, PT, R246, -0x83, RZ ;  /* 0xffffff7df6f67810 */ /* 0x000fe20007ffe0ff */
[----:B-1----:R-:W1:Y:S02]  /*baa0*/  LDC R217, c[0x0][0x3a0] ;  /* 0x0000e800ffd97b82 */ /* 0x002e640000000800 */
[----:B------:R-:W5:Y:S04]  /*bab0*/  LDL.LU.64 R38, [R1+0x660] ;  /* 0x0006600001267983 */ /* 0x000f680000300a00 */
[----:B------:R-:W3:Y:S01]  /*bac0*/  LDL.LU.64 R50, [R1+0x678] ;  /* 0x0006780001327983 */ /* 0x000ee20000300a00 */
[----:B------:R-:W-:Y:S01]  /*bad0*/  ISETP.GE.U32.AND P6, PT, R246, 0x7fffff3e, PT ;  /* 0x7fffff3ef600780c */ /* 0x000fe20003fc6070 */
[----:B------:R-:W-:Y:S01]  /*bae0*/  VIADD R246, R5, 0xffffff7c ;  /* 0xffffff7c05f67836 */ /* 0x000fe20000000000 */
[----:B------:R-:W-:Y:S01]  /*baf0*/  IADD3 R216, PT, PT, R4, -0x85, RZ ;  /* 0xffffff7b04d87810 */ /* 0x000fe20007ffe0ff */
[----:B--2---:R-:W-:Y:S04]  /*bb00*/  LDGSTS.E [R81+-0x1be00], desc[UR20][R72.64], P2 ;  /* 0xe420000048517fae */ /* 0x004fe800091a1014 */
[----:B------:R-:W-:Y:S04]  /*bb10*/  LDGSTS.E [R81+-0x1ba00], desc[UR20][R46.64], P2 ;  /* 0xe46000002e517fae */ /* 0x000fe800091a1014 */
[----:B------:R-:W-:Y:S04]  /*bb20*/  LDGSTS.E [R81+-0x1b600], desc[UR20][R222.64], P2 ;  /* 0xe4a00000de517fae */ /* 0x000fe800091a1014 */
[----:B------:R-:W-:Y:S04]  /*bb30*/  LDGSTS.E [R81+-0x1b200], desc[UR20][R230.64], P2 ;  /* 0xe4e00000e6517fae */ /* 0x000fe800091a1014 */
[----:B------:R2:W-:Y:S04]  /*bb40*/  LDGSTS.E [R81+-0x1ae00], desc[UR20][R250.64], P2 ;  /* 0xe5200000fa517fae */ /* 0x0005e800091a1014 */
[----:B------:R3:W-:Y:S04]  /*bb50*/  LDGSTS.E [R81+-0x1aa00], desc[UR20][R218.64], P2 ;  /* 0xe5600000da517fae */ /* 0x0007e800091a1014 */
[----:B------:R-:W5:Y:S04]  /*bb60*/  LDL.LU.64 R72, [R1+0xcc0] ;  /* 0x000cc00001487983 */ /* 0x000f680000300a00 */
[----:B------:R-:W-:Y:S01]  /*bb70*/  LDGSTS.E [R81+-0x1a600], desc[UR20][R48.64], P2 ;  /* 0xe5a0000030517fae */ /* 0x000fe200091a1014 */
[----:B--2---:R-:W2:Y:S03]  /*bb80*/  LDC R251, c[0x0][0x3a0] ;  /* 0x0000e800fffb7b82 */ /* 0x004ea60000000800 */
[----:B------:R-:W2:Y:S04]  /*bb90*/  LDL.LU.64 R46, [R1+0xcb8] ;  /* 0x000cb800012e7983 */ /* 0x000ea80000300a00 */
[----:B------:R-:W-:Y:S04]  /*bba0*/  LDGSTS.E [R81+-0x1a200], desc[UR20][R36.64], P2 ;  /* 0xe5e0000024517fae */ /* 0x000fe800091a1014 */
[----:B------:R-:W-:Y:S04]  /*bbb0*/  LDGSTS.E [R80+-0x1bd00], desc[UR20][R44.64], P2 ;  /* 0xe43000002c507fae */ /* 0x000fe800091a1014 */
[----:B------:R-:W-:Y:S04]  /*bbc0*/  LDGSTS.E [R80+-0x1b900], desc[UR20][R66.64], P2 ;  /* 0xe470000042507fae */ /* 0x000fe800091a1014 */
[----:B------:R-:W2:Y:S04]  /*bbd0*/  LDL.LU.64 R36, [R1+0x688] ;  /* 0x0006880001247983 */ /* 0x000ea80000300a00 */
[----:B------:R-:W-:Y:S04]  /*bbe0*/  LDGSTS.E [R80+-0x1b500], desc[UR20][R224.64], P2 ;  /* 0xe4b00000e0507fae */ /* 0x000fe800091a1014 */
[----:B------:R-:W2:Y:S04]  /*bbf0*/  LDL.LU.64 R48, [R1+0x6a0] ;  /* 0x0006a00001307983 */ /* 0x000ea80000300a00 */
[----:B------:R-:W-:Y:S04]  /*bc00*/  LDGSTS.E [R80+-0x1b100], desc[UR20][R232.64], P2 ;  /* 0xe4f00000e8507fae */ /* 0x000fe800091a1014 */
[----:B------:R-:W2:Y:S04]  /*bc10*/  LDL.LU.64 R44, [R1+0xcb0] ;  /* 0x000cb000012c7983 */ /* 0x000ea80000300a00 */
[----:B------:R4:W-:Y:S04]  /*bc20*/  LDGSTS.E [R80+-0x1ad00], desc[UR20][R64.64], P2 ;  /* 0xe530000040507fae */ /* 0x0009e800091a1014 */
[----:B------:R-:W2:Y:S04]  /*bc30*/  LDL.LU.64 R66, [R1+0xca8] ;  /* 0x000ca80001427983 */ /* 0x000ea80000300a00 */
[----:B------:R-:W-:Y:S04]  /*bc40*/  LDGSTS.E [R80+-0x1a900], desc[UR20][R42.64], P2 ;  /* 0xe57000002a507fae */ /* 0x000fe800091a1014 */
[----:B------:R-:W-:Y:S04]  /*bc50*/  LDGSTS.E [R80+-0x1a500], desc[UR20][R34.64], P2 ;  /* 0xe5b0000022507fae */ /* 0x000fe800091a1014 */
[----:B------:R1:W-:Y:S04]  /*bc60*/  LDGSTS.E [R80+-0x1a100], desc[UR20][R40.64], P2 ;  /* 0xe5f0000028507fae */ /* 0x0003e800091a1014 */
[----:B------:R-:W2:Y:S04]  /*bc70*/  LDL.LU.64 R42, [R1+0x6b0] ;  /* 0x0006b000012a7983 */ /* 0x000ea80000300a00 */
[----:B------:R-:W2:Y:S04]  /*bc80*/  LDL.LU.64 R34, [R1+0x6c8] ;  /* 0x0006c80001227983 */ /* 0x000ea80000300a00 */
[----:B------:R-:W2:Y:S04]  /*bc90*/  LDL.LU.64 R4, [R1+0x7c8] ;  /* 0x0007c80001047983 */ /* 0x000ea80000300a00 */
[----:B------:R-:W0:Y:S01]  /*bca0*/  LDGDEPBAR ;  /* 0x00000000000079af */ /* 0x000e220000000000 */
[C---:B---3--:R-:W-:Y:S01]  /*bcb0*/  IMAD.WIDE R218, R247.reuse, 0x4, R58 ;  /* 0x00000004f7da7825 */ /* 0x048fe200078e023a */
[----:B------:R-:W-:Y:S03]  /*bcc0*/  BAR.SYNC.DEFER_BLOCKING 0x0 ;  /* 0x0000000000007b1d */ /* 0x000fe60000010000 */
[----:B----4-:R-:W-:-:S04]  /*bcd0*/  IMAD.WIDE R64, R247, 0x4, R56 ;  /* 0x00000004f7407825 */ /* 0x010fc800078e0238 */
[C---:B-----5:R-:W-:Y:S01]  /*bce0*/  IMAD.WIDE R58, R247.reuse, 0x4, R38 ;  /* 0x00000004f73a7825 */ /* 0x060fe200078e0226 */
[----:B------:R3:W-:Y:S03]  /*bcf0*/  STL.64 [R1+0x5f8], R218 ;  /* 0x0005f8da01007387 */ /* 0x0007e60000100a00 */
[C---:B-1----:R-:W-:Y:S01]  /*bd00*/  IMAD.WIDE R40, R247.reuse, 0x4, R50 ;  /* 0x00000004f7287825 */ /* 0x042fe200078e0232 */
[----:B------:R-:W4:Y:S04]  /*bd10*/  LDL.LU.64 R56, [R1+0x7c0] ;  /* 0x0007c00001387983 */ /* 0x000f280000300a00 */
[----:B------:R-:W-:Y:S04]  /*bd20*/  STL.64 [R1+0x650], R64 ;  /* 0x0006504001007387 */ /* 0x000fe80000100a00 */
[----:B------:R-:W5:Y:S04]  /*bd30*/  LDL.LU.64 R50, [R1+0x7b8] ;  /* 0x0007b80001327983 */ /* 0x000f680000300a00 */
[----:B------:R1:W-:Y:S04]  /*bd40*/  STL.64 [R1+0x660], R58 ;  /* 0x0006603a01007387 */ /* 0x0003e80000100a00 */
[----:B------:R-:W4:Y:S04]  /*bd50*/  LDL.LU.64 R38, [R1+0x7b0] ;  /* 0x0007b00001267983 */ /* 0x000f280000300a00 */
[----:B------:R-:W-:Y:S01]  /*bd60*/  @!PT LDS RZ, [RZ] ;  /* 0x00000000fffff984 */ /* 0x000fe20000000800 */
[----:B------:R-:W-:Y:S01]  /*bd70*/  @!PT LDS RZ, [RZ] ;  /* 0x00000000fffff984 */ /* 0x000fe20000000800 */
[----:B------:R-:W-:Y:S01]  /*bd80*/  @!PT LDS RZ, [RZ] ;  /* 0x00000000fffff984 */ /* 0x000fe20000000800 */
[----:B------:R3:W-:Y:S04]  /*bd90*/  LDGSTS.E [R2+0x40000], desc[UR20][R218.64], !P5 ;  /* 0x40000000da027fae */ /* 0x0007e8000e9a1014 */
[----:B------:R-:W-:Y:S04]  /*bda0*/  LDGSTS.E [R2+0x40200], desc[UR20][R64.64], !P5 ;  /* 0x4020000040027fae */ /* 0x000fe8000e9a1014 */
[----:B------:R1:W-:Y:S04]  /*bdb0*/  LDGSTS.E [R2+0x40400], desc[UR20][R58.64], !P5 ;  /* 0x404000003a027fae */ /* 0x0003e8000e9a1014 */
[----:B------:R1:W-:Y:S01]  /*bdc0*/  STL.64 [R1+0x678], R40 ;  /* 0x0006782801007387 */ /* 0x0003e20000100a00 */
[----:B--2---:R-:W-:-:S03]  /*bdd0*/  IMAD.WIDE R240, R247, 0x4, R36 ;  /* 0x00000004f7f07825 */ /* 0x004fc600078e0224 */
[----:B------:R-:W-:Y:S01]  /*bde0*/  LDGSTS.E [R2+0x40600], desc[UR20][R40.64], !P5 ;  /* 0x4060000028027fae */ /* 0x000fe2000e9a1014 */
[----:B------:R-:W-:Y:S01]  /*bdf0*/  ISETP.GE.U32.AND P2, PT, R246, 0x7fffff3d, PT ;  /* 0x7fffff3df600780c */ /* 0x000fe20003f46070 */
[----:B---3--:R-:W2:Y:S02]  /*be00*/  LDC R218, c[0x0][0x3a0] ;  /* 0x0000e800ffda7b82 */ /* 0x008ea40000000800 */
[----:B------:R3:W-:Y:S01]  /*be10*/  LDGSTS.E [R2+0x40800], desc[UR20][R240.64], !P4 ;  /* 0x40800000f0027fae */ /* 0x0007e2000e1a1014 */
[----:B-1----:R-:W-:-:S05]  /*be20*/  IMAD.WIDE R58, R247, 0x4, R48 ;  /* 0x00000004f73a7825 */ /* 0x002fca00078e0230 */
[----:B------:R-:W1:Y:S01]  /*be30*/  LDC R219, c[0x0][0x3a0] ;  /* 0x0000e800ffdb7b82 */ /* 0x000e620000000800 */
[----:B------:R-:W2:Y:S04]  /*be40*/  LDL.LU.64 R40, [R1+0x7a8] ;  /* 0x0007a80001287983 */ /* 0x000ea80000300a00 */
[----:B------:R-:W2:Y:S04]  /*be50*/  LDL.LU.64 R64, [R1+0x7a0] ;  /* 0x0007a00001407983 */ /* 0x000ea80000300a00 */
[----:B------:R3:W-:Y:S04]  /*be60*/  STL.64 [R1+0x688], R240 ;  /* 0x000688f001007387 */ /* 0x0007e80000100a00 */
[----:B------:R-:W2:Y:S04]  /*be70*/  LDL.LU.64 R48, [R1+0x798] ;  /* 0x0007980001307983 */ /* 0x000ea80000300a00 */
[----:B------:R-:W-:Y:S04]  /*be80*/  STL.64 [R1+0x6a0], R58 ;  /* 0x0006a03a01007387 */ /* 0x000fe80000100a00 */
[----:B------:R-:W2:Y:S04]  /*be90*/  LDL.LU.64 R36, [R1+0x790] ;  /* 0x0007900001247983 */ /* 0x000ea80000300a00 */
[----:B------:R-:W-:Y:S01]  /*bea0*/  LDGSTS.E [R2+0x40a00], desc[UR20][R58.64], !P4 ;  /* 0x40a000003a027fae */ /* 0x000fe2000e1a1014 */
[----:B------:R-:W-:-:S04]  /*beb0*/  IMAD.WIDE R42, R247, 0x4, R42 ;  /* 0x00000004f72a7825 */ /* 0x000fc800078e022a */
[C---:B------:R-:W-:Y:S01]  /*bec0*/  IMAD.WIDE R34, R247.reuse, 0x4, R34 ;  /* 0x00000004f7227825 */ /* 0x040fe200078e0222 */
[----:B------:R1:W-:Y:S04]  /*bed0*/  STL.64 [R1+0x6b0], R42 ;  /* 0x0006b02a01007387 */ /* 0x0003e80000100a00 */
[----:B------:R1:W-:Y:S01]  /*bee0*/  STL.64 [R1+0x6c8], R34 ;  /* 0x0006c82201007387 */ /* 0x0003e20000100a00 */
[----:B---3--:R-:W-:-:S03]  /*bef0*/  IMAD.WIDE R240, R247, 0x4, R4 ;  /* 0x00000004f7f07825 */ /* 0x008fc600078e0204 */
[----:B------:R-:W-:Y:S04]  /*bf00*/  LDGSTS.E [R2+0x40c00], desc[UR20][R42.64], !P4 ;  /* 0x40c000002a027fae */ /* 0x000fe8000e1a1014 */
[----:B------:R-:W-:Y:S04]  /*bf10*/  LDGSTS.E [R2+0x40e00], desc[UR20][R34.64], !P4 ;  /* 0x40e0000022027fae */ /* 0x000fe8000e1a1014 */
[----:B------:R3:W-:Y:S04]  /*bf20*/  LDGSTS.E [R2+0x41000], desc[UR20][R240.64], !P6 ;  /* 0x41000000f0027fae */ /* 0x0007e8000f1a1014 */
[----:B-1----:R-:W3:Y:S04]  /*bf30*/  LDL.LU.64 R42, [R1+0x788] ;  /* 0x00078800012a7983 */ /* 0x002ee80000300a00 */
[----:B------:R-:W3:Y:S04]  /*bf40*/  LDL.LU.64 R58, [R1+0x780] ;  /* 0x00078000013a7983 */ /* 0x000ee80000300a00 */
[----:B------:R-:W3:Y:S04]  /*bf50*/  LDL.LU.64 R34, [R1+0x778] ;  /* 0x0007780001227983 */ /* 0x000ee80000300a00 */
[----:B------:R-:W-:Y:S04]  /*bf60*/  STL.64 [R1+0x850], R240 ;  /* 0x000850f001007387 */ /* 0x000fe80000100a00 */
[----:B------:R-:W3:Y:S01]  /*bf70*/  LDL.LU.64 R4, [R1+0x770] ;  /* 0x0007700001047983 */ /* 0x000ee20000300a00 */
[----:B----4-:R-:W-:-:S04]  /*bf80*/  IMAD.WIDE R56, R247, 0x4, R56 ;  /* 0x00000004f7387825 */ /* 0x010fc800078e0238 */
[C---:B-----5:R-:W-:Y:S01]  /*bf90*/  IMAD.WIDE R50, R247.reuse, 0x4, R50 ;  /* 0x00000004f7327825 */ /* 0x060fe200078e0232 */
[----:B------:R1:W-:Y:S03]  /*bfa0*/  STL.64 [R1+0x848], R56 ;  /* 0x0008483801007387 */ /* 0x0003e60000100a00 */
[C---:B------:R-:W-:Y:S01]  /*bfb0*/  IMAD.WIDE R38, R247.reuse, 0x4, R38 ;  /* 0x00000004f7267825 */ /* 0x040fe200078e0226 */
[----:B------:R-:W-:Y:S04]  /*bfc0*/  STL.64 [R1+0x840], R50 ;  /* 0x0008403201007387 */ /* 0x000fe80000100a00 */
[----:B------:R-:W-:Y:S04]  /*bfd0*/  LDGSTS.E [R2+0x41200], desc[UR20][R56.64], !P6 ;  /* 0x4120000038027fae */ /* 0x000fe8000f1a1014 */
[----:B------:R4:W-:Y:S04]  /*bfe0*/  STL.64 [R1+0x838], R38 ;  /* 0x0008382601007387 */ /* 0x0009e80000100a00 */
[----:B------:R-:W-:Y:S04]  /*bff0*/  LDGSTS.E [R2+0x41400], desc[UR20][R50.64], !P6 ;  /* 0x4140000032027fae */ /* 0x000fe8000f1a1014 */
[----:B-1----:R-:W5:Y:S04]  /*c000*/  LDL.LU.64 R56, [R1+0x768] ;  /* 0x0007680001387983 */ /* 0x002f680000300a00 */
[----:B------:R-:W-:Y:S04]  /*c010*/  LDGSTS.E [R2+0x41600], desc[UR20][R38.64], !P6 ;  /* 0x4160000026027fae */ /* 0x000fe8000f1a1014 */
[----:B----4-:R-:W4:Y:S04]  /*c020*/  LDL.LU.64 R38, [R1+0x760] ;  /* 0x0007600001267983 */ /* 0x010f280000300a00 */
[----:B------:R-:W4:Y:S01]  /*c030*/  LDL.LU.64 R50, [R1+0x758] ;  /* 0x0007580001327983 */ /* 0x000f220000300a00 */
[----:B--2---:R-:W-:-:S04]  /*c040*/  IMAD.WIDE R40, R247, 0x4, R40 ;  /* 0x00000004f7287825 */ /* 0x004fc800078e0228 */
[C---:B------:R-:W-:Y:S01]  /*c050*/  IMAD.WIDE R64, R247.reuse, 0x4, R64 ;  /* 0x00000004f7407825 */ /* 0x040fe200078e0240 */
[----:B------:R1:W-:Y:S03]  /*c060*/  STL.64 [R1+0x830], R40 ;  /* 0x0008302801007387 */ /* 0x0003e60000100a00 */
[C---:B------:R-:W-:Y:S01]  /*c070*/  IMAD.WIDE R48, R247.reuse, 0x4, R48 ;  /* 0x00000004f7307825 */ /* 0x040fe200078e0230 */
[----:B------:R-:W-:Y:S04]  /*c080*/  STL.64 [R1+0x828], R64 ;  /* 0x0008284001007387 */ /* 0x000fe80000100a00 */
[----:B------:R-:W-:Y:S01]  /*c090*/  LDGSTS.E [R2+0x41800], desc[UR20][R40.64], !P2 ;  /* 0x4180000028027fae */ /* 0x000fe2000d1a1014 */
[----:B------:R-:W-:-:S03]  /*c0a0*/  IMAD.WIDE R36, R247, 0x4, R36 ;  /* 0x00000004f7247825 */ /* 0x000fc600078e0224 */
[----:B------:R-:W-:Y:S04]  /*c0b0*/  STL.64 [R1+0x820], R48 ;  /* 0x0008203001007387 */ /* 0x000fe80000100a00 */
[----:B------:R2:W-:Y:S04]  /*c0c0*/  LDGSTS.E [R2+0x41a00], desc[UR20][R64.64], !P2 ;  /* 0x41a0000040027fae */ /* 0x0005e8000d1a1014 */
[----:B-1----:R-:W4:Y:S04]  /*c0d0*/  LDL.LU.64 R40, [R1+0x750] ;  /* 0x0007500001287983 */ /* 0x002f280000300a00 */
[----:B------:R-:W-:Y:S04]  /*c0e0*/  LDGSTS.E [R2+0x41c00], desc[UR20][R48.64], !P2 ;  /* 0x41c0000030027fae */ /* 0x000fe8000d1a1014 */
[----:B------:R1:W-:Y:S04]  /*c0f0*/  STL.64 [R1+0x818], R36 ;  /* 0x0008182401007387 */ /* 0x0003e80000100a00 */
[----:B------:R-:W-:Y:S01]  /*c100*/  LDGSTS.E [R2+0x41e00], desc[UR20][R36.64], !P2 ;  /* 0x41e0000024027fae */ /* 0x000fe2000d1a1014 */
[----:B---3--:R-:W-:-:S03]  /*c110*/  IMAD.WIDE R240, R247, 0x4, R42 ;  /* 0x00000004f7f07825 */ /* 0x008fc600078e022a */
[----:B-1----:R-:W3:Y:S01]  /*c120*/  LDL.LU.64 R36, [R1+0x748] ;  /* 0x0007480001247983 */ /* 0x002ee20000300a00 */
[----:B--2---:R-:W-:-:S03]  /*c130*/  IMAD.WIDE R64, R247, 0x4, R58 ;  /* 0x00000004f7407825 */ /* 0x004fc600078e023a */
[----:B------:R-:W2:Y:S01]  /*c140*/  LDL.LU.64 R48, [R1+0x740] ;  /* 0x0007400001307983 */ /* 0x000ea20000300a00 */
[----:B------:R-:W-:-:S03]  /*c150*/  IMAD.WIDE R58, R247, 0x4, R34 ;  /* 0x00000004f73a7825 */ /* 0x000fc600078e0222 */
[----:B------:R-:W-:Y:S04]  /*c160*/  STL.64 [R1+0x810], R240 ;  /* 0x000810f001007387 */ /* 0x000fe80000100a00 */
[----:B------:R-:W2:Y:S01]  /*c170*/  LDL.LU.64 R34, [R1+0x738] ;  /* 0x0007380001227983 */ /* 0x000ea20000300a00 */
[----:B------:R-:W-:-:S03]  /*c180*/  IMAD.WIDE R42, R247, 0x4, R4 ;  /* 0x00000004f72a7825 */ /* 0x000fc600078e0204 */
[----:B------:R5:W-:Y:S04]  /*c190*/  STL.64 [R1+0x808], R64 ;  /* 0x0008084001007387 */ /* 0x000be80000100a00 */
[----:B------:R-:W2:Y:S01]  /*c1a0*/  LDL.LU.64 R4, [R1+0x730] ;  /* 0x0007300001047983 */ /* 0x000ea20000300a00 */
[----:B------:R-:W-:Y:S01]  /*c1b0*/  ISETP.GE.U32.AND P5, PT, R216, 0x7fffff3c, PT ;  /* 0x7fffff3cd800780c */ /* 0x000fe20003fa6070 */
[----:B------:R-:W-:-:S05]  /*c1c0*/  VIADD R216, R251, 0xffffff7a ;  /* 0xffffff7afbd87836 */ /* 0x000fca0000000000 */
[----:B------:R-:W-:Y:S01]  /*c1d0*/  ISETP.GE.U32.AND P4, PT, R216, 0x7fffff3b, PT ;  /* 0x7fffff3bd800780c */ /* 0x000fe20003f86070 */
[----:B------:R4:W-:Y:S01]  /*c1e0*/  STL.64 [R1+0x800], R58 ;  /* 0x0008003a01007387 */ /* 0x0009e20000100a00 */
[----:B------:R-:W-:Y:S02]  /*c1f0*/  VIADD R216, R217, 0xffffff79 ;  /* 0xffffff79d9d87836 */ /* 0x000fe40000000000 */
[----:B------:R-:W1:Y:S03]  /*c200*/  LDC R217, c[0x0][0x3a0] ;  /* 0x0000e800ffd97b82 */ /* 0x000e660000000800 */
[----:B------:R-:W-:Y:S04]  /*c210*/  LDGSTS.E [R2+0x42000], desc[UR20][R240.64], !P5 ;  /* 0x42000000f0027fae */ /* 0x000fe8000e9a1014 */
[----:B------:R5:W-:Y:S04]  /*c220*/  LDGSTS.E [R2+0x42200], desc[UR20][R64.64], !P5 ;  /* 0x4220000040027fae */ /* 0x000be8000e9a1014 */
[----:B------:R4:W-:Y:S04]  /*c230*/  LDGSTS.E [R2+0x42400], desc[UR20][R58.64], !P5 ;  /* 0x424000003a027fae */ /* 0x0009e8000e9a1014 */
[----:B------:R4:W-:Y:S01]  /*c240*/  STL.64 [R1+0x7f8], R42 ;  /* 0x0007f82a01007387 */ /* 0x0009e20000100a00 */
[----:B-----5:R-:W-:-:S03]  /*c250*/  IMAD.WIDE R64, R247, 0x4, R56 ;  /* 0x00000004f7407825 */ /* 0x020fc600078e0238 */
[----:B------:R5:W-:Y:S04]  /*c260*/  LDGSTS.E [R2+0x42600], desc[UR20][R42.64], !P5 ;  /* 0x426000002a027fae */ /* 0x000be8000e9a1014 */
[----:B------:R-:W2:Y:S01]  /*c270*/  LDL.LU.64 R250, [R1+0x728] ;  /* 0x0007280001fa7983 */ /* 0x000ea20000300a00 */
[----:B----4-:R-:W-:-:S03]  /*c280*/  IMAD.WIDE R58, R247, 0x4, R38 ;  /* 0x00000004f73a7825 */ /* 0x010fc600078e0226 */
[----:B------:R-:W-:Y:S01]  /*c290*/  STL.64 [R1+0x7f0], R64 ;  /* 0x0007f04001007387 */ /* 0x000fe20000100a00 */
[----:B-----5:R-:W-:-:S03]  /*c2a0*/  IMAD.WIDE R42, R247, 0x4, R50 ;  /* 0x00000004f72a7825 */ /* 0x020fc600078e0232 */
[----:B------:R-:W4:Y:S01]  /*c2b0*/  LDL.LU.64 R56, [R1+0x720] ;  /* 0x0007200001387983 */ /* 0x000f220000300a00 */
[----:B------:R-:W-:-:S03]  /*c2c0*/  ISETP.GE.U32.AND P6, PT, R216, 0x7fffff3a, PT ;  /* 0x7fffff3ad800780c */ /* 0x000fc60003fc6070 */
[----:B------:R3:W-:Y:S04]  /*c2d0*/  STL.64 [R1+0x7e8], R58 ;  /* 0x0007e83a01007387 */ /* 0x0007e80000100a00 */
[----:B------:R-:W5:Y:S04]  /*c2e0*/  LDL.LU.64 R50, [R1+0x718] ;  /* 0x0007180001327983 */ /* 0x000f680000300a00 */
[----:B------:R-:W-:Y:S04]  /*c2f0*/  STL.64 [R1+0x7e0], R42 ;  /* 0x0007e02a01007387 */ /* 0x000fe80000100a00 */
[----:B------:R-:W5:Y:S04]  /*c300*/  LDL.LU.64 R38, [R1+0x710] ;  /* 0x0007100001267983 */ /* 0x000f680000300a00 */
[----:B------:R-:W-:Y:S04]  /*c310*/  LDGSTS.E [R2+0x42800], desc[UR20][R64.64], !P4 ;  /* 0x4280000040027fae */ /* 0x000fe8000e1a1014 */
[----:B------:R3:W-:Y:S04]  /*c320*/  LDGSTS.E [R2+0x42a00], desc[UR20][R58.64], !P4 ;  /* 0x42a000003a027fae */ /* 0x0007e8000e1a1014 */
[----:B------:R-:W-:Y:S01]  /*c330*/  LDGSTS.E [R2+0x42c00], desc[UR20][R42.64], !P4 ;  /* 0x42c000002a027fae */ /* 0x000fe2000e1a1014 */
[----:B------:R-:W-:-:S05]  /*c340*/  IMAD.WIDE R40, R247, 0x4, R40 ;  /* 0x00000004f7287825 */ /* 0x000fca00078e0228 */
[----:B------:R2:W-:Y:S04]  /*c350*/  STL.64 [R1+0x7d8], R40 ;  /* 0x0007d82801007387 */ /* 0x0005e80000100a00 */
[----:B------:R2:W-:Y:S01]  /*c360*/  LDGSTS.E [R2+0x42e00], desc[UR20][R40.64], !P4 ;  /* 0x42e0000028027fae */ /* 0x0005e2000e1a1014 */
[----:B---3--:R-:W-:-:S03]  /*c370*/  IMAD.WIDE R58, R247, 0x4, R36 ;  /* 0x00000004f73a7825 */ /* 0x008fc600078e0224 */
[----:B------:R-:W3:Y:S01]  /*c380*/  LDL.LU.64 R36, [R1+0x708] ;  /* 0x0007080001247983 */ /* 0x000ee20000300a00 */
[----:B--2---:R-:W-:-:S03]  /*c390*/  IMAD.WIDE R40, R247, 0x4, R48 ;  /* 0x00000004f7287825 */ /* 0x004fc600078e0230 */
[----:B------:R-:W2:Y:S04]  /*c3a0*/  LDL.LU.64 R64, [R1+0x700] ;  /* 0x0007000001407983 */ /* 0x000ea80000300a00 */
[----:B------:R-:W-:Y:S01]  /*c3b0*/  STL.64 [R1+0x7d0], R58 ;  /* 0x0007d03a01007387 */ /* 0x000fe20000100a00 */
[----:B------:R-:W-:-:S03]  /*c3c0*/  IMAD.WIDE R34, R247, 0x4, R34 ;  /* 0x00000004f7227825 */ /* 0x000fc600078e0222 */
[----:B------:R-:W2:Y:S04]  /*c3d0*/  LDL.LU.64 R48, [R1+0x6f8] ;  /* 0x0006f80001307983 */ /* 0x000ea80000300a00 */
[----:B------:R1:W-:Y:S01]  /*c3e0*/  STL.64 [R1+0x7c8], R40 ;  /* 0x0007c82801007387 */ /* 0x0003e20000100a00 */
[----:B------:R-:W-:-:S03]  /*c3f0*/  IMAD.WIDE R4, R247, 0x4, R4 ;  /* 0x00000004f7047825 */ /* 0x000fc600078e0204 */
[----:B------:R-:W2:Y:S04]  /*c400*/  LDL.LU.64 R42, [R1+0x6f0] ;  /* 0x0006f000012a7983 */ /* 0x000ea80000300a00 */
[----:B------:R-:W-:Y:S04]  /*c410*/  LDGSTS.E [R2+0x43000], desc[UR20][R58.64], !P6 ;  /* 0x430000003a027fae */ /* 0x000fe8000f1a1014 */
[----:B------:R1:W-:Y:S04]  /*c420*/  STL.64 [R1+0x7c0], R34 ;  /* 0x0007c02201007387 */ /* 0x0003e80000100a00 */
[----:B------:R-:W-:Y:S04]  /*c430*/  LDGSTS.E [R2+0x43200], desc[UR20][R40.64], !P6 ;  /* 0x4320000028027fae */ /* 0x000fe8000f1a1014 */
[----:B------:R4:W-:Y:S04]  /*c440*/  STL.64 [R1+0x7b8], R4 ;  /* 0x0007b80401007387 */ /* 0x0009e80000100a00 */
[----:B------:R-:W-:Y:S04]  /*c450*/  LDGSTS.E [R2+0x43400], desc[UR20][R34.64], !P6 ;  /* 0x4340000022027fae */ /* 0x000fe8000f1a1014 */
[----:B-1----:R-:W2:Y:S04]  /*c460*/  LDL.LU.64 R40, [R1+0x6e8] ;  /* 0x0006e80001287983 */ /* 0x002ea80000300a00 */
[----:B------:R-:W2:Y:S04]  /*c470*/  LDL.LU.64 R58, [R1+0x6e0] ;  /* 0x0006e000013a7983 */ /* 0x000ea80000300a00 */
[----:B------:R-:W2:Y:S04]  /*c480*/  LDL.LU.64 R34, [R1+0x6d8] ;  /* 0x0006d80001227983 */ /* 0x000ea80000300a00 */
[----:B------:R-:W-:Y:S04]  /*c490*/  LDGSTS.E [R2+0x43600], desc[UR20][R4.64], !P6 ;  /* 0x4360000004027fae */ /* 0x000fe8000f1a1014 */
[----:B----4-:R-:W4:Y:S01]  /*c4a0*/  LDL.LU.64 R4, [R1+0x6d0] ;  /* 0x0006d00001047983 */ /* 0x010f220000300a00 */
[----:B------:R-:W-:Y:S01]  /*c4b0*/  IADD3 R216, PT, PT, R218, -0x88, RZ ;  /* 0xffffff78dad87810 */ /* 0x000fe20007ffe0ff */
[----:B------:R-:W-:Y:S01]  /*c4c0*/  IMAD.WIDE R240, R247, 0x4, R250 ;  /* 0x00000004f7f07825 */ /* 0x000fe200078e02fa */
[----:B------:R-:W1:Y:S02]  /*c4d0*/  LDC R218, c[0x0][0x3a0] ;  /* 0x0000e800ffda7b82 */ /* 0x000e640000000800 */
[----:B------:R-:W-:Y:S01]  /*c4e0*/  ISETP.GE.U32.AND P2, PT, R216, 0x7fffff39, PT ;  /* 0x7fffff39d800780c */ /* 0x000fe20003f46070 */
[----:B------:R-:W-:-:S02]  /*c4f0*/  VIADD R216, R219, 0xffffff77 ;  /* 0xffffff77dbd87836 */ /* 0x000fc40000000000 */
[----:B------:R-:W-:-:S03]  /*c500*/  IMAD.WIDE R56, R247, 0x4, R56 ;  /* 0x00000004f7387825 */ /* 0x000fc600078e0238 */
[----:B------:R-:W-:Y:S01]  /*c510*/  ISETP.GE.U32.AND P5, PT, R216, 0x7fffff38, PT ;  /* 0x7fffff38d800780c */ /* 0x000fe20003fa6070 */
[C---:B-----5:R-:W-:Y:S01]  /*c520*/  IMAD.WIDE R50, R247.reuse, 0x4, R50 ;  /* 0x00000004f7327825 */ /* 0x060fe200078e0232 */
[----:B------:R-:W-:Y:S01]  /*c530*/  STL.64 [R1+0x7b0], R240 ;  /* 0x0007b0f001007387 */ /* 0x000fe20000100a00 */
[----:B------:R-:W5:Y:S02]  /*c540*/  LDC R219, c[0x0][0x3a0] ;  /* 0x0000e800ffdb7b82 */ /* 0x000f640000000800 */
[C---:B------:R-:W-:Y:S01]  /*c550*/  IMAD.WIDE R38, R247.reuse, 0x4, R38 ;  /* 0x00000004f7267825 */ /* 0x040fe200078e0226 */
[----:B------:R1:W-:Y:S04]  /*c560*/  STL.64 [R1+0x7a8], R56 ;  /* 0x0007a83801007387 */ /* 0x0003e80000100a00 */
[----:B------:R-:W-:Y:S04]  /*c570*/  LDGSTS.E [R2+0x43800], desc[UR20][R240.64], !P2 ;  /* 0x43800000f0027fae */ /* 0x000fe8000d1a1014 */
[----:B------:R1:W-:Y:S04]  /*c580*/  STL.64 [R1+0x7a0], R50 ;  /* 0x0007a03201007387 */ /* 0x0003e80000100a00 */
[----:B------:R-:W-:Y:S04]  /*c590*/  LDGSTS.E [R2+0x43a00], desc[UR20][R56.64], !P2 ;  /* 0x43a0000038027fae */ /* 0x000fe8000d1a1014 */
[----:B------:R1:W-:Y:S04]  /*c5a0*/  STL.64 [R1+0x798], R38 ;  /* 0x0007982601007387 */ /* 0x0003e80000100a00 */
[----:B------:R-:W-:Y:S04]  /*c5b0*/  LDGSTS.E [R2+0x43c00], desc[UR20][R50.64], !P2 ;  /* 0x43c0000032027fae */ /* 0x000fe8000d1a1014 */
[----:B-1----:R-:W5:Y:S04]  /*c5c0*/  LDL.LU.64 R56, [R1+0x6c0] ;  /* 0x0006c00001387983 */ /* 0x002f680000300a00 */
[----:B------:R-:W-:Y:S04]  /*c5d0*/  LDGSTS.E [R2+0x43e00], desc[UR20][R38.64], !P2 ;  /* 0x43e0000026027fae */ /* 0x000fe8000d1a1014 */
[----:B------:R-:W5:Y:S04]  /*c5e0*/  LDL.LU.64 R50, [R1+0x6b8] ;  /* 0x0006b80001327983 */ /* 0x000f680000300a00 */
[----:B------:R-:W5:Y:S01]  /*c5f0*/  LDL.LU.64 R38, [R1+0x6a8] ;  /* 0x0006a80001267983 */ /* 0x000f620000300a00 */
[----:B---3--:R-:W-:-:S04]  /*c600*/  IMAD.WIDE R36, R247, 0x4, R36 ;  /* 0x00000004f7247825 */ /* 0x008fc800078e0224 */
[C---:B--2---:R-:W-:Y:S01]  /*c610*/  IMAD.WIDE R64, R247.reuse, 0x4, R64 ;  /* 0x00000004f7407825 */ /* 0x044fe200078e0240 */
[----:B------:R1:W-:Y:S04]  /*c620*/  STL.64 [R1+0x790], R36 ;  /* 0x0007902401007387 */ /* 0x0003e80000100a00 */
[----:B------:R-:W-:Y:S01]  /*c630*/  LDGSTS.E [R2+0x44000], desc[UR20][R36.64], !P5 ;  /* 0x4400000024027fae */ /* 0x000fe2000e9a1014 */
[----:B------:R-:W-:-:S03]  /*c640*/  IMAD.WIDE R48, R247, 0x4, R48 ;  /* 0x00000004f7307825 */ /* 0x000fc600078e0230 */
[----:B------:R-:W-:Y:S04]  /*c650*/  STL.64 [R1+0x788], R64 ;  /* 0x0007884001007387 */ /* 0x000fe80000100a00 */
[----:B------:R2:W-:Y:S01]  /*c660*/  LDGSTS.E [R2+0x44200], desc[UR20][R64.64], !P5 ;  /* 0x4420000040027fae */ /* 0x0005e2000e9a1014 */
[----:B------:R-:W-:-:S03]  /*c670*/  IMAD.WIDE R42, R247, 0x4, R42 ;  /* 0x00000004f72a7825 */ /* 0x000fc600078e022a */
[----:B------:R3:W-:Y:S04]  /*c680*/  STL.64 [R1+0x780], R48 ;  /* 0x0007803001007387 */ /* 0x0007e80000100a00 */
[----:B-1----:R-:W5:Y:S04]  /*c690*/  LDL.LU.64 R36, [R1+0x698] ;  /* 0x0006980001247983 */ /* 0x002f680000300a00 */
[----:B------:R-:W-:Y:S04]  /*c6a0*/  LDGSTS.E [R2+0x44400], desc[UR20][R48.64], !P5 ;  /* 0x4440000030027fae */ /* 0x000fe8000e9a1014 */
[----:B------:R1:W-:Y:S04]  /*c6b0*/  STL.64 [R1+0x778], R42 ;  /* 0x0007782a01007387 */ /* 0x0003e80000100a00 */
[----:B------:R1:W-:Y:S04]  /*c6c0*/  LDGSTS.E [R2+0x44600], desc[UR20][R42.64], !P5 ;  /* 0x446000002a027fae */ /* 0x0003e8000e9a1014 */
[----:B---3--:R-:W3:Y:S01]  /*c6d0*/  LDL.LU.64 R48, [R1+0x690] ;  /* 0x0006900001307983 */ /* 0x008ee20000300a00 */
[----:B--2---:R-:W-:-:S04]  /*c6e0*/  IMAD.WIDE R64, R247, 0x4, R40 ;  /* 0x00000004f7407825 */ /* 0x004fc800078e0228 */
[C---:B------:R-:W-:Y:S01]  /*c6f0*/  IMAD.WIDE R58, R247.reuse, 0x4, R58 ;  /* 0x00000004f73a7825 */ /* 0x040fe200078e023a */
[----:B------:R2:W-:Y:S03]  /*c700*/  STL.64 [R1+0x770], R64 ;  /* 0x0007704001007387 */ /* 0x0005e60000100a00 */
[C---:B-1----:R-:W-:Y:S02]  /*c710*/  IMAD.WIDE R42, R247.reuse, 0x4, R34 ;  /* 0x00000004f72a7825 */ /* 0x042fe400078e0222 */
[----:B------:R-:W3:Y:S04]  /*c720*/  LDL.LU.64 R34, [R1+0x680] ;  /* 0x0006800001227983 */ /* 0x000ee80000300a00 */
[----:B------:R-:W-:Y:S01]  /*c730*/  STL.64 [R1+0x768], R58 ;  /* 0x0007683a01007387 */ /* 0x000fe20000100a00 */
[----:B----4-:R-:W-:-:S03]  /*c740*/  IMAD.WIDE R40, R247, 0x4, R4 ;  /* 0x00000004f7287825 */ /* 0x010fc600078e0204 */
[----:B------:R-:W4:Y:S04]  /*c750*/  LDL.LU.64 R4, [R1+0x670] ;  /* 0x0006700001047983 */ /* 0x000f280000300a00 */
[----:B------:R1:W-:Y:S04]  /*c760*/  STL.64 [R1+0x760], R42 ;  /* 0x0007602a01007387 */ /* 0x0003e80000100a00 */
[----:B------:R-:W4:Y:S01]  /*c770*/  LDL.LU.64 R250, [R1+0x668] ;  /* 0x0006680001fa7983 */ /* 0x000f220000300a00 */
[----:B------:R-:W-:Y:S02]  /*c780*/  VIADD R216, R217, 0xffffff76 ;  /* 0xffffff76d9d87836 */ /* 0x000fe40000000000 */
[----:B------:R-:W3:Y:S03]  /*c790*/  LDC R217, c[0x0][0x3a0] ;  /* 0x0000e800ffd97b82 */ /* 0x000ee60000000800 */
[----:B------:R-:W-:-:S02]  /*c7a0*/  ISETP.GE.U32.AND P4, PT, R216, 0x7fffff37, PT ;  /* 0x7fffff37d800780c */ /* 0x000fc40003f86070 */
[----:B------:R-:W-:Y:S01]  /*c7b0*/  IADD3 R216, PT, PT, R218, -0x8b, RZ ;  /* 0xffffff75dad87810 */ /* 0x000fe20007ffe0ff */
[----:B------:R1:W-:Y:S02]  /*c7c0*/  STL.64 [R1+0x758], R40 ;  /* 0x0007582801007387 */ /* 0x0003e40000100a00 */
[----:B------:R-:W3:Y:S01]  /*c7d0*/  LDC R218, c[0x0][0x3a0] ;  /* 0x0000e800ffda7b82 */ /* 0x000ee20000000800 */
[----:B------:R-:W-:Y:S01]  /*c7e0*/  ISETP.GE.U32.AND P6, PT, R216, 0x7fffff36, PT ;  /* 0x7fffff36d800780c */ /* 0x000fe20003fc6070 */
[----:B-----5:R-:W-:-:S06]  /*c7f0*/  VIADD R216, R219, 0xffffff74 ;  /* 0xffffff74dbd87836 */ /* 0x020fcc0000000000 */
[----:B------:R5:W-:Y:S01]  /*c800*/  LDGSTS.E [R2+0x44800], desc[UR20][R64.64], !P4 ;  /* 0x4480000040027fae */ /* 0x000be2000e1a1014 */
[----:B------:R-:W3:Y:S03]  /*c810*/  LDC R219, c[0x0][0x3a0] ;  /* 0x0000e800ffdb7b82 */ /* 0x000ee60000000800 */
[----:B------:R-:W-:Y:S04]  /*c820*/  LDGSTS.E [R2+0x44a00], desc[UR20][R58.64], !P4 ;  /* 0x44a000003a027fae */ /* 0x000fe8000e1a1014 */
[----:B------:R1:W-:Y:S01]  /*c830*/  LDGSTS.E [R2+0x44c00], desc[UR20][R42.64], !P4 ;  /* 0x44c000002a027fae */ /* 0x0003e2000e1a1014 */
[----:B------:R-:W-:-:S03]  /*c840*/  IMAD.WIDE R56, R247, 0x4, R56 ;  /* 0x00000004f7387825 */ /* 0x000fc600078e0238 */
[----:B--2---:R-:W5:Y:S04]  /*c850*/  LDL.LU.64 R64, [R1+0x658] ;  /* 0x0006580001407983 */ /* 0x004f680000300a00 */
[----:B------:R2:W-:Y:S01]  /*c860*/  STL.64 [R1+0x750], R56 ;  /* 0x0007503801007387 */ /* 0x0005e20000100a00 */
[----:B------:R-:W-:-:S03]  /*c870*/  IMAD.WIDE R50, R247, 0x4, R50 ;  /* 0x00000004f7327825 */ /* 0x000fc600078e0232 */
[----:B-1----:R-:W5:Y:S01]  /*c880*/  LDL.LU.64 R42, [R1+0x648] ;  /* 0x00064800012a7983 */ /* 0x002f620000300a00 */
[----:B------:R-:W-:-:S03]  /*c890*/  ISETP.GE.U32.AND P2, PT, R216, 0x7fffff35, PT ;  /* 0x7fffff35d800780c */ /* 0x000fc60003f46070 */
[----:B------:R1:W-:Y:S01]  /*c8a0*/  LDGSTS.E [R2+0x44e00], desc[UR20][R40.64], !P4 ;  /* 0x44e0000028027fae */ /* 0x0003e2000e1a1014 */
[----:B------:R-:W-:-:S03]  /*c8b0*/  IMAD.WIDE R38, R247, 0x4, R38 ;  /* 0x00000004f7267825 */ /* 0x000fc600078e0226 */
[----:B------:R-:W-:Y:S04]  /*c8c0*/  STL.64 [R1+0x748], R50 ;  /* 0x0007483201007387 */ /* 0x000fe80000100a00 */
[----:B------:R1:W-:Y:S04]  /*c8d0*/  LDGSTS.E [R2+0x45000], desc[UR20][R56.64], !P6 ;  /* 0x4500000038027fae */ /* 0x0003e8000f1a1014 */
[----:B------:R-:W1:Y:S04]  /*c8e0*/  LDL.LU.64 R40, [R1+0x640] ;  /* 0x0006400001287983 */ /* 0x000e680000300a00 */
[----:B------:R2:W-:Y:S04]  /*c8f0*/  STL.64 [R1+0x740], R38 ;  /* 0x0007402601007387 */ /* 0x0005e80000100a00 */
[----:B------:R-:W5:Y:S04]  /*c900*/  LDL.LU.64 R58, [R1+0x5f0] ;  /* 0x0005f000013a7983 */ /* 0x000f680000300a00 */
[----:B------:R-:W-:Y:S04]  /*c910*/  LDGSTS.E [R2+0x45200], desc[UR20][R50.64], !P6 ;  /* 0x4520000032027fae */ /* 0x000fe8000f1a1014 */
[----:B------:R1:W-:Y:S01]  /*c920*/  LDGSTS.E [R2+0x45400], desc[UR20][R38.64], !P6 ;  /* 0x4540000026027fae */ /* 0x0003e2000f1a1014 */
[----:B------:R-:W-:-:S05]  /*c930*/  IMAD.WIDE R36, R247, 0x4, R36 ;  /* 0x00000004f7247825 */ /* 0x000fca00078e0224 */
[----:B------:R3:W-:Y:S04]  /*c940*/  STL.64 [R1+0x738], R36 ;  /* 0x0007382401007387 */ /* 0x0007e80000100a00 */
[----:B--2---:R-:W2:Y:S04]  /*c950*/  LDL.LU.64 R56, [R1+0xa0] ;  /* 0x0000a00001387983 */ /* 0x004ea80000300a00 */
[----:B------:R1:W-:Y:S01]  /*c960*/  LDGSTS.E [R2+0x45600], desc[UR20][R36.64], !P6 ;  /* 0x4560000024027fae */ /* 0x0003e2000f1a1014 */
[----:B---3--:R-:W-:-:S03]  /*c970*/  IMAD.WIDE R48, R247, 0x4, R48 ;  /* 0x00000004f7307825 */ /* 0x008fc600078e0230 */
[----:B------:R-:W3:Y:S04]  /*c980*/  LDL.LU.64 R38, [R1+0x98] ;  /* 0x0000980001267983 */ /* 0x000ee80000300a00 */
[----:B------:R1:W-:Y:S04]  /*c990*/  LDGSTS.E [R2+0x45800], desc[UR20][R48.64], !P2 ;  /* 0x4580000030027fae */ /* 0x0003e8000d1a1014 */
[----:B------:R-:W3:Y:S01]  /*c9a0*/  LDL.LU.64 R36, [R1+0x90] ;  /* 0x0000900001247983 */ /* 0x000ee20000300a00 */
[----:B------:R-:W-:-:S03]  /*c9b0*/  IMAD.WIDE R34, R247, 0x4, R34 ;  /* 0x00000004f7227825 */ /* 0x000fc600078e0222 */
[----:B------:R4:W-:Y:S04]  /*c9c0*/  STL.64 [R1+0x730], R48 ;  /* 0x0007303001007387 */ /* 0x0009e80000100a00 */
[----:B------:R-:W3:Y:S04]  /*c9d0*/  LDL.LU.64 R50, [R1+0x88] ;  /* 0x0000880001327983 */ /* 0x000ee80000300a00 */
[----:B------:R4:W-:Y:S04]  /*c9e0*/  STL.64 [R1+0x728], R34 ;  /* 0x0007282201007387 */ /* 0x0009e80000100a00 */
[----:B------:R1:W-:Y:S01]  /*c9f0*/  LDGSTS.E [R2+0x45a00], desc[UR20][R34.64], !P2 ;  /* 0x45a0000022027fae */ /* 0x0003e2000d1a1014 */
[----:B----4-:R-:W-:-:S04]  /*ca00*/  IMAD.WIDE R4, R247, 0x4, R4 ;  /* 0x00000004f7047825 */ /* 0x010fc800078e0204 */
[----:B------:R-:W-:Y:S01]  /*ca10*/  IMAD.WIDE R244, R247, 0x4, R250 ;  /* 0x00000004f7f47825 */ /* 0x000fe200078e02fa */
[----:B------:R4:W-:Y:S04]  /*ca20*/  STL.64 [R1+0x720], R4 ;  /* 0x0007200401007387 */ /* 0x0009e80000100a00 */
[----:B------:R1:W-:Y:S04]  /*ca30*/  STL.64 [R1+0x718], R244 ;  /* 0x000718f401007387 */ /* 0x0003e80000100a00 */
[----:B------:R-:W3:Y:S04]  /*ca40*/  LDL.LU.64 R48, [R1+0x80] ;  /* 0x0000800001307983 */ /* 0x000ee80000300a00 */
[----:B------:R-:W3:Y:S04]  /*ca50*/  LDL.LU.64 R34, [R1+0x78] ;  /* 0x0000780001227983 */ /* 0x000ee80000300a00 */
[----:B------:R1:W-:Y:S01]  /*ca60*/  LDGSTS.E [R2+0x45c00], desc[UR20][R4.64], !P2 ;  /* 0x45c0000004027fae */ /* 0x0003e2000d1a1014 */
[----:B------:R-:W-:-:S02]  /*ca70*/  VIADD R216, R217, 0xffffff73 ;  /* 0xffffff73d9d87836 */ /* 0x000fc40000000000 */
[----:B------:R-:W2:Y:S01]  /*ca80*/  LDC R217, c[0x0][0x3a0] ;  /* 0x0000e800ffd97b82 */ /* 0x000ea20000000800 */
[----:B------:R1:W-:Y:S04]  /*ca90*/  LDGSTS.E [R2+0x45e00], desc[UR20][R244.64], !P2 ;  /* 0x45e00000f4027fae */ /* 0x0003e8000d1a1014 */
[----:B----4-:R-:W4:Y:S04]  /*caa0*/  LDL.LU.64 R4, [R1+0x70] ;  /* 0x0000700001047983 */ /* 0x010f280000300a00 */
[----:B------:R-:W4:Y:S01]  /*cab0*/  LDL.LU.64 R240, [R1+0x68] ;  /* 0x0000680001f07983 */ /* 0x000f220000300a00 */
[----:B------:R-:W-:Y:S01]  /*cac0*/  ISETP.GE.U32.AND P5, PT, R216, 0x7fffff34, PT ;  /* 0x7fffff34d800780c */ /* 0x000fe20003fa6070 */
[----:B-----5:R-:W-:Y:S01]  /*cad0*/  IMAD.WIDE R64, R247, 0x4, R64 ;  /* 0x00000004f7407825 */ /* 0x020fe200078e0240 */
[----:B------:R-:W-:-:S02]  /*cae0*/  IADD3 R216, PT, PT, R218, -0x8e, RZ ;  /* 0xffffff72dad87810 */ /* 0x000fc40007ffe0ff */
[----:B------:R-:W5:Y:S01]  /*caf0*/  LDC R218, c[0x0][0x3a0] ;  /* 0x0000e800ffda7b82 */ /* 0x000f620000000800 */
[----:B------:R-:W-:Y:S01]  /*cb00*/  IMAD.WIDE R42, R247, 0x4, R42 ;  /* 0x00000004f72a7825 */ /* 0x000fe200078e022a */
[----:B------:R-:W-:Y:S01]  /*cb10*/  ISETP.GE.U32.AND P4, PT, R216, 0x7fffff33, PT ;  /* 0x7fffff33d800780c */ /* 0x000fe20003f86070 */
[----:B------:R1:W-:Y:S02]  /*cb20*/  STL.64 [R1+0x710], R64 ;  /* 0x0007104001007387 */ /* 0x0003e40000100a00 */
[----:B------:R-:W-:Y:S02]  /*cb30*/  VIADD R216, R219, 0xffffff71 ;  /* 0xffffff71dbd87836 */ /* 0x000fe40000000000 */
[----:B------:R-:W5:Y:S01]  /*cb40*/  LDL.LU.64 R250, [R1+0x60] ;  /* 0x0000600001fa7983 */ /* 0x000f620000300a00 */
[----:B------:R-:W2:Y:S03]  /*cb50*/  LDC R219, c[0x0][0x3a0] ;  /* 0x0000e800ffdb7b82 */ /* 0x000ea60000000800 */
[----:B------:R1:W-:Y:S02]  /*cb60*/  STL.64 [R1+0x708], R42 ;  /* 0x0007082a01007387 */ /* 0x0003e40000100a00 */
[----:B-1----:R-:W-:-:S02]  /*cb70*/  IMAD.WIDE R40, R247, 0x4, R40 ;  /* 0x00000004f7287825 */ /* 0x002fc400078e0228 */
[----:B------:R-:W5:Y:S01]  /*cb80*/  LDL.LU.64 R244, [R1+0x48] ;  /* 0x0000480001f47983 */ /* 0x000f620000300a00 */
[----:B------:R-:W-:Y:S01]  /*cb90*/  ISETP.GE.U32.AND P6, PT, R216, 0x7fffff32, PT ;  /* 0x7fffff32d800780c */ /* 0x000fe20003fc6070 */
[C---:B------:R-:W-:Y:S02]  /*cba0*/  IMAD.WIDE R58, R247.reuse, 0x4, R58 ;  /* 0x00000004f73a7825 */ /* 0x040fe400078e023a */
[----:B------:R1:W-:Y:S04]  /*cbb0*/  STL.64 [R1+0x700], R40 ;  /* 0x0007002801007387 */ /* 0x0003e80000100a00 */
[----:B------:R1:W-:Y:S04]  /*cbc0*/  STL.64 [R1+0x6f8], R58 ;  /* 0x0006f83a01007387 */ /* 0x0003e80000100a00 */
[----:B------:R-:W-:Y:S04]  /*cbd0*/  LDGSTS.E [R2+0x46000], desc[UR20][R64.64], !P5 ;  /* 0x4600000040027fae */ /* 0x000fe8000e9a1014 */
[----:B------:R-:W-:Y:S04]  /*cbe0*/  LDGSTS.E [R2+0x46200], desc[UR20][R42.64], !P5 ;  /* 0x462000002a027fae */ /* 0x000fe8000e9a1014 */
[----:B------:R-:W-:Y:S04]  /*cbf0*/  LDGSTS.E [R2+0x46400], desc[UR20][R40.64], !P5 ;  /* 0x4640000028027fae */ /* 0x000fe8000e9a1014 */
[----:B------:R-:W5:Y:S04]  /*cc00*/  LDL.LU.64 R64, [R1+0xca0] ;  /* 0x000ca00001407983 */ /* 0x000f680000300a00 */
[----:B------:R-:W5:Y:S04]  /*cc10*/  LDL.LU.64 R42, [R1+0xc98] ;  /* 0x000c9800012a7983 */ /* 0x000f680000300a00 */
[----:B-1----:R-:W5:Y:S04]  /*cc20*/  LDL.LU.64 R40, [R1+0xc90] ;  /* 0x000c900001287983 */ /* 0x002f680000300a00 */
[----:B------:R-:W-:Y:S04]  /*cc30*/  LDGSTS.E [R2+0x46600], desc[UR20][R58.64], !P5 ;  /* 0x466000003a027fae */ /* 0x000fe8000e9a1014 */
[----:B------:R-:W5:Y:S01]  /*cc40*/  LDL.LU.64 R58, [R1+0xc88] ;  /* 0x000c8800013a7983 */ /* 0x000f620000300a00 */
[----:B--2---:R-:W-:-:S04]  /*cc50*/  IMAD.WIDE R56, R247, 0x4, R56 ;  /* 0x00000004f7387825 */ /* 0x004fc800078e0238 */
[C---:B---3--:R-:W-:Y:S01]  /*cc60*/  IMAD.WIDE R38, R247.reuse, 0x4, R38 ;  /* 0x00000004f7267825 */ /* 0x048fe200078e0226 */
[----:B------:R1:W-:Y:S04]  /*cc70*/  STL.64 [R1+0x6f0], R56 ;  /* 0x0006f03801007387 */ /* 0x0003e80000100a00 */
[----:B------:R2:W-:Y:S01]  /*cc80*/  STL.64 [R1+0x6e8], R38 ;  /* 0x0006e82601007387 */ /* 0x0005e20000100a00 */
[----:B------:R-:W-:-:S03]  /*cc90*/  IMAD.WIDE R36, R247, 0x4, R36 ;  /* 0x00000004f7247825 */ /* 0x000fc600078e0224 */
[----:B------:R-:W-:Y:S04]  /*cca0*/  LDGSTS.E [R2+0x46800], desc[UR20][R56.64], !P4 ;  /* 0x4680000038027fae */ /* 0x000fe8000e1a1014 */
[----:B------:R3:W-:Y:S01]  /*ccb0*/  LDGSTS.E [R2+0x46a00], desc[UR20][R38.64], !P4 ;  /* 0x46a0000026027fae */ /* 0x0007e2000e1a1014 */
[----:B------:R-:W-:-:S03]  /*ccc0*/  IMAD.WIDE R50, R247, 0x4, R50 ;  /* 0x00000004f7327825 */ /* 0x000fc600078e0232 */
[----:B------:R2:W-:Y:S04]  /*ccd0*/  LDGSTS.E [R2+0x46c00], desc[UR20][R36.64], !P4 ;  /* 0x46c0000024027fae */ /* 0x0005e8000e1a1014 */
[----:B-1----:R-:W3:Y:S04]  /*cce0*/  LDL.LU.64 R56, [R1+0xc80] ;  /* 0x000c800001387983 */ /* 0x002ee80000300a00 */
[----:B------:R1:W-:Y:S04]  /*ccf0*/  STL.64 [R1+0x6e0], R36 ;  /* 0x0006e02401007387 */ /* 0x0003e80000100a00 */
[----:B--2---:R-:W3:Y:S04]  /*cd00*/  LDL.LU.64 R38, [R1+0xc78] ;  /* 0x000c780001267983 */ /* 0x004ee80000300a00 */
[----:B------:R2:W-:Y:S04]  /*cd10*/  STL.64 [R1+0x6d8], R50 ;  /* 0x0006d83201007387 */ /* 0x0005e80000100a00 */
[----:B-1----:R-:W3:Y:S04]  /*cd20*/  LDL.LU.64 R36, [R1+0xc70] ;  /* 0x000c700001247983 */ /* 0x002ee80000300a00 */
[----:B------:R1:W-:Y:S01]  /*cd30*/  LDGSTS.E [R2+0x46e00], desc[UR20][R50.64], !P4 ;  /* 0x46e0000032027fae */ /* 0x0003e2000e1a1014 */
[----:B------:R-:W-:-:S04]  /*cd40*/  IMAD.WIDE R48, R247, 0x4, R48 ;  /* 0x00000004f7307825 */ /* 0x000fc800078e0230 */
[C---:B------:R-:W-:Y:S01]  /*cd50*/  IMAD.WIDE R34, R247.reuse, 0x4, R34 ;  /* 0x00000004f7227825 */ /* 0x040fe200078e0222 */
[----:B------:R-:W-:Y:S04]  /*cd60*/  LDGSTS.E [R2+0x47000], desc[UR20][R48.64], !P6 ;  /* 0x4700000030027fae */ /* 0x000fe8000f1a1014 */
[----:B--2---:R-:W1:Y:S04]  /*cd70*/  LDL.LU.64 R50, [R1+0xc68] ;  /* 0x000c680001327983 */ /* 0x004e680000300a00 */
[----:B------:R2:W-:Y:S04]  /*cd80*/  STL.64 [R1+0x6d0], R48 ;  /* 0x0006d03001007387 */ /* 0x0005e80000100a00 */
[----:B------:R2:W-:Y:S01]  /*cd90*/  STL.64 [R1+0x6c0], R34 ;  /* 0x0006c02201007387 */ /* 0x0005e20000100a00 */
[----:B----4-:R-:W-:-:S03]  /*cda0*/  IMAD.WIDE R4, R247, 0x4, R4 ;  /* 0x00000004f7047825 */ /* 0x010fc600078e0204 */
[----:B------:R4:W-:Y:S01]  /*cdb0*/  LDGSTS.E [R2+0x47200], desc[UR20][R34.64], !P6 ;  /* 0x4720000022027fae */ /* 0x0009e2000f1a1014 */
[----:B------:R-:W-:-:S03]  /*cdc0*/  IMAD.WIDE R240, R247, 0x4, R240 ;  /* 0x00000004f7f07825 */ /* 0x000fc600078e02f0 */
[----:B--2---:R-:W2:Y:S04]  /*cdd0*/  LDL.LU.64 R48, [R1+0xc60] ;  /* 0x000c600001307983 */ /* 0x004ea80000300a00 */
[----:B------:R4:W-:Y:S04]  /*cde0*/  STL.64 [R1+0x6b8], R4 ;  /* 0x0006b80401007387 */ /* 0x0009e80000100a00 */
[----:B------:R-:W2:Y:S04]  /*cdf0*/  LDL.LU.64 R34, [R1+0xc58] ;  /* 0x000c580001227983 */ /* 0x000ea80000300a00 */
[----:B------:R1:W-:Y:S04]  /*ce00*/  STL.64 [R1+0x6a8], R240 ;  /* 0x0006a8f001007387 */ /* 0x0003e80000100a00 */
[----:B------:R-:W-:Y:S01]  /*ce10*/  LDGSTS.E [R2+0x47400], desc[UR20][R4.64], !P6 ;  /* 0x4740000004027fae */ /* 0x000fe2000f1a1014 */
[----:B------:R-:W-:-:S02]  /*ce20*/  VIADD R216, R217, 0xffffff70 ;  /* 0xffffff70d9d87836 */ /* 0x000fc40000000000 */
[----:B------:R-:W5:Y:S02]  /*ce30*/  LDC R217, c[0x0][0x3a0] ;  /* 0x0000e800ffd97b82 */ /* 0x000f640000000800 */
[----:B-----5:R-:W-:Y:S01]  /*ce40*/  IMAD.WIDE R250, R247, 0x4, R250 ;  /* 0x00000004f7fa7825 */ /* 0x020fe200078e02fa */
[----:B------:R5:W-:Y:S04]  /*ce50*/  LDGSTS.E [R2+0x47600], desc[UR20][R240.64], !P6 ;  /* 0x47600000f0027fae */ /* 0x000be8000f1a1014 */
[----:B----4-:R-:W5:Y:S01]  /*ce60*/  LDL.LU.64 R4, [R1+0xc50] ;  /* 0x000c500001047983 */ /* 0x010f620000300a00 */
[----:B------:R-:W-:Y:S02]  /*ce70*/  ISETP.GE.U32.AND P2, PT, R216, 0x7fffff31, PT ;  /* 0x7fffff31d800780c */ /* 0x000fe40003f46070 */
[----:B------:R-:W-:-:S02]  /*ce80*/  IADD3 R216, PT, PT, R218, -0x91, RZ ;  /* 0xffffff6fdad87810 */ /* 0x000fc40007ffe0ff */
[----:B------:R-:W4:Y:S02]  /*ce90*/  LDC R218, c[0x0][0x3a0] ;  /* 0x0000e800ffda7b82 */ /* 0x000f240000000800 */
[----:B------:R-:W-:Y:S01]  /*cea0*/  ISETP.GE.U32.AND P5, PT, R216, 0x7fffff30, PT ;  /* 0x7fffff30d800780c */ /* 0x000fe20003fa6070 */
[----:B------:R-:W-:-:S05]  /*ceb0*/  VIADD R216, R219, 0xffffff6e ;  /* 0xffffff6edbd87836 */ /* 0x000fca0000000000 */
[----:B------:R-:W-:Y:S01]  /*cec0*/  ISETP.GE.U32.AND P4, PT, R216, 0x7fffff2f, PT ;  /* 0x7fffff2fd800780c */ /* 0x000fe20003f86070 */
[----:B------:R-:W1:Y:S01]  /*ced0*/  LDC R219, c[0x0][0x3a0] ;  /* 0x0000e800ffdb7b82 */ /* 0x000e620000000800 */
[----:B------:R-:W-:Y:S02]  /*cee0*/  VIADD R216, R217, 0xffffff6d ;  /* 0xffffff6dd9d87836 */ /* 0x000fe40000000000 */
[C---:B------:R-:W-:Y:S01]  /*cef0*/  IMAD.WIDE R244, R247.reuse, 0x4, R244 ;  /* 0x00000004f7f47825 */ /* 0x040fe200078e02f4 */
[----:B------:R-:W-:Y:S02]  /*cf00*/  STL.64 [R1+0x698], R250 ;  /* 0x000698fa01007387 */ /* 0x000fe40000100a00 */
[----:B------:R-:W-:Y:S02]  /*cf10*/  ISETP.GE.U32.AND P6, PT, R216, 0x7fffff2e, PT ;  /* 0x7fffff2ed800780c */ /* 0x000fe40003fc6070 */
[----:B------:R-:W1:Y:S01]  /*cf20*/  LDC R216, c[0x0][0x3a0] ;  /* 0x0000e800ffd87b82 */ /* 0x000e620000000800 */
[----:B------:R-:W-:Y:S04]  /*cf30*/  LDGSTS.E [R2+0x47800], desc[UR20][R250.64], !P2 ;  /* 0x47800000fa027fae */ /* 0x000fe8000d1a1014 */
[----:B------:R-:W-:Y:S04]  /*cf40*/  STL.64 [R1+0x690], R244 ;  /* 0x000690f401007387 */ /* 0x000fe80000100a00 */
[----:B------:R-:W-:Y:S01]  /*cf50*/  LDGSTS.E [R2+0x47a00], desc[UR20][R244.64], !P2 ;  /* 0x47a00000f4027fae */ /* 0x000fe2000d1a1014 */
[----:B---3--:R-:W-:-:S04]  /*cf60*/  IMAD.WIDE R38, R247, 0x4, R38 ;  /* 0x00000004f7267825 */ /* 0x008fc800078e0226 */
[----:B------:R-:W-:-:S04]  /*cf70*/  IMAD.WIDE R36, R247, 0x4, R36 ;  /* 0x00000004f7247825 */ /* 0x000fc800078e0224 */
[----:B-1----:R-:W-:-:S04]  /*cf80*/  IMAD.WIDE R50, R247, 0x4, R50 ;  /* 0x00000004f7327825 */ /* 0x002fc800078e0232 */
[----:B--2---:R-:W-:-:S04]  /*cf90*/  IMAD.WIDE R34, R247, 0x4, R34 ;  /* 0x00000004f7227825 */ /* 0x004fc800078e0222 */
[----:B------:R-:W-:-:S04]  /*cfa0*/  IMAD.WIDE R48, R247, 0x4, R48 ;  /* 0x00000004f7307825 */ /* 0x000fc800078e0230 */
[----:B-----5:R-:W-:Y:S02]  /*cfb0*/  IMAD.WIDE R240, R247, 0x4, R4 ;  /* 0x00000004f7f07825 */ /* 0x020fe400078e0204 */
[----:B------:R-:W1:Y:S03]  /*cfc0*/  LDC R5, c[0x0][0x3a0] ;  /* 0x0000e800ff057b82 */ /* 0x000e660000000800 */
[----:B------:R-:W-:Y:S04]  /*cfd0*/  STL.64 [R1+0x680], R240 ;  /* 0x000680f001007387 */ /* 0x000fe80000100a00 */
[----:B------:R-:W-:Y:S04]  /*cfe0*/  LDGSTS.E [R2+0x47c00], desc[UR20][R240.64], !P2 ;  /* 0x47c00000f0027fae */ /* 0x000fe8000d1a1014 */
[----:B------:R2:W-:Y:S04]  /*cff0*/  STL.64 [R1+0x670], R34 ;  /* 0x0006702201007387 */ /* 0x0005e80000100a00 */
[----:B------:R2:W-:Y:S01]  /*d000*/  LDGSTS.E [R2+0x47e00], desc[UR20][R34.64], !P2 ;  /* 0x47e0000022027fae */ /* 0x0005e2000d1a1014 */
[----:B----4-:R-:W-:-:S03]  /*d010*/  IADD3 R4, PT, PT, R218, -0x94, RZ ;  /* 0xffffff6cda047810 */ /* 0x010fc60007ffe0ff */
[----:B------:R3:W-:Y:S01]  /*d020*/  STL.64 [R1+0x668], R48 ;  /* 0x0006683001007387 */ /* 0x0007e20000100a00 */
[----:B--2---:R-:W2:Y:S01]  /*d030*/  LDC R34, c[0x0][0x3a0] ;  /* 0x0000e800ff227b82 */ /* 0x004ea20000000800 */
[----:B------:R-:W-:Y:S02]  /*d040*/  ISETP.GE.U32.AND P2, PT, R4, 0x7fffff2d, PT ;  /* 0x7fffff2d0400780c */ /* 0x000fe40003f46070 */
[----:B------:R3:W-:Y:S05]  /*d050*/  LDGSTS.E [R2+0x48000], desc[UR20][R48.64], !P5 ;  /* 0x4800000030027fae */ /* 0x0007ea000e9a1014 */
[----:B------:R-:W4:Y:S01]  /*d060*/  LDC R35, c[0x0][0x3a0] ;  /* 0x0000e800ff237b82 */ /* 0x000f220000000800 */
[----:B------:R-:W-:Y:S01]  /*d070*/  VIADD R4, R219, 0xffffff6b ;  /* 0xffffff6bdb047836 */ /* 0x000fe20000000000 */
[----:B------:R5:W-:Y:S04]  /*d080*/  STL.64 [R1+0x658], R50 ;  /* 0x0006583201007387 */ /* 0x000be80000100a00 */
[----:B------:R5:W-:Y:S01]  /*d090*/  LDGSTS.E [R2+0x48200], desc[UR20][R50.64], !P5 ;  /* 0x4820000032027fae */ /* 0x000be2000e9a1014 */
[----:B---3--:R-:W-:-:S03]  /*d0a0*/  IMAD.WIDE R48, R247, 0x4, R58 ;  /* 0x00000004f7307825 */ /* 0x008fc600078e023a */
[----:B------:R3:W-:Y:S04]  /*d0b0*/  STL.64 [R1+0x648], R36 ;  /* 0x0006482401007387 */ /* 0x0007e80000100a00 */
[----:B------:R3:W-:Y:S01]  /*d0c0*/  LDGSTS.E [R2+0x48400], desc[UR20][R36.64], !P5 ;  /* 0x4840000024027fae */ /* 0x0007e2000e9a1014 */
[----:B-----5:R-:W-:-:S03]  /*d0d0*/  IMAD.WIDE R50, R247, 0x4, R56 ;  /* 0x00000004f7327825 */ /* 0x020fc600078e0238 */
[----:B------:R5:W-:Y:S04]  /*d0e0*/  STL.64 [R1+0x640], R38 ;  /* 0x0006402601007387 */ /* 0x000be80000100a00 */
[----:B------:R5:W-:Y:S01]  /*d0f0*/  LDGSTS.E [R2+0x48600], desc[UR20][R38.64], !P5 ;  /* 0x4860000026027fae */ /* 0x000be2000e9a1014 */
[----:B------:R-:W-:Y:S01]  /*d100*/  ISETP.GE.U32.AND P5, PT, R4, 0x7fffff2c, PT ;  /* 0x7fffff2c0400780c */ /* 0x000fe20003fa6070 */
[----:B---3--:R-:W-:Y:S02]  /*d110*/  IMAD.WIDE R36, R247, 0x4, R42 ;  /* 0x00000004f7247825 */ /* 0x008fe400078e022a */
[----:B------:R-:W-:Y:S02]  /*d120*/  STL.64 [R1+0x5f0], R50 ;  /* 0x0005f03201007387 */ /* 0x000fe40000100a00 */
[----:B------:R-:W-:-:S02]  /*d130*/  VIADD R4, R216, 0xffffff6a ;  /* 0xffffff6ad8047836 */ /* 0x000fc40000000000 */
[----:B------:R-:W-:Y:S01]  /*d140*/  LDGSTS.E [R2+0x48800], desc[UR20][R50.64], !P4 ;  /* 0x4880000032027fae */ /* 0x000fe2000e1a1014 */
[----:B-----5:R-:W-:-:S03]  /*d150*/  IMAD.WIDE R38, R247, 0x4, R40 ;  /* 0x00000004f7267825 */ /* 0x020fc600078e0228 */
[----:B------:R-:W-:Y:S01]  /*d160*/  STL.64 [R1+0x4c8], R48 ;  /* 0x0004c83001007387 */ /* 0x000fe20000100a00 */
[----:B------:R-:W-:-:S03]  /*d170*/  IMAD.WIDE R42, R247, 0x4, R64 ;  /* 0x00000004f72a7825 */ /* 0x000fc600078e0240 */
[----:B------:R-:W-:Y:S01]  /*d180*/  LDGSTS.E [R2+0x48a00], desc[UR20][R48.64], !P4 ;  /* 0x48a0000030027fae */ /* 0x000fe2000e1a1014 */
[----:B------:R-:W-:-:S03]  /*d190*/  IMAD.WIDE R40, R247, 0x4, R66 ;  /* 0x00000004f7287825 */ /* 0x000fc600078e0242 */
[----:B------:R3:W-:Y:S04]  /*d1a0*/  STL.64 [R1+0x4b0], R38 ;  /* 0x0004b02601007387 */ /* 0x0007e80000100a00 */
[----:B------:R3:W-:Y:S04]  /*d1b0*/  LDGSTS.E [R2+0x48c00], desc[UR20][R38.64], !P4 ;  /* 0x48c0000026027fae */ /* 0x0007e8000e1a1014 */
[----:B------:R5:W-:Y:S04]  /*d1c0*/  STL.64 [R1+0x498], R36 ;  /* 0x0004982401007387 */ /* 0x000be80000100a00 */
[----:B------:R5:W-:Y:S01]  /*d1d0*/  LDGSTS.E [R2+0x48e00], desc[UR20][R36.64], !P4 ;  /* 0x48e0000024027fae */ /* 0x000be2000e1a1014 */
[----:B------:R-:W-:Y:S01]  /*d1e0*/  ISETP.GE.U32.AND P4, PT, R4, 0x7fffff2b, PT ;  /* 0x7fffff2b0400780c */ /* 0x000fe20003f86070 */
[C---:B---3--:R-:W-:Y:S01]  /*d1f0*/  IMAD.WIDE R38, R247.reuse, 0x4, R44 ;  /* 0x00000004f7267825 */ /* 0x048fe200078e022c */
[----:B--2---:R-:W-:Y:S01]  /*d200*/  IADD3 R4, PT, PT, R34, -0x97, RZ ;  /* 0xffffff6922047810 */ /* 0x004fe20007ffe0ff */
[----:B------:R2:W-:Y:S01]  /*d210*/  LDGSTS.E [R2+0x49000], desc[UR20][R42.64], !P6 ;  /* 0x490000002a027fae */ /* 0x0005e2000f1a1014 */
[----:B------:R-:W3:Y:S03]  /*d220*/  LDC R34, c[0x0][0x3a0] ;  /* 0x0000e800ff227b82 */ /* 0x000ee60000000800 */
[----:B------:R1:W-:Y:S01]  /*d230*/  LDGSTS.E [R2+0x49200], desc[UR20][R40.64], !P6 ;  /* 0x4920000028027fae */ /* 0x0003e2000f1a1014 */
[----:B-----5:R-:W-:-:S03]  /*d240*/  IMAD.WIDE R36, R247, 0x4, R46 ;  /* 0x00000004f7247825 */ /* 0x020fc600078e022e */
[----:B------:R5:W-:Y:S01]  /*d250*/  LDGSTS.E [R2+0x49400], desc[UR20][R38.64], !P6 ;  /* 0x4940000026027fae */ /* 0x000be2000f1a1014 */
[----:B------:R-:W3:Y:S03]  /*d260*/  LDC R46, c[0x0][0x3a0] ;  /* 0x0000e800ff2e7b82 */ /* 0x000ee60000000800 */
[----:B------:R1:W-:Y:S01]  /*d270*/  LDGSTS.E [R2+0x49600], desc[UR20][R36.64], !P6 ;  /* 0x4960000024027fae */ /* 0x0003e2000f1a1014 */
[----:B------:R-:W-:Y:S01]  /*d280*/  ISETP.GE.U32.AND P6, PT, R4, 0x7fffff2a, PT ;  /* 0x7fffff2a0400780c */ /* 0x000fe20003fc6070 */
[----:B----4-:R-:W-:Y:S02]  /*d290*/  VIADD R4, R35, 0xffffff68 ;  /* 0xffffff6823047836 */ /* 0x010fe40000000000 */
[----:B------:R2:W-:Y:S01]  /*d2a0*/  STL.64 [R1+0x480], R42 ;  /* 0x0004802a01007387 */ /* 0x0005e20000100a00 */
[----:B------:R-:W4:Y:S03]  /*d2b0*/  LDC R35, c[0x0][0x3a0] ;  /* 0x0000e800ff237b82 */ /* 0x000f260000000800 */
[----:B------:R1:W-:Y:S04]  /*d2c0*/  STL.64 [R1+0x468], R40 ;  /* 0x0004682801007387 */ /* 0x0003e80000100a00 */
[----:B------:R5:W-:Y:S01]  /*d2d0*/  STL.64 [R1+0x450], R38 ;  /* 0x0004502601007387 */ /* 0x000be20000100a00 */
[----:B--2---:R-:W-:-:S03]  /*d2e0*/  IMAD.WIDE R42, R247, 0x4, R72 ;  /* 0x00000004f72a7825 */ /* 0x004fc600078e0248 */
[----:B------:R2:W-:Y:S01]  /*d2f0*/  STL.64 [R1+0x438], R36 ;  /* 0x0004382401007387 */ /* 0x0005e20000100a00 */
[----:B-1----:R-:W-:-:S03]  /*d300*/  IMAD.WIDE R40, R247, 0x4, R74 ;  /* 0x00000004f7287825 */ /* 0x002fc600078e024a */
[----:B------:R1:W-:Y:S01]  /*d310*/  STL.64 [R1+0x420], R42 ;  /* 0x0004202a01007387 */ /* 0x0003e20000100a00 */
[----:B-----5:R-:W-:-:S03]  /*d320*/  IMAD.WIDE R38, R247, 0x4, R52 ;  /* 0x00000004f7267825 */ /* 0x020fc600078e0234 */
[----:B------:R1:W-:Y:S01]  /*d330*/  LDGSTS.E [R2+0x49800], desc[UR20][R42.64], !P2 ;  /* 0x498000002a027fae */ /* 0x0003e2000d1a1014 */
[----:B--2---:R-:W-:-:S03]  /*d340*/  IMAD.WIDE R36, R247, 0x4, R54 ;  /* 0x00000004f7247825 */ /* 0x004fc600078e0236 */
[----:B------:R2:W-:Y:S01]  /*d350*/  STL.64 [R1+0x408], R40 ;  /* 0x0004082801007387 */ /* 0x0005e20000100a00 */
[----:B------:R-:W5:Y:S03]  /*d360*/  LDC R54, c[0x0][0x3a0] ;  /* 0x0000e800ff367b82 */ /* 0x000f660000000800 */
[----:B------:R2:W-:Y:S01]  /*d370*/  LDGSTS.E [R2+0x49a00], desc[UR20][R40.64], !P2 ;  /* 0x49a0000028027fae */ /* 0x0005e2000d1a1014 */
[----:B-1----:R-:W-:-:S03]  /*d380*/  IMAD.WIDE R42, R247, 0x4, R84 ;  /* 0x00000004f72a7825 */ /* 0x002fc600078e0254 */
[----:B------:R1:W-:Y:S04]  /*d390*/  STL.64 [R1+0x3f0], R38 ;  /* 0x0003f02601007387 */ /* 0x0003e80000100a00 */
[----:B------:R1:W-:Y:S01]  /*d3a0*/  LDGSTS.E [R2+0x49c00], desc[UR20][R38.64], !P2 ;  /* 0x49c0000026027fae */ /* 0x0003e2000d1a1014 */
[----:B--2---:R-:W-:-:S03]  /*d3b0*/  IMAD.WIDE R40, R247, 0x4, R86 ;  /* 0x00000004f7287825 */ /* 0x004fc600078e0256 */
[----:B------:R2:W-:Y:S04]  /*d3c0*/  STL.64 [R1+0x3d8], R36 ;  /* 0x0003d82401007387 */ /* 0x0005e80000100a00 */
[----:B------:R2:W-:Y:S01]  /*d3d0*/  LDGSTS.E [R2+0x49e00], desc[UR20][R36.64], !P2 ;  /* 0x49e0000024027fae */ /* 0x0005e2000d1a1014 */
[----:B------:R-:W-:Y:S01]  /*d3e0*/  ISETP.GE.U32.AND P2, PT, R4, 0x7fffff29, PT ;  /* 0x7fffff290400780c */ /* 0x000fe20003f46070 */
[----:B-1----:R-:W-:Y:S02]  /*d3f0*/  IMAD.WIDE R38, R247, 0x4, R60 ;  /* 0x00000004f7267825 */ /* 0x002fe400078e023c */
[----:B------:R1:W-:Y:S02]  /*d400*/  STL.64 [R1+0x3c0], R42 ;  /* 0x0003c02a01007387 */ /* 0x0003e40000100a00 */
[----:B------:R-:W-:-:S02]  /*d410*/  VIADD R4, R5, 0xffffff67 ;  /* 0xffffff6705047836 */ /* 0x000fc40000000000 */
[----:B------:R1:W-:Y:S01]  /*d420*/  LDGSTS.E [R2+0x4a000], desc[UR20][R42.64], !P5 ;  /* 0x4a0000002a027fae */ /* 0x0003e2000e9a1014 */
[----:B------:R-:W4:Y:S01]  /*d430*/  LDC R5, c[0x0][0x3a0] ;  /* 0x0000e800ff057b82 */ /* 0x000f220000000800 */
[C---:B--2---:R-:W-:Y:S02]  /*d440*/  IMAD.WIDE R36, R247.reuse, 0x4, R62 ;  /* 0x00000004f7247825 */ /* 0x044fe400078e023e */
[----:B------:R2:W-:Y:S04]  /*d450*/  STL.64 [R1+0x3a8], R40 ;  /* 0x0003a82801007387 */ /* 0x0005e80000100a00 */
[----:B------:R2:W-:Y:S01]  /*d460*/  LDGSTS.E [R2+0x4a200], desc[UR20][R40.64], !P5 ;  /* 0x4a20000028027fae */ /* 0x0005e2000e9a1014 */
[C---:B------:R-:W-:Y:S01]  /*d470*/  IMAD.WIDE R44, R247.reuse, 0x4, R204 ;  /* 0x00000004f72c7825 */ /* 0x040fe200078e02cc */
[----:B------:R-:W5:Y:S02]  /*d480*/  LDC R62, c[0x0][0x3a0] ;  /* 0x0000e800ff3e7b82 */ /* 0x000f640000000800 */
[----:B------:R2:W-:Y:S01]  /*d490*/  STL.64 [R1+0x390], R38 ;  /* 0x0003902601007387 */ /* 0x0005e20000100a00 */
[----:B-1----:R-:W-:-:S03]  /*d4a0*/  IMAD.WIDE R42, R247, 0x4, R92 ;  /* 0x00000004f72a7825 */ /* 0x002fc600078e025c */
[----:B------:R1:W-:Y:S01]  /*d4b0*/  LDGSTS.E [R2+0x4a400], desc[UR20][R38.64], !P5 ;  /* 0x4a40000026027fae */ /* 0x0003e2000e9a1014 */
[----:B------:R-:W-:-:S04]  /*d4c0*/  IMAD.WIDE R250, R247, 0x4, R212 ;  /* 0x00000004f7fa7825 */ /* 0x000fc800078e02d4 */
[C---:B------:R-:W-:Y:S01]  /*d4d0*/  IMAD.WIDE R244, R247.reuse, 0x4, R214 ;  /* 0x00000004f7f47825 */ /* 0x040fe200078e02d6 */
[----:B------:R1:W-:Y:S03]  /*d4e0*/  STL.64 [R1+0x380], R36 ;  /* 0x0003802401007387 */ /* 0x0003e60000100a00 */
[C---:B------:R-:W-:Y:S01]  /*d4f0*/  IMAD.WIDE R240, R247.reuse, 0x4, R200 ;  /* 0x00000004f7f07825 */ /* 0x040fe200078e02c8 */
[----:B------:R1:W-:Y:S03]  /*d500*/  LDGSTS.E [R2+0x4a600], desc[UR20][R36.64], !P5 ;  /* 0x4a60000024027fae */ /* 0x0003e6000e9a1014 */
[C---:B--2---:R-:W-:Y:S01]  /*d510*/  IMAD.WIDE R40, R247.reuse, 0x4, R94 ;  /* 0x00000004f7287825 */ /* 0x044fe200078e025e */
[----:B------:R-:W-:Y:S01]  /*d520*/  ISETP.GE.U32.AND P5, PT, R4, 0x7fffff28, PT ;  /* 0x7fffff280400780c */ /* 0x000fe20003fa6070 */
[----:B------:R2:W-:Y:S02]  /*d530*/  LDGSTS.E [R2+0x4a800], desc[UR20][R42.64], !P4 ;  /* 0x4a8000002a027fae */ /* 0x0005e4000e1a1014 */
[C---:B------:R-:W-:Y:S01]  /*d540*/  IMAD.WIDE R6, R247.reuse, 0x4, R6 ;  /* 0x00000004f7067825 */ /* 0x040fe200078e0206 */
[----:B---3--:R-:W-:Y:S01]  /*d550*/  IADD3 R4, PT, PT, R34, -0x9a, RZ ;  /* 0xffffff6622047810 */ /* 0x008fe20007ffe0ff */
[----:B------:R3:W-:Y:S01]  /*d560*/  LDGSTS.E [R2+0x4aa00], desc[UR20][R40.64], !P4 ;  /* 0x4aa0000028027fae */ /* 0x0007e2000e1a1014 */
[----:B------:R-:W3:Y:S01]  /*d570*/  LDC R34, c[0x0][0x3a0] ;  /* 0x0000e800ff227b82 */ /* 0x000ee20000000800 */
[----:B-1----:R-:W-:-:S04]  /*d580*/  IMAD.WIDE R38, R247, 0x4, R68 ;  /* 0x00000004f7267825 */ /* 0x002fc800078e0244 */
[C---:B------:R-:W-:Y:S01]  /*d590*/  IMAD.WIDE R36, R247.reuse, 0x4, R70 ;  /* 0x00000004f7247825 */ /* 0x040fe200078e0246 */
[----:B------:R1:W-:Y:S03]  /*d5a0*/  LDGSTS.E [R2+0x4ac00], desc[UR20][R38.64], !P4 ;  /* 0x4ac0000026027fae */ /* 0x0003e6000e1a1014 */
[----:B------:R-:W-:Y:S01]  /*d5b0*/  IMAD.WIDE R8, R247, 0x4, R8 ;  /* 0x00000004f7087825 */ /* 0x000fe200078e0208 */
[----:B------:R1:W-:Y:S01]  /*d5c0*/  LDGSTS.E [R2+0x4ae00], desc[UR20][R36.64], !P4 ;  /* 0x4ae0000024027fae */ /* 0x0003e2000e1a1014 */
[----:B------:R-:W-:Y:S01]  /*d5d0*/  ISETP.GE.U32.AND P4, PT, R4, 0x7fffff27, PT ;  /* 0x7fffff270400780c */ /* 0x000fe20003f86070 */
[----:B------:R-:W1:Y:S01]  /*d5e0*/  LDC R70, c[0x0][0x3a0] ;  /* 0x0000e800ff467b82 */ /* 0x000e620000000800 */
[----:B----4-:R-:W-:Y:S01]  /*d5f0*/  VIADD R4, R35, 0xffffff65 ;  /* 0xffffff6523047836 */ /* 0x010fe20000000000 */
[----:B------:R2:W-:Y:S04]  /*d600*/  STL.64 [R1+0x370], R42 ;  /* 0x0003702a01007387 */ /* 0x0005e80000100a00 */
[----:B------:R3:W-:Y:S02]  /*d610*/  STL.64 [R1+0x360], R40 ;  /* 0x0003602801007387 */ /* 0x0007e40000100a00 */
[----:B------:R-:W4:Y:S02]  /*d620*/  LDC R35, c[0x0][0x3a0] ;  /* 0x0000e800ff237b82 */ /* 0x000f240000000800 */
[----:B------:R1:W-:Y:S01]  /*d630*/  STL.64 [R1+0x350], R38 ;  /* 0x0003502601007387 */ /* 0x0003e20000100a00 */
[----:B--2---:R-:W-:-:S03]  /*d640*/  IMAD.WIDE R42, R247, 0x4, R100 ;  /* 0x00000004f72a7825 */ /* 0x004fc600078e0264 */
[----:B------:R2:W-:Y:S01]  /*d650*/  STL.64 [R1+0x340], R36 ;  /* 0x0003402401007387 */ /* 0x0005e20000100a00 */
[----:B------:R-:W-:-:S04]  /*d660*/  IMAD.WIDE R10, R247, 0x4, R10 ;  /* 0x00000004f70a7825 */ /* 0x000fc800078e020a */
        /* <DEDUP_REMOVED lines=10> */
[C---:B------:R-:W-:Y:S01]  /*d710*/  IMAD.WIDE R32, R247.reuse, 0x4, R32 ;  /* 0x00000004f7207825 */ /* 0x040fe200078e0220 */
[----:B------:R-:W-:Y:S01]  /*d720*/  IADD3 R46, PT, PT, R46, -0xaf, RZ ;  /* 0xffffff512e2e7810 */ /* 0x000fe20007ffe0ff */
[----:B------:R-:W4:Y:S01]  /*d730*/  S2R R246, SR_TID.X ;  /* 0x0000000000f67919 */ /* 0x000f220000002100 */
[----:B------:R-:W4:Y:S01]  /*d740*/  LDC R204, c[0x0][0x3a0] ;  /* 0x0000e800ffcc7b82 */ /* 0x000f220000000800 */
[----:B---3--:R-:W-:-:S04]  /*d750*/  IMAD.WIDE R40, R247, 0x4, R102 ;  /* 0x00000004f7287825 */ /* 0x008fc800078e0266 */
[C---:B-1----:R-:W-:Y:S01]  /*d760*/  IMAD.WIDE R38, R247.reuse, 0x4, R76 ;  /* 0x00000004f7267825 */ /* 0x042fe200078e024c */
[----:B------:R1:W-:Y:S03]  /*d770*/  STL.64 [R1+0x330], R42 ;  /* 0x0003302a01007387 */ /* 0x0003e60000100a00 */
[C---:B--2---:R-:W-:Y:S01]  /*d780*/  IMAD.WIDE R36, R247.reuse, 0x4, R78 ;  /* 0x00000004f7247825 */ /* 0x044fe200078e024e */
[----:B------:R1:W-:Y:S01]  /*d790*/  LDGSTS.E [R2+0x4b000], desc[UR20][R42.64], !P6 ;  /* 0x4b0000002a027fae */ /* 0x0003e2000f1a1014 */
[----:B------:R-:W2:Y:S03]  /*d7a0*/  LDC R78, c[0x0][0x3a0] ;  /* 0x0000e800ff4e7b82 */ /* 0x000ea60000000800 */
        /* <DEDUP_REMOVED lines=9> */
[----:B-1----:R-:W-:Y:S02]  /*d840*/  IMAD.WIDE R38, R247, 0x4, R88 ;  /* 0x00000004f7267825 */ /* 0x002fe400078e0258 */
[----:B------:R1:W-:Y:S02]  /*d850*/  STL.64 [R1+0x2f0], R42 ;  /* 0x0002f02a01007387 */ /* 0x0003e40000100a00 */
[----:B------:R-:W-:-:S02]  /*d860*/  VIADD R4, R5, 0xffffff64 ;  /* 0xffffff6405047836 */ /* 0x000fc40000000000 */
[----:B------:R1:W-:Y:S01]  /*d870*/  LDGSTS.E [R2+0x4b800], desc[UR20][R42.64], !P2 ;  /* 0x4b8000002a027fae */ /* 0x0003e2000d1a1014 */
[----:B------:R-:W2:Y:S01]  /*d880*/  LDC R5, c[0x0][0x3a0] ;  /* 0x0000e800ff057b82 */ /* 0x000ea20000000800 */
[C---:B---3--:R-:W-:Y:S02]  /*d890*/  IMAD.WIDE R36, R247.reuse, 0x4, R90 ;  /* 0x00000004f7247825 */ /* 0x048fe400078e025a */
[----:B------:R3:W-:Y:S04]  /*d8a0*/  STL.64 [R1+0x2e0], R40 ;  /* 0x0002e02801007387 */ /* 0x0007e80000100a00 */
[----:B------:R3:W-:Y:S01]  /*d8b0*/  LDGSTS.E [R2+0x4ba00], desc[UR20][R40.64], !P2 ;  /* 0x4ba0000028027fae */ /* 0x0007e2000d1a1014 */
[----:B-----5:R-:W-:Y:S02]  /*d8c0*/  VIADD R54, R54, 0xffffff50 ;  /* 0xffffff5036367836 */ /* 0x020fe40000000000 */
[----:B------:R-:W-:Y:S01]  /*d8d0*/  VIADD R62, R62, 0xffffff4f ;  /* 0xffffff4f3e3e7836 */ /* 0x000fe20000000000 */
[----:B------:R5:W-:Y:S01]  /*d8e0*/  STL.64 [R1+0x2d0], R38 ;  /* 0x0002d02601007387 */ /* 0x000be20000100a00 */
[C---:B-1----:R-:W-:Y:S01]  /*d8f0*/  IMAD.WIDE R42, R247.reuse, 0x4, R116 ;  /* 0x00000004f72a7825 */ /* 0x042fe200078e0274 */
[----:B------:R-:W-:Y:S01]  /*d900*/  IADD3 R70, PT, PT, R70, -0xb2, RZ ;  /* 0xffffff4e46467810 */ /* 0x000fe20007ffe0ff */
[----:B------:R-:W1:Y:S01]  /*d910*/  LDC R90, c[0x0][0x3a0] ;  /* 0x0000e800ff5a7b82 */ /* 0x000e620000000800 */
[----:B------:R5:W-:Y:S01]  /*d920*/  LDGSTS.E [R2+0x4bc00], desc[UR20][R38.64], !P2 ;  /* 0x4bc0000026027fae */ /* 0x000be2000d1a1014 */
[----:B---3--:R-:W-:-:S03]  /*d930*/  IMAD.WIDE R40, R247, 0x4, R118 ;  /* 0x00000004f7287825 */ /* 0x008fc600078e0276 */
[----:B------:R3:W-:Y:S04]  /*d940*/  STL.64 [R1+0x2b8], R36 ;  /* 0x0002b82401007387 */ /* 0x0007e80000100a00 */
[----:B------:R3:W-:Y:S01]  /*d950*/  LDGSTS.E [R2+0x4be00], desc[UR20][R36.64], !P2 ;  /* 0x4be0000024027fae */ /* 0x0007e2000d1a1014 */
[----:B------:R-:W-:Y:S01]  /*d960*/  ISETP.GE.U32.AND P2, PT, R4, 0x7fffff25, PT ;  /* 0x7fffff250400780c */ /* 0x000fe20003f46070 */
[C---:B-----5:R-:W-:Y:S01]  /*d970*/  IMAD.WIDE R38, R247.reuse, 0x4, R96 ;  /* 0x00000004f7267825 */ /* 0x060fe200078e0260 */
[----:B------:R-:W-:Y:S01]  /*d980*/  IADD3 R4, PT, PT, R34, -0x9d, RZ ;  /* 0xffffff6322047810 */ /* 0x000fe20007ffe0ff */
[----:B------:R5:W-:Y:S01]  /*d990*/  LDGSTS.E [R2+0x4c000], desc[UR20][R42.64], !P5 ;  /* 0x4c0000002a027fae */ /* 0x000be2000e9a1014 */
[----:B------:R-:W1:Y:S03]  /*d9a0*/  LDC R34, c[0x0][0x3a0] ;  /* 0x0000e800ff227b82 */ /* 0x000e660000000800 */
[----:B------:R2:W-:Y:S01]  /*d9b0*/  LDGSTS.E [R2+0x4c200], desc[UR20][R40.64], !P5 ;  /* 0x4c20000028027fae */ /* 0x0005e2000e9a1014 */
[----:B---3--:R-:W-:-:S03]  /*d9c0*/  IMAD.WIDE R36, R247, 0x4, R98 ;  /* 0x00000004f7247825 */ /* 0x008fc600078e0262 */
[----:B------:R3:W-:Y:S01]  /*d9d0*/  LDGSTS.E [R2+0x4c400], desc[UR20][R38.64], !P5 ;  /* 0x4c40000026027fae */ /* 0x0007e2000e9a1014 */
[----:B------:R-:W1:Y:S03]  /*d9e0*/  LDC R98, c[0x0][0x3a0] ;  /* 0x0000e800ff627b82 */ /* 0x000e660000000800 */
[----:B------:R2:W-:Y:S01]  /*d9f0*/  LDGSTS.E [R2+0x4c600], desc[UR20][R36.64], !P5 ;  /* 0x4c60000024027fae */ /* 0x0005e2000e9a1014 */
[----:B------:R-:W-:Y:S01]  /*da00*/  ISETP.GE.U32.AND P5, PT, R4, 0x7fffff24, PT ;  /* 0x7fffff240400780c */ /* 0x000fe20003fa6070 */
[----:B----4-:R-:W-:Y:S02]  /*da10*/  VIADD R4, R35, 0xffffff62 ;  /* 0xffffff6223047836 */ /* 0x010fe40000000000 */
[----:B------:R5:W-:Y:S01]  /*da20*/  STL.64 [R1+0x2a8], R42 ;  /* 0x0002a82a01007387 */ /* 0x000be20000100a00 */
[----:B------:R-:W4:Y:S03]  /*da30*/  LDC R35, c[0x0][0x3a0] ;  /* 0x0000e800ff237b82 */ /* 0x000f260000000800 */
[----:B------:R2:W-:Y:S04]  /*da40*/  STL.64 [R1+0x298], R40 ;  /* 0x0002982801007387 */ /* 0x0005e80000100a00 */
[----:B------:R3:W-:Y:S01]  /*da50*/  STL.64 [R1+0x288], R38 ;  /* 0x0002882601007387 */ /* 0x0007e20000100a00 */
[----:B-----5:R-:W-:-:S03]  /*da60*/  IMAD.WIDE R42, R247, 0x4, R124 ;  /* 0x00000004f72a7825 */ /* 0x020fc600078e027c */
[----:B------:R5:W-:Y:S01]  /*da70*/  STL.64 [R1+0x278], R36 ;  /* 0x0002782401007387 */ /* 0x000be20000100a00 */
[----:B--2---:R-:W-:-:S03]  /*da80*/  IMAD.WIDE R40, R247, 0x4, R126 ;  /* 0x00000004f7287825 */ /* 0x004fc600078e027e */
[----:B------:R2:W-:Y:S01]  /*da90*/  STL.64 [R1+0x260], R42 ;  /* 0x0002602a01007387 */ /* 0x0005e20000100a00 */
[----:B---3--:R-:W-:-:S03]  /*daa0*/  IMAD.WIDE R38, R247, 0x4, R104 ;  /* 0x00000004f7267825 */ /* 0x008fc600078e0268 */
[----:B------:R2:W-:Y:S01]  /*dab0*/  LDGSTS.E [R2+0x4c800], desc[UR20][R42.64], !P4 ;  /* 0x4c8000002a027fae */ /* 0x0005e2000e1a1014 */
[----:B-----5:R-:W-:-:S03]  /*dac0*/  IMAD.WIDE R36, R247, 0x4, R106 ;  /* 0x00000004f7247825 */ /* 0x020fc600078e026a */
[----:B------:R3:W-:Y:S01]  /*dad0*/  STL.64 [R1+0x248], R40 ;  /* 0x0002482801007387 */ /* 0x0007e20000100a00 */
[----:B------:R-:W-:-:S03]  /*dae0*/  VIADD R78, R78, 0xffffff4d ;  /* 0xffffff4d4e4e7836 */ /* 0x000fc60000000000 */
[----:B------:R3:W-:Y:S01]  /*daf0*/  LDGSTS.E [R2+0x4ca00], desc[UR20][R40.64], !P4 ;  /* 0x4ca0000028027fae */ /* 0x0007e2000e1a1014 */
[----:B-1----:R-:W-:Y:S01]  /*db00*/  VIADD R90, R90, 0xffffff4c ;  /* 0xffffff4c5a5a7836 */ /* 0x002fe20000000000 */
[----:B------:R-:W-:Y:S01]  /*db10*/  IADD3 R98, PT, PT, R98, -0xb5, RZ ;  /* 0xffffff4b62627810 */ /* 0x000fe20007ffe0ff */
[C---:B--2---:R-:W-:Y:S01]  /*db20*/  IMAD.WIDE R42, R247.reuse, 0x4, R132 ;  /* 0x00000004f72a7825 */ /* 0x044fe200078e0284 */
[----:B------:R1:W-:Y:S01]  /*db30*/  STL.64 [R1+0x230], R38 ;  /* 0x0002302601007387 */ /* 0x0003e20000100a00 */
[----:B------:R-:W2:Y:S03]  /*db40*/  LDC R106, c[0x0][0x3a0] ;  /* 0x0000e800ff6a7b82 */ /* 0x000ea60000000800 */
        /* <DEDUP_REMOVED lines=9> */
[----:B------:R-:W5:Y:S01]  /*dbe0*/  LDC R5, c[0x0][0x3a0] ;  /* 0x0000e800ff057b82 */ /* 0x000f620000000800 */
[C---:B---3--:R-:W-:Y:S02]  /*dbf0*/  IMAD.WIDE R36, R247.reuse, 0x4, R114 ;  /* 0x00000004f7247825 */ /* 0x048fe400078e0272 */
[----:B------:R3:W-:Y:S04]  /*dc00*/  STL.64 [R1+0x1e8], R40 ;  /* 0x0001e82801007387 */ /* 0x0007e80000100a00 */
[----:B------:R3:W-:Y:S01]  /*dc10*/  LDGSTS.E [R2+0x4d200], desc[UR20][R40.64], !P6 ;  /* 0x4d20000028027fae */ /* 0x0007e2000f1a1014 */
[----:B------:R-:W2:Y:S01]  /*dc20*/  LDC R114, c[0x0][0x3a0] ;  /* 0x0000e800ff727b82 */ /* 0x000ea20000000800 */
[----:B-1----:R-:W-:-:S02]  /*dc30*/  IMAD.WIDE R42, R247, 0x4, R140 ;  /* 0x00000004f72a7825 */ /* 0x002fc400078e028c */
[----:B------:R1:W-:Y:S04]  /*dc40*/  STL.64 [R1+0x1d0], R38 ;  /* 0x0001d02601007387 */ /* 0x0003e80000100a00 */
[----:B------:R1:W-:Y:S01]  /*dc50*/  LDGSTS.E [R2+0x4d400], desc[UR20][R38.64], !P6 ;  /* 0x4d40000026027fae */ /* 0x0003e2000f1a1014 */
[----:B---3--:R-:W-:-:S03]  /*dc60*/  IMAD.WIDE R40, R247, 0x4, R142 ;  /* 0x00000004f7287825 */ /* 0x008fc600078e028e */
[----:B------:R3:W-:Y:S04]  /*dc70*/  STL.64 [R1+0x1b8], R36 ;  /* 0x0001b82401007387 */ /* 0x0007e80000100a00 */
[----:B------:R3:W-:Y:S01]  /*dc80*/  LDGSTS.E [R2+0x4d600], desc[UR20][R36.64], !P6 ;  /* 0x4d60000024027fae */ /* 0x0007e2000f1a1014 */
[----:B------:R-:W-:Y:S01]  /*dc90*/  ISETP.GE.U32.AND P6, PT, R4, 0x7fffff22, PT ;  /* 0x7fffff220400780c */ /* 0x000fe20003fc6070 */
[C---:B-1----:R-:W-:Y:S01]  /*dca0*/  IMAD.WIDE R38, R247.reuse, 0x4, R120 ;  /* 0x00000004f7267825 */ /* 0x042fe200078e0278 */
[----:B------:R-:W-:Y:S01]  /*dcb0*/  IADD3 R4, PT, PT, R34, -0xa0, RZ ;  /* 0xffffff6022047810 */ /* 0x000fe20007ffe0ff */
[----:B------:R1:W-:Y:S01]  /*dcc0*/  LDGSTS.E [R2+0x4d800], desc[UR20][R42.64], !P2 ;  /* 0x4d8000002a027fae */ /* 0x0003e2000d1a1014 */
[----:B------:R-:W5:Y:S03]  /*dcd0*/  LDC R34, c[0x0][0x3a0] ;  /* 0x0000e800ff227b82 */ /* 0x000f660000000800 */
[----:B------:R1:W-:Y:S01]  /*dce0*/  STL.64 [R1+0x1a0], R42 ;  /* 0x0001a02a01007387 */ /* 0x0003e20000100a00 */
[----:B---3--:R-:W-:-:S03]  /*dcf0*/  IMAD.WIDE R36, R247, 0x4, R122 ;  /* 0x00000004f7247825 */ /* 0x008fc600078e027a */
[----:B------:R3:W-:Y:S01]  /*dd00*/  LDGSTS.E [R2+0x4da00], desc[UR20][R40.64], !P2 ;  /* 0x4da0000028027fae */ /* 0x0007e2000d1a1014 */
[----:B------:R-:W5:Y:S03]  /*dd10*/  LDC R122, c[0x0][0x3a0] ;  /* 0x0000e800ff7a7b82 */ /* 0x000f660000000800 */
[----:B------:R3:W-:Y:S04]  /*dd20*/  STL.64 [R1+0x188], R40 ;  /* 0x0001882801007387 */ /* 0x0007e80000100a00 */
[----:B------:R2:W-:Y:S01]  /*dd30*/  LDGSTS.E [R2+0x4dc00], desc[UR20][R38.64], !P2 ;  /* 0x4dc0000026027fae */ /* 0x0005e2000d1a1014 */
[----:B-1----:R-:W-:-:S03]  /*dd40*/  IMAD.WIDE R42, R247, 0x4, R148 ;  /* 0x00000004f72a7825 */ /* 0x002fc600078e0294 */
[----:B------:R2:W-:Y:S04]  /*dd50*/  STL.64 [R1+0x170], R38 ;  /* 0x0001702601007387 */ /* 0x0005e80000100a00 */
[----:B------:R1:W-:Y:S01]  /*dd60*/  LDGSTS.E [R2+0x4de00], desc[UR20][R36.64], !P2 ;  /* 0x4de0000024027fae */ /* 0x0003e2000d1a1014 */
[----:B---3--:R-:W-:Y:S01]  /*dd70*/  IMAD.WIDE R40, R247, 0x4, R150 ;  /* 0x00000004f7287825 */ /* 0x008fe200078e0296 */
[----:B------:R-:W-:Y:S02]  /*dd80*/  ISETP.GE.U32.AND P2, PT, R4, 0x7fffff21, PT ;  /* 0x7fffff210400780c */ /* 0x000fe40003f46070 */
[----:B------:R1:W-:Y:S01]  /*dd90*/  STL.64 [R1+0x168], R36 ;  /* 0x0001682401007387 */ /* 0x0003e20000100a00 */
[----:B----4-:R-:W-:Y:S02]  /*dda0*/  VIADD R4, R35, 0xffffff5f ;  /* 0xffffff5f23047836 */ /* 0x010fe40000000000 */
[----:B------:R-:W3:Y:S01]  /*ddb0*/  LDC R35, c[0x0][0x3a0] ;  /* 0x0000e800ff237b82 */ /* 0x000ee20000000800 */
[C---:B--2---:R-:W-:Y:S01]  /*ddc0*/  IMAD.WIDE R38, R247.reuse, 0x4, R128 ;  /* 0x00000004f7267825 */ /* 0x044fe200078e0280 */
[----:B------:R2:W-:Y:S04]  /*ddd0*/  STL.64 [R1+0x160], R42 ;  /* 0x0001602a01007387 */ /* 0x0005e80000100a00 */
[----:B------:R2:W-:Y:S01]  /*dde0*/  LDGSTS.E [R2+0x4e000], desc[UR20][R42.64], !P5 ;  /* 0x4e0000002a027fae */ /* 0x0005e2000e9a1014 */
[----:B-1----:R-:W-:-:S03]  /*ddf0*/  IMAD.WIDE R36, R247, 0x4, R130 ;  /* 0x00000004f7247825 */ /* 0x002fc600078e0282 */
[----:B------:R1:W-:Y:S01]  /*de00*/  STL.64 [R1+0x158], R40 ;  /* 0x0001582801007387 */ /* 0x0003e20000100a00 */
[----:B------:R-:W-:-:S03]  /*de10*/  VIADD R106, R106, 0xffffff4a ;  /* 0xffffff4a6a6a7836 */ /* 0x000fc60000000000 */
[----:B------:R1:W-:Y:S01]  /*de20*/  LDGSTS.E [R2+0x4e200], desc[UR20][R40.64], !P5 ;  /* 0x4e20000028027fae */ /* 0x0003e2000e9a1014 */
[----:B------:R-:W-:Y:S01]  /*de30*/  VIADD R114, R114, 0xffffff49 ;  /* 0xffffff4972727836 */ /* 0x000fe20000000000 */
[----:B-----5:R-:W-:Y:S01]  /*de40*/  IADD3 R122, PT, PT, R122, -0xb8, RZ ;  /* 0xffffff487a7a7810 */ /* 0x020fe20007ffe0ff */
[----:B------:R-:W4:Y:S01]  /*de50*/  LDC R130, c[0x0][0x3a0] ;  /* 0x0000e800ff827b82 */ /* 0x000f220000000800 */
[C---:B--2---:R-:W-:Y:S01]  /*de60*/  IMAD.WIDE R42, R247.reuse, 0x4, R156 ;  /* 0x00000004f72a7825 */ /* 0x044fe200078e029c */
[----:B------:R2:W-:Y:S04]  /*de70*/  STL.64 [R1+0x150], R38 ;  /* 0x0001502601007387 */ /* 0x0005e80000100a00 */
[----:B------:R2:W-:Y:S01]  /*de80*/  LDGSTS.E [R2+0x4e400], desc[UR20][R38.64], !P5 ;  /* 0x4e40000026027fae */ /* 0x0005e2000e9a1014 */
[----:B-1----:R-:W-:-:S03]  /*de90*/  IMAD.WIDE R40, R247, 0x4, R158 ;  /* 0x00000004f7287825 */ /* 0x002fc600078e029e */
[----:B------:R1:W-:Y:S04]  /*dea0*/  STL.64 [R1+0x148], R36 ;  /* 0x0001482401007387 */ /* 0x0003e80000100a00 */
[----:B------:R1:W-:Y:S01]  /*deb0*/  LDGSTS.E [R2+0x4e600], desc[UR20][R36.64], !P5 ;  /* 0x4e60000024027fae */ /* 0x0003e2000e9a1014 */
[----:B--2---:R-:W-:-:S03]  /*dec0*/  IMAD.WIDE R38, R247, 0x4, R136 ;  /* 0x00000004f7267825 */ /* 0x004fc600078e0288 */
[----:B------:R2:W-:Y:S04]  /*ded0*/  STL.64 [R1+0x140], R42 ;  /* 0x0001402a01007387 */ /* 0x0005e80000100a00 */
[----:B------:R2:W-:Y:S01]  /*dee0*/  LDGSTS.E [R2+0x4e800], desc[UR20][R42.64], !P4 ;  /* 0x4e8000002a027fae */ /* 0x0005e2000e1a1014 */
[----:B-1----:R-:W-:-:S03]  /*def0*/  IMAD.WIDE R36, R247, 0x4, R138 ;  /* 0x00000004f7247825 */ /* 0x002fc600078e028a */
[----:B------:R1:W-:Y:S01]  /*df00*/  STL.64 [R1+0x138], R40 ;  /* 0x0001382801007387 */ /* 0x0003e20000100a00 */
[----:B------:R-:W-:Y:S01]  /*df10*/  ISETP.GE.U32.AND P5, PT, R4, 0x7fffff20, PT ;  /* 0x7fffff200400780c */ /* 0x000fe20003fa6070 */
[----:B------:R-:W5:Y:S02]  /*df20*/  LDC R138, c[0x0][0x3a0] ;  /* 0x0000e800ff8a7b82 */ /* 0x000f640000000800 */
[----:B------:R1:W-:Y:S01]  /*df30*/  LDGSTS.E [R2+0x4ea00], desc[UR20][R40.64], !P4 ;  /* 0x4ea0000028027fae */ /* 0x0003e2000e1a1014 */
[----:B--2---:R-:W-:-:S03]  /*df40*/  IMAD.WIDE R42, R247, 0x4, R164 ;  /* 0x00000004f72a7825 */ /* 0x004fc600078e02a4 */
[----:B------:R2:W-:Y:S04]  /*df50*/  STL.64 [R1+0x130], R38 ;  /* 0x0001302601007387 */ /* 0x0005e80000100a00 */
[----:B------:R2:W-:Y:S01]  /*df60*/  LDGSTS.E [R2+0x4ec00], desc[UR20][R38.64], !P4 ;  /* 0x4ec0000026027fae */ /* 0x0005e2000e1a1014 */
[----:B-1----:R-:W-:-:S03]  /*df70*/  IMAD.WIDE R40, R247, 0x4, R166 ;  /* 0x00000004f7287825 */ /* 0x002fc600078e02a6 */
[----:B------:R1:W-:Y:S04]  /*df80*/  STL.64 [R1+0x128], R36 ;  /* 0x0001282401007387 */ /* 0x0003e80000100a00 */
[----:B------:R1:W-:Y:S01]  /*df90*/  LDGSTS.E [R2+0x4ee00], desc[UR20][R36.64], !P4 ;  /* 0x4ee0000024027fae */ /* 0x0003e2000e1a1014 */
[----:B------:R-:W-:Y:S02]  /*dfa0*/  VIADD R4, R5, 0xffffff5e ;  /* 0xffffff5e05047836 */ /* 0x000fe40000000000 */
[----:B------:R-:W3:Y:S01]  /*dfb0*/  LDC R5, c[0x0][0x3a0] ;  /* 0x0000e800ff057b82 */ /* 0x000ee20000000800 */
[C---:B--2---:R-:W-:Y:S01]  /*dfc0*/  IMAD.WIDE R38, R247.reuse, 0x4, R144 ;  /* 0x00000004f7267825 */ /* 0x044fe200078e0290 */
[----:B------:R2:W-:Y:S04]  /*dfd0*/  STL.64 [R1+0x120], R42 ;  /* 0x0001202a01007387 */ /* 0x0005e80000100a00 */
[----:B------:R2:W-:Y:S01]  /*dfe0*/  LDGSTS.E [R2+0x4f000], desc[UR20][R42.64], !P6 ;  /* 0x4f0000002a027fae */ /* 0x0005e2000f1a1014 */
[----:B-1----:R-:W-:-:S03]  /*dff0*/  IMAD.WIDE R36, R247, 0x4, R146 ;  /* 0x00000004f7247825 */ /* 0x002fc600078e0292 */
[----:B------:R1:W-:Y:S01]  /*e000*/  STL.64 [R1+0x118], R40 ;  /* 0x0001182801007387 */ /* 0x0003e20000100a00 */
[----:B------:R-:W-:Y:S01]  /*e010*/  ISETP.GE.U32.AND P4, PT, R4, 0x7fffff1f, PT ;  /* 0x7fffff1f0400780c */ /* 0x000fe20003f86070 */
[----:B------:R-:W3:Y:S02]  /*e020*/  LDC R146, c[0x0][0x3a0] ;  /* 0x0000e800ff927b82 */ /* 0x000ee40000000800 */
[----:B------:R1:W-:Y:S01]  /*e030*/  LDGSTS.E [R2+0x4f200], desc[UR20][R40.64], !P6 ;  /* 0x4f20000028027fae */ /* 0x0003e2000f1a1014 */
[----:B--2---:R-:W-:-:S03]  /*e040*/  IMAD.WIDE R42, R247, 0x4, R172 ;  /* 0x00000004f72a7825 */ /* 0x004fc600078e02ac */
[----:B------:R2:W-:Y:S04]  /*e050*/  STL.64 [R1+0x110], R38 ;  /* 0x0001102601007387 */ /* 0x0005e80000100a00 */
[----:B------:R2:W-:Y:S01]  /*e060*/  LDGSTS.E [R2+0x4f400], desc[UR20][R38.64], !P6 ;  /* 0x4f40000026027fae */ /* 0x0005e2000f1a1014 */
[----:B-1----:R-:W-:-:S03]  /*e070*/  IMAD.WIDE R40, R247, 0x4, R174 ;  /* 0x00000004f7287825 */ /* 0x002fc600078e02ae */
[----:B------:R1:W-:Y:S01]  /*e080*/  STL.64 [R1+0x108], R36 ;  /* 0x0001082401007387 */ /* 0x0003e20000100a00 */
[----:B------:R-:W-:Y:S02]  /*e090*/  IADD3 R4, PT, PT, R34, -0xa3, RZ ;  /* 0xffffff5d22047810 */ /* 0x000fe40007ffe0ff */
[----:B------:R-:W4:Y:S01]  /*e0a0*/  LDC R34, c[0x0][0x3a0] ;  /* 0x0000e800ff227b82 */ /* 0x000f220000000800 */
[----:B------:R1:W-:Y:S01]  /*e0b0*/  LDGSTS.E [R2+0x4f600], desc[UR20][R36.64], !P6 ;  /* 0x4f60000024027fae */ /* 0x0003e2000f1a1014 */
[----:B--2---:R-:W-:-:S03]  /*e0c0*/  IMAD.WIDE R38, R247, 0x4, R152 ;  /* 0x00000004f7267825 */ /* 0x004fc600078e0298 */
[----:B------:R2:W-:Y:S04]  /*e0d0*/  STL.64 [R1+0x100], R42 ;  /* 0x0001002a01007387 */ /* 0x0005e80000100a00 */
[----:B------:R2:W-:Y:S01]  /*e0e0*/  LDGSTS.E [R2+0x4f800], desc[UR20][R42.64], !P2 ;  /* 0x4f8000002a027fae */ /* 0x0005e2000d1a1014 */
[----:B-1----:R-:W-:-:S03]  /*e0f0*/  IMAD.WIDE R36, R247, 0x4, R154 ;  /* 0x00000004f7247825 */ /* 0x002fc600078e029a */
[----:B------:R1:W-:Y:S01]  /*e100*/  STL.64 [R1+0xe8], R40 ;  /* 0x0000e82801007387 */ /* 0x0003e20000100a00 */
[----:B------:R-:W-:Y:S01]  /*e110*/  ISETP.GE.U32.AND P6, PT, R4, 0x7fffff1e, PT ;  /* 0x7fffff1e0400780c */ /* 0x000fe20003fc6070 */
[----:B------:R-:W4:Y:S02]  /*e120*/  LDC R154, c[0x0][0x3a0] ;  /* 0x0000e800ff9a7b82 */ /* 0x000f240000000800 */
[----:B------:R1:W-:Y:S01]  /*e130*/  LDGSTS.E [R2+0x4fa00], desc[UR20][R40.64], !P2 ;  /* 0x4fa0000028027fae */ /* 0x0003e2000d1a1014 */
[----:B--2---:R-:W-:-:S03]  /*e140*/  IMAD.WIDE R42, R247, 0x4, R180 ;  /* 0x00000004f72a7825 */ /* 0x004fc600078e02b4 */
[----:B------:R2:W-:Y:S04]  /*e150*/  STL.64 [R1+0xe0], R38 ;  /* 0x0000e02601007387 */ /* 0x0005e80000100a00 */
[----:B------:R2:W-:Y:S01]  /*e160*/  LDGSTS.E [R2+0x4fc00], desc[UR20][R38.64], !P2 ;  /* 0x4fc0000026027fae */ /* 0x0005e2000d1a1014 */
[----:B-1----:R-:W-:-:S03]  /*e170*/  IMAD.WIDE R40, R247, 0x4, R182 ;  /* 0x00000004f7287825 */ /* 0x002fc600078e02b6 */
[----:B------:R1:W-:Y:S01]  /*e180*/  STL.64 [R1+0xd8], R36 ;  /* 0x0000d82401007387 */ /* 0x0003e20000100a00 */
[----:B---3--:R-:W-:-:S03]  /*e190*/  VIADD R4, R35, 0xffffff5c ;  /* 0xffffff5c23047836 */ /* 0x008fc60000000000 */
[----:B------:R1:W-:Y:S01]  /*e1a0*/  LDGSTS.E [R2+0x4fe00], desc[UR20][R36.64], !P2 ;  /* 0x4fe0000024027fae */ /* 0x0003e2000d1a1014 */
[----:B------:R-:W3:Y:S01]  /*e1b0*/  LDC R35, c[0x0][0x3a0] ;  /* 0x0000e800ff237b82 */ /* 0x000ee20000000800 */
[C---:B--2---:R-:W-:Y:S02]  /*e1c0*/  IMAD.WIDE R38, R247.reuse, 0x4, R160 ;  /* 0x00000004f7267825 */ /* 0x044fe400078e02a0 */
        /* <DEDUP_REMOVED lines=18> */
[----:B----4-:R-:W-:-:S03]  /*e2f0*/  VIADD R130, R130, 0xffffff47 ;  /* 0xffffff4782827836 */ /* 0x010fc60000000000 */
[----:B------:R1:W-:Y:S01]  /*e300*/  LDGSTS.E [R2+0x50a00], desc[UR20][R40.64], !P4 ;  /* 0x50a0000028027fae */ /* 0x0003e2000e1a1014 */
[----:B------:R-:W-:Y:S02]  /*e310*/  VIADD R4, R5, 0xffffff5b ;  /* 0xffffff5b05047836 */ /* 0x000fe40000000000 */
[----:B-----5:R-:W-:Y:S01]  /*e320*/  VIADD R138, R138, 0xffffff46 ;  /* 0xffffff468a8a7836 */ /* 0x020fe20000000000 */
[----:B------:R4:W-:Y:S01]  /*e330*/  STL.64 [R1+0xa0], R38 ;  /* 0x0000a02601007387 */ /* 0x0009e20000100a00 */
[C---:B--2---:R-:W-:Y:S01]  /*e340*/  IMAD.WIDE R42, R247.reuse, 0x4, R196 ;  /* 0x00000004f72a7825 */ /* 0x044fe200078e02c4 */
[----:B------:R-:W2:Y:S02]  /*e350*/  LDC R5, c[0x0][0x3a0] ;  /* 0x0000e800ff057b82 */ /* 0x000ea40000000800 */
[----:B------:R4:W-:Y:S01]  /*e360*/  LDGSTS.E [R2+0x50c00], desc[UR20][R38.64], !P4 ;  /* 0x50c0000026027fae */ /* 0x0009e2000e1a1014 */
[----:B-1----:R-:W-:-:S03]  /*e370*/  IMAD.WIDE R40, R247, 0x4, R198 ;  /* 0x00000004f7287825 */ /* 0x002fc600078e02c6 */
[----:B------:R1:W-:Y:S01]  /*e380*/  STL.64 [R1+0x98], R36 ;  /* 0x0000982401007387 */ /* 0x0003e20000100a00 */
[----:B------:R-:W-:Y:S01]  /*e390*/  IADD3 R146, PT, PT, R146, -0xbb, RZ ;  /* 0xffffff4592927810 */ /* 0x000fe20007ffe0ff */
[----:B------:R-:W5:Y:S02]  /*e3a0*/  LDC R170, c[0x0][0x3a0] ;  /* 0x0000e800ffaa7b82 */ /* 0x000f640000000800 */
[----:B------:R1:W-:Y:S01]  /*e3b0*/  LDGSTS.E [R2+0x50e00], desc[UR20][R36.64], !P4 ;  /* 0x50e0000024027fae */ /* 0x0003e2000e1a1014 */
[----:B----4-:R-:W-:-:S03]  /*e3c0*/  IMAD.WIDE R38, R247, 0x4, R176 ;  /* 0x00000004f7267825 */ /* 0x010fc600078e02b0 */
[----:B------:R4:W-:Y:S04]  /*e3d0*/  STL.64 [R1+0x90], R42 ;  /* 0x0000902a01007387 */ /* 0x0009e80000100a00 */
[----:B------:R4:W-:Y:S01]  /*e3e0*/  LDGSTS.E [R2+0x51000], desc[UR20][R42.64], !P6 ;  /* 0x510000002a027fae */ /* 0x0009e2000f1a1014 */
[----:B-1----:R-:W-:-:S03]  /*e3f0*/  IMAD.WIDE R36, R247, 0x4, R178 ;  /* 0x00000004f7247825 */ /* 0x002fc600078e02b2 */
[----:B------:R1:W-:Y:S04]  /*e400*/  STL.64 [R1+0x88], R40 ;  /* 0x0000882801007387 */ /* 0x0003e80000100a00 */
        /* <DEDUP_REMOVED lines=8> */
[----:B------:R4:W-:Y:S01]  /*e490*/  STL.64 [R1+0x70], R44 ;  /* 0x0000702c01007387 */ /* 0x0009e20000100a00 */
[----:B------:R-:W-:Y:S01]  /*e4a0*/  ISETP.GE.U32.AND P5, PT, R4, 0x7fffff1c, PT ;  /* 0x7fffff1c0400780c */ /* 0x000fe20003fa6070 */
[----:B------:R-:W2:Y:S02]  /*e4b0*/  LDC R186, c[0x0][0x3a0] ;  /* 0x0000e800ffba7b82 */ /* 0x000ea40000000800 */
[----:B------:R4:W-:Y:S04]  /*e4c0*/  LDGSTS.E [R2+0x51800], desc[UR20][R44.64], !P2 ;  /* 0x518000002c027fae */ /* 0x0009e8000d1a1014 */
[----:B------:R3:W-:Y:S02]  /*e4d0*/  STL.64 [R1+0x68], R42 ;  /* 0x0000682a01007387 */ /* 0x0007e40000100a00 */
[----:B-1----:R-:W1:Y:S02]  /*e4e0*/  LDC R37, c[0x0][0x3a0] ;  /* 0x0000e800ff257b82 */ /* 0x002e640000000800 */
[----:B------:R3:W-:Y:S01]  /*e4f0*/  LDGSTS.E [R2+0x51a00], desc[UR20][R42.64], !P2 ;  /* 0x51a000002a027fae */ /* 0x0007e2000d1a1014 */
[----:B----4-:R-:W-:-:S03]  /*e500*/  IMAD.WIDE R44, R247, 0x4, R208 ;  /* 0x00000004f72c7825 */ /* 0x010fc600078e02d0 */
[----:B------:R4:W-:Y:S02]  /*e510*/  STL.64 [R1+0x60], R40 ;  /* 0x0000602801007387 */ /* 0x0009e40000100a00 */
[----:B------:R-:W1:Y:S02]  /*e520*/  LDC R36, c[0x0][0x3a0] ;  /* 0x0000e800ff247b82 */ /* 0x000e640000000800 */
[----:B------:R4:W-:Y:S01]  /*e530*/  LDGSTS.E [R2+0x51c00], desc[UR20][R40.64], !P2 ;  /* 0x51c0000028027fae */ /* 0x0009e2000d1a1014 */
[----:B---3--:R-:W-:-:S03]  /*e540*/  IMAD.WIDE R42, R247, 0x4, R210 ;  /* 0x00000004f72a7825 */ /* 0x008fc600078e02d2 */
[----:B------:R3:W-:Y:S04]  /*e550*/  STL.64 [R1+0x48], R38 ;  /* 0x0000482601007387 */ /* 0x0007e80000100a00 */
[----:B------:R3:W-:Y:S01]  /*e560*/  LDGSTS.E [R2+0x51e00], desc[UR20][R38.64], !P2 ;  /* 0x51e0000026027fae */ /* 0x0007e2000d1a1014 */
[----:B----4-:R-:W-:-:S03]  /*e570*/  IMAD.WIDE R40, R247, 0x4, R192 ;  /* 0x00000004f7287825 */ /* 0x010fc600078e02c0 */
[----:B------:R-:W-:Y:S04]  /*e580*/  STL.64 [R1+0x38], R44 ;  /* 0x0000382c01007387 */ /* 0x000fe80000100a00 */
[----:B------:R4:W-:Y:S01]  /*e590*/  STL.64 [R1+0x28], R42 ;  /* 0x0000282a01007387 */ /* 0x0009e20000100a00 */
[----:B---3--:R-:W-:-:S03]  /*e5a0*/  IMAD.WIDE R38, R247, 0x4, R194 ;  /* 0x00000004f7267825 */ /* 0x008fc600078e02c2 */
[----:B------:R-:W-:Y:S01]  /*e5b0*/  STL.64 [R1+0x18], R40 ;  /* 0x0000182801007387 */ /* 0x000fe20000100a00 */
[----:B------:R-:W-:Y:S01]  /*e5c0*/  IADD3 R4, PT, PT, R34, -0xa6, RZ ;  /* 0xffffff5a22047810 */ /* 0x000fe20007ffe0ff */
[----:B------:R-:W3:Y:S02]  /*e5d0*/  LDC R195, c[0x0][0x3a0] ;  /* 0x0000e800ffc37b82 */ /* 0x000ee40000000800 */
[----:B------:R1:W-:Y:S04]  /*e5e0*/  STL.64 [R1+0x8], R38 ;  /* 0x0000082601007387 */ /* 0x0003e80000100a00 */
[----:B------:R-:W3:Y:S02]  /*e5f0*/  LDL.LU.64 R58, [R1] ;  /* 0x00000000013a7983 */ /* 0x000ee40000300a00 */
[----:B------:R-:W1:Y:S02]  /*e600*/  LDC R34, c[0x0][0x3a0] ;  /* 0x0000e800ff227b82 */ /* 0x000e640000000800 */
[----:B------:R-:W-:Y:S04]  /*e610*/  LDGSTS.E [R2+0x52000], desc[UR20][R44.64], !P5 ;  /* 0x520000002c027fae */ /* 0x000fe8000e9a1014 */
[----:B------:R-:W-:Y:S01]  /*e620*/  LDGSTS.E [R2+0x52200], desc[UR20][R42.64], !P5 ;  /* 0x522000002a027fae */ /* 0x000fe2000e9a1014 */
[----:B------:R-:W-:-:S03]  /*e630*/  ISETP.GE.U32.AND P4, PT, R4, 0x7fffff1b, PT ;  /* 0x7fffff1b0400780c */ /* 0x000fc60003f86070 */
[----:B----4-:R-:W4:Y:S04]  /*e640*/  LDL.LU.64 R42, [R1+0x10] ;  /* 0x00001000012a7983 */ /* 0x010f280000300a00 */
[----:B------:R-:W4:Y:S01]  /*e650*/  LDL.LU.64 R218, [R1+0x20] ;  /* 0x0000200001da7983 */ /* 0x000f220000300a00 */
[----:B------:R-:W-:Y:S02]  /*e660*/  VIADD R4, R35, 0xffffff59 ;  /* 0xffffff5923047836 */ /* 0x000fe40000000000 */
[----:B------:R-:W3:Y:S01]  /*e670*/  LDC R35, c[0x0][0x3a0] ;  /* 0x0000e800ff237b82 */ /* 0x000ee20000000800 */
[----:B------:R-:W4:Y:S02]  /*e680*/  LDL.LU.64 R66, [R1+0x30] ;  /* 0x0000300001427983 */ /* 0x000f240000300a00 */
[----:B------:R-:W-:Y:S01]  /*e690*/  ISETP.GE.U32.AND P6, PT, R4, 0x7fffff1a, PT ;  /* 0x7fffff1a0400780c */ /* 0x000fe20003fc6070 */
[----:B--2---:R-:W-:Y:S01]  /*e6a0*/  VIADD R4, R5, 0xffffff58 ;  /* 0xffffff5805047836 */ /* 0x004fe20000000000 */
[----:B------:R-:W-:Y:S04]  /*e6b0*/  LDGSTS.E [R2+0x52400], desc[UR20][R40.64], !P5 ;  /* 0x5240000028027fae */ /* 0x000fe8000e9a1014 */
[----:B------:R-:W-:Y:S01]  /*e6c0*/  ISETP.GE.U32.AND P2, PT, R4, 0x7fffff19, PT ;  /* 0x7fffff190400780c */ /* 0x000fe20003f46070 */
[----:B------:R-:W2:Y:S01]  /*e6d0*/  LDL.LU.64 R48, [R1+0x40] ;  /* 0x0000400001307983 */ /* 0x000ea20000300a00 */
[----:B-1----:R-:W-:-:S03]  /*e6e0*/  IADD3 R4, PT, PT, R34, -0xa9, RZ ;  /* 0xffffff5722047810 */ /* 0x002fc60007ffe0ff */
[----:B------:R1:W-:Y:S01]  /*e6f0*/  LDGSTS.E [R2+0x52600], desc[UR20][R38.64], !P5 ;  /* 0x5260000026027fae */ /* 0x0003e2000e9a1014 */
[----:B------:R-:W-:Y:S01]  /*e700*/  ISETP.GE.U32.AND P5, PT, R4, 0x7fffff18, PT ;  /* 0x7fffff180400780c */ /* 0x000fe20003fa6070 */
[----:B------:R-:W-:Y:S02]  /*e710*/  IMAD.WIDE R4, R247, 0x4, R202 ;  /* 0x00000004f7047825 */ /* 0x000fe400078e02ca */
[----:B------:R-:W2:Y:S02]  /*e720*/  LDL.LU.64 R50, [R1+0x50] ;  /* 0x0000500001327983 */ /* 0x000ea40000300a00 */
[----:B------:R-:W-:Y:S02]  /*e730*/  VIADD R154, R154, 0xffffff44 ;  /* 0xffffff449a9a7836 */ /* 0x000fe40000000000 */
[----:B------:R-:W-:Y:S01]  /*e740*/  VIADD R162, R162, 0xffffff43 ;  /* 0xffffff43a2a27836 */ /* 0x000fe20000000000 */
[----:B------:R-:W2:Y:S01]  /*e750*/  LDL.LU.64 R72, [R1+0x58] ;  /* 0x0000580001487983 */ /* 0x000ea20000300a00 */
[----:B------:R-:W-:Y:S01]  /*e760*/  VIADD R34, R37, 0xffffff56 ;  /* 0xffffff5625227836 */ /* 0x000fe20000000000 */
[----:B-----5:R-:W-:Y:S01]  /*e770*/  IADD3 R170, PT, PT, R170, -0xbe, RZ ;  /* 0xffffff42aaaa7810 */ /* 0x020fe20007ffe0ff */
[----:B------:R-:W5:Y:S01]  /*e780*/  LDC R37, c[0x0][0x3a0] ;  /* 0x0000e800ff257b82 */ /* 0x000f620000000800 */
[----:B------:R-:W2:Y:S04]  /*e790*/  LDL.LU.64 R216, [R1+0xf0] ;  /* 0x0000f00001d87983 */ /* 0x000ea80000300a00 */
[----:B------:R-:W2:Y:S03]  /*e7a0*/  LDL.LU.64 R56, [R1+0xf8] ;  /* 0x0000f80001387983 */ /* 0x000ea60000300a00 */
[----:B-1----:R-:W1:Y:S01]  /*e7b0*/  LDC R38, c[0x0][0x3a0] ;  /* 0x0000e800ff267b82 */ /* 0x002e620000000800 */
[----:B------:R-:W-:Y:S04]  /*e7c0*/  STL.64 [R1+0xbe0], R250 ;  /* 0x000be0fa01007387 */ /* 0x000fe80000100a00 */
[----:B------:R-:W-:Y:S01]  /*e7d0*/  STL.64 [R1+0xbe8], R244 ;  /* 0x000be8f401007387 */ /* 0x000fe20000100a00 */
[----:B------:R-:W-:Y:S01]  /*e7e0*/  VIADD R186, R186, 0xffffff41 ;  /* 0xffffff41baba7836 */ /* 0x000fe20000000000 */
[----:B------:R-:W-:Y:S01]  /*e7f0*/  LOP3.LUT R246, R246, 0x3f, RZ, 0xc0, !PT ;  /* 0x0000003ff6f67812 */ /* 0x000fe200078ec0ff */
[----:B---3--:R-:W-:Y:S01]  /*e800*/  VIADD R195, R195, 0xffffff40 ;  /* 0xffffff40c3c37836 */ /* 0x008fe20000000000 */
[----:B------:R-:W-:Y:S01]  /*e810*/  STL.64 [R1+0xbf0], R240 ;  /* 0x000bf0f001007387 */ /* 0x000fe20000100a00 */
[----:B------:R-:W3:Y:S03]  /*e820*/  LDC R202, c[0x0][0x3a0] ;  /* 0x0000e800ffca7b82 */ /* 0x000ee60000000800 */
[----:B------:R-:W-:Y:S04]  /*e830*/  STL.64 [R1+0xbf8], R4 ;  /* 0x000bf80401007387 */ /* 0x000fe80000100a00 */
[----:B------:R-:W-:Y:S01]  /*e840*/  STL.64 [R1+0xbd8], R6 ;  /* 0x000bd80601007387 */ /* 0x000fe20000100a00 */
[----:B------:R-:W1:Y:S03]  /*e850*/  LDC R203, c[0x0][0x3a0] ;  /* 0x0000e800ffcb7b82 */ /* 0x000e660000000800 */
[----:B------:R-:W-:Y:S04]  /*e860*/  STL.64 [R1+0xc00], R8 ;  /* 0x000c000801007387 */ /* 0x000fe80000100a00 */
[----:B------:R-:W-:Y:S04]  /*e870*/  STL.64 [R1+0xc08], R10 ;  /* 0x000c080a01007387 */ /* 0x000fe80000100a00 */
[----:B------:R-:W-:Y:S04]  /*e880*/  STL.64 [R1+0xc10], R12 ;  /* 0x000c100c01007387 */ /* 0x000fe80000100a00 */
[----:B------:R-:W-:Y:S04]  /*e890*/  STL.64 [R1+0xc18], R14 ;  /* 0x000c180e01007387 */ /* 0x000fe80000100a00 */
[----:B------:R-:W-:Y:S04]  /*e8a0*/  STL.64 [R1+0xc20], R16 ;  /* 0x000c201001007387 */ /* 0x000fe80000100a00 */
[----:B------:R-:W-:Y:S04]  /*e8b0*/  STL.64 [R1+0xc28], R18 ;  /* 0x000c281201007387 */ /* 0x000fe80000100a00 */
[----:B------:R-:W-:Y:S04]  /*e8c0*/  STL.64 [R1+0xc30], R20 ;  /* 0x000c301401007387 */ /* 0x000fe80000100a00 */
[----:B------:R1:W-:Y:S04]  /*e8d0*/  STL.64 [R1+0xc38], R22 ;  /* 0x000c381601007387 */ /* 0x0003e80000100a00 */
[----:B------:R-:W-:Y:S04]  /*e8e0*/  STL.64 [R1+0xc40], R24 ;  /* 0x000c401801007387 */ /* 0x000fe80000100a00 */
[----:B------:R-:W-:Y:S04]  /*e8f0*/  STL.64 [R1+0xc48], R26 ;  /* 0x000c481a01007387 */ /* 0x000fe80000100a00 */
[----:B------:R-:W-:Y:S04]  /*e900*/  LDGSTS.E [R2+0x52800], desc[UR20][R250.64], !P4 ;  /* 0x52800000fa027fae */ /* 0x000fe8000e1a1014 */
[----:B------:R-:W-:Y:S04]  /*e910*/  LDGSTS.E [R2+0x52a00], desc[UR20][R244.64], !P4 ;  /* 0x52a00000f4027fae */ /* 0x000fe8000e1a1014 */
[----:B------:R-:W-:Y:S04]  /*e920*/  LDGSTS.E [R2+0x52c00], desc[UR20][R240.64], !P4 ;  /* 0x52c00000f0027fae */ /* 0x000fe8000e1a1014 */
[----:B------:R-:W-:Y:S01]  /*e930*/  LDGSTS.E [R2+0x52e00], desc[UR20][R4.64], !P4 ;  /* 0x52e0000004027fae */ /* 0x000fe2000e1a1014 */
[----:B------:R-:W-:-:S04]  /*e940*/  IMAD.WIDE R40, R247, 0x4, R58 ;  /* 0x00000004f7287825 */ /* 0x000fc800078e023a */
[----:B----4-:R-:W-:Y:S01]  /*e950*/  IMAD.WIDE R44, R247, 0x4, R218 ;  /* 0x00000004f72c7825 */ /* 0x010fe200078e02da */
[----:B------:R-:W4:Y:S04]  /*e960*/  LDL.LU.64 R58, [R1+0x178] ;  /* 0x00017800013a7983 */ /* 0x000f280000300a00 */
[----:B------:R-:W3:Y:S04]  /*e970*/  LDL.LU.64 R84, [R1+0x180] ;  /* 0x0001800001547983 */ /* 0x000ee80000300a00 */
[----:B------:R-:W3:Y:S04]  /*e980*/  LDL.LU.64 R64, [R1+0x190] ;  /* 0x0001900001407983 */ /* 0x000ee80000300a00 */
[----:B------:R-:W3:Y:S01]  /*e990*/  LDL.LU.64 R218, [R1+0x198] ;  /* 0x0001980001da7983 */ /* 0x000ee20000300a00 */
[----:B------:R-:W-:Y:S01]  /*e9a0*/  ISETP.GE.U32.AND P4, PT, R34, 0x7fffff17, PT ;  /* 0x7fffff172200780c */ /* 0x000fe20003f86070 */
[----:B------:R-:W-:-:S02]  /*e9b0*/  VIADD R34, R35, 0xffffff55 ;  /* 0xffffff5523227836 */ /* 0x000fc40000000000 */
[----:B------:R-:W-:Y:S04]  /*e9c0*/  LDGSTS.E [R2+0x53000], desc[UR20][R6.64], !P6 ;  /* 0x5300000006027fae */ /* 0x000fe8000f1a1014 */
[----:B------:R-:W-:Y:S04]  /*e9d0*/  LDGSTS.E [R2+0x53200], desc[UR20][R8.64], !P6 ;  /* 0x5320000008027fae */ /* 0x000fe8000f1a1014 */
[----:B------:R-:W-:Y:S04]  /*e9e0*/  LDGSTS.E [R2+0x53400], desc[UR20][R10.64], !P6 ;  /* 0x534000000a027fae */ /* 0x000fe8000f1a1014 */
[----:B------:R-:W-:Y:S01]  /*e9f0*/  LDGSTS.E [R2+0x53600], desc[UR20][R12.64], !P6 ;  /* 0x536000000c027fae */ /* 0x000fe2000f1a1014 */
[----:B------:R-:W-:-:S02]  /*ea00*/  ISETP.GE.U32.AND P6, PT, R34, 0x7fffff16, PT ;  /* 0x7fffff162200780c */ /* 0x000fc40003fc6070 */
[----:B------:R-:W-:Y:S01]  /*ea10*/  IADD3 R34, PT, PT, R36, -0xac, RZ ;  /* 0xffffff5424227810 */ /* 0x000fe20007ffe0ff */
[----:B------:R-:W-:Y:S04]  /*ea20*/  LDGSTS.E [R2+0x53800], desc[UR20][R14.64], !P2 ;  /* 0x538000000e027fae */ /* 0x000fe8000d1a1014 */
[----:B------:R-:W-:Y:S04]  /*ea30*/  LDGSTS.E [R2+0x53a00], desc[UR20][R16.64], !P2 ;  /* 0x53a0000010027fae */ /* 0x000fe8000d1a1014 */
[----:B------:R-:W-:Y:S04]  /*ea40*/  LDGSTS.E [R2+0x53c00], desc[UR20][R18.64], !P2 ;  /* 0x53c0000012027fae */ /* 0x000fe8000d1a1014 */
[----:B------:R-:W-:Y:S01]  /*ea50*/  LDGSTS.E [R2+0x53e00], desc[UR20][R20.64], !P2 ;  /* 0x53e0000014027fae */ /* 0x000fe2000d1a1014 */
[----:B------:R-:W-:Y:S01]  /*ea60*/  ISETP.GE.U32.AND P2, PT, R34, 0x7fffff15, PT ;  /* 0x7fffff152200780c */ /* 0x000fe20003f46070 */
[----:B-----5:R-:W-:-:S02]  /*ea70*/  VIADD R34, R37, 0xffffff53 ;  /* 0xffffff5325227836 */ /* 0x020fc40000000000 */
[----:B------:R5:W-:Y:S04]  /*ea80*/  LDGSTS.E [R2+0x54000], desc[UR20][R22.64], !P5 ;  /* 0x5400000016027fae */ /* 0x000be8000e9a1014 */
[----:B------:R-:W-:Y:S04]  /*ea90*/  LDGSTS.E [R2+0x54200], desc[UR20][R24.64], !P5 ;  /* 0x5420000018027fae */ /* 0x000fe8000e9a1014 */
[----:B------:R-:W-:Y:S01]  /*eaa0*/  LDGSTS.E [R2+0x54400], desc[UR20][R26.64], !P5 ;  /* 0x544000001a027fae */ /* 0x000fe2000e9a1014 */
[C---:B------:R-:W-:Y:S02]  /*eab0*/  IMAD.WIDE R36, R247.reuse, 0x4, R242 ;  /* 0x00000004f7247825 */ /* 0x040fe400078e02f2 */
[----:B------:R-:W3:Y:S01]  /*eac0*/  LDC R242, c[0x0][0x3a0] ;  /* 0x0000e800fff27b82 */ /* 0x000ee20000000800 */
[----:B------:R-:W-:Y:S01]  /*ead0*/  LDGSTS.E [R2+0x54600], desc[UR20][R28.64], !P5 ;  /* 0x546000001c027fae */ /* 0x000fe2000e9a1014 */
[----:B------:R-:W-:Y:S01]  /*eae0*/  ISETP.GE.U32.AND P5, PT, R34, 0x7fffff14, PT ;  /* 0x7fffff142200780c */ /* 0x000fe20003fa6070 */
[----:B------:R-:W-:-:S02]  /*eaf0*/  IMAD.WIDE R34, R247, 0x4, R238 ;  /* 0x00000004f7227825 */ /* 0x000fc400078e02ee */
[----:B------:R-:W-:Y:S02]  /*eb00*/  LDGSTS.E [R2+0x54800], desc[UR20][R30.64], !P4 ;  /* 0x548000001e027fae */ /* 0x000fe4000e1a1014 */
[----:B-1----:R-:W-:Y:S01]  /*eb10*/  VIADD R38, R38, 0xffffff52 ;  /* 0xffffff5226267836 */ /* 0x002fe20000000000 */
[----:B-----5:R-:W1:Y:S01]  /*eb20*/  LDC R22, c[0x0][0x3a0] ;  /* 0x0000e800ff167b82 */ /* 0x020e620000000800 */
[----:B------:R-:W-:Y:S04]  /*eb30*/  LDGSTS.E [R2+0x54a00], desc[UR20][R32.64], !P4 ;  /* 0x54a0000020027fae */ /* 0x000fe8000e1a1014 */
[----:B------:R-:W-:Y:S01]  /*eb40*/  LDGSTS.E [R2+0x54c00], desc[UR20][R34.64], !P4 ;  /* 0x54c0000022027fae */ /* 0x000fe2000e1a1014 */
[C---:B------:R-:W-:Y:S02]  /*eb50*/  IMAD.WIDE R42, R247.reuse, 0x4, R42 ;  /* 0x00000004f72a7825 */ /* 0x040fe400078e022a */
[----:B------:R-:W5:Y:S01]  /*eb60*/  LDC R243, c[0x0][0x3a0] ;  /* 0x0000e800fff37b82 */ /* 0x000f620000000800 */
[----:B------:R-:W-:Y:S01]  /*eb70*/  LDGSTS.E [R2+0x54e00], desc[UR20][R36.64], !P4 ;  /* 0x54e0000024027fae */ /* 0x000fe2000e1a1014 */
[----:B------:R-:W-:Y:S01]  /*eb80*/  ISETP.GE.U32.AND P4, PT, R38, 0x7fffff13, PT ;  /* 0x7fffff132600780c */ /* 0x000fe20003f86070 */
[----:B------:R-:W-:-:S05]  /*eb90*/  IMAD.WIDE R38, R247, 0x4, R248 ;  /* 0x00000004f7267825 */ /* 0x000fca00078e02f8 */
[----:B------:R-:W-:Y:S04]  /*eba0*/  LDGSTS.E [R2+0x55000], desc[UR20][R38.64], !P6 ;  /* 0x5500000026027fae */ /* 0x000fe8000f1a1014 */
[----:B------:R-:W-:Y:S04]  /*ebb0*/  LDGSTS.E [R2+0x55200], desc[UR20][R40.64], !P6 ;  /* 0x5520000028027fae */ /* 0x000fe8000f1a1014 */
[----:B------:R-:W-:Y:S04]  /*ebc0*/  LDGSTS.E [R2+0x55400], desc[UR20][R42.64], !P6 ;  /* 0x554000002a027fae */ /* 0x000fe8000f1a1014 */
[----:B------:R-:W-:Y:S01]  /*ebd0*/  LDGSTS.E [R2+0x55600], desc[UR20][R44.64], !P6 ;  /* 0x556000002c027fae */ /* 0x000fe2000f1a1014 */
[----:B------:R-:W-:Y:S01]  /*ebe0*/  ISETP.GE.U32.AND P6, PT, R46, 0x7fffff12, PT ;  /* 0x7fffff122e00780c */ /* 0x000fe20003fc6070 */
[----:B------:R-:W-:-:S02]  /*ebf0*/  IMAD.WIDE R46, R247, 0x4, R66 ;  /* 0x00000004f72e7825 */ /* 0x000fc400078e0242 */
[----:B------:R-:W5:Y:S04]  /*ec00*/  LDL.LU.64 R66, [R1+0x1a8] ;  /* 0x0001a80001427983 */ /* 0x000f680000300a00 */
[----:B------:R-:W5:Y:S01]  /*ec10*/  LDL.LU.64 R92, [R1+0x1b0] ;  /* 0x0001b000015c7983 */ /* 0x000f620000300a00 */
[----:B--2---:R-:W-:-:S03]  /*ec20*/  IMAD.WIDE R48, R247, 0x4, R48 ;  /* 0x00000004f7307825 */ /* 0x004fc600078e0230 */
[----:B------:R-:W-:Y:S01]  /*ec30*/  LDGSTS.E [R2+0x55800], desc[UR20][R46.64], !P2 ;  /* 0x558000002e027fae */ /* 0x000fe2000d1a1014 */
[----:B------:R-:W-:-:S03]  /*ec40*/  IMAD.WIDE R50, R247, 0x4, R50 ;  /* 0x00000004f7327825 */ /* 0x000fc600078e0232 */
[----:B------:R-:W2:Y:S01]  /*ec50*/  LDL.LU.64 R94, [R1+0x1c0] ;  /* 0x0001c000015e7983 */ /* 0x000ea20000300a00 */
[----:B------:R-:W-:-:S03]  /*ec60*/  IMAD.WIDE R52, R247, 0x4, R72 ;  /* 0x00000004f7347825 */ /* 0x000fc600078e0248 */
[----:B------:R-:W-:Y:S04]  /*ec70*/  LDGSTS.E [R2+0x55a00], desc[UR20][R48.64], !P2 ;  /* 0x55a0000030027fae */ /* 0x000fe8000d1a1014 */
[----:B------:R-:W-:Y:S01]  /*ec80*/  LDGSTS.E [R2+0x55c00], desc[UR20][R50.64], !P2 ;  /* 0x55c0000032027fae */ /* 0x000fe2000d1a1014 */
[----:B------:R-:W-:-:S03]  /*ec90*/  IMAD.WIDE R56, R247, 0x4, R56 ;  /* 0x00000004f7387825 */ /* 0x000fc600078e0238 */
[----:B------:R-:W-:Y:S01]  /*eca0*/  LDGSTS.E [R2+0x55e00], desc[UR20][R52.64], !P2 ;  /* 0x55e0000034027fae */ /* 0x000fe2000d1a1014 */
[----:B------:R-:W-:Y:S01]  /*ecb0*/  ISETP.GE.U32.AND P2, PT, R54, 0x7fffff11, PT ;  /* 0x7fffff113600780c */ /* 0x000fe20003f46070 */
[C---:B------:R-:W-:Y:S02]  /*ecc0*/  IMAD.WIDE R54, R247.reuse, 0x4, R216 ;  /* 0x00000004f7367825 */ /* 0x040fe400078e02d8 */
[----:B------:R-:W2:Y:S04]  /*ecd0*/  LDL.LU.64 R72, [R1+0x1c8] ;  /* 0x0001c80001487983 */ /* 0x000ea80000300a00 */
[----:B------:R-:W2:Y:S04]  /*ece0*/  LDL.LU.64 R74, [R1+0x1d8] ;  /* 0x0001d800014a7983 */ /* 0x000ea80000300a00 */
[----:B------:R-:W2:Y:S04]  /*ecf0*/  LDL.LU.64 R216, [R1+0x1e0] ;  /* 0x0001e00001d87983 */ /* 0x000ea80000300a00 */
[----:B------:R-:W-:Y:S04]  /*ed00*/  LDGSTS.E [R2+0x56000], desc[UR20][R54.64], !P5 ;  /* 0x5600000036027fae */ /* 0x000fe8000e9a1014 */
[----:B------:R-:W-:Y:S04]  /*ed10*/  LDGSTS.E [R2+0x56200], desc[UR20][R56.64], !P5 ;  /* 0x5620000038027fae */ /* 0x000fe8000e9a1014 */
[----:B------:R-:W2:Y:S01]  /*ed20*/  LDL.LU.64 R86, [R1+0x1f0] ;  /* 0x0001f00001567983 */ /* 0x000ea20000300a00 */
[----:B----4-:R-:W-:-:S04]  /*ed30*/  IMAD.WIDE R58, R247, 0x4, R58 ;  /* 0x00000004f73a7825 */ /* 0x010fc800078e023a */
[C---:B---3--:R-:W-:Y:S01]  /*ed40*/  IMAD.WIDE R60, R247.reuse, 0x4, R84 ;  /* 0x00000004f73c7825 */ /* 0x048fe200078e0254 */
[----:B------:R-:W-:Y:S04]  /*ed50*/  LDGSTS.E [R2+0x56400], desc[UR20][R58.64], !P5 ;  /* 0x564000003a027fae */ /* 0x000fe8000e9a1014 */
[----:B------:R-:W-:Y:S01]  /*ed60*/  LDGSTS.E [R2+0x56600], desc[UR20][R60.64], !P5 ;  /* 0x566000003c027fae */ /* 0x000fe2000e9a1014 */
[----:B------:R-:W-:Y:S01]  /*ed70*/  ISETP.GE.U32.AND P5, PT, R62, 0x7fffff10, PT ;  /* 0x7fffff103e00780c */ /* 0x000fe20003fa6070 */
[C---:B------:R-:W-:Y:S02]  /*ed80*/  IMAD.WIDE R62, R247.reuse, 0x4, R64 ;  /* 0x00000004f73e7825 */ /* 0x040fe400078e0240 */
[----:B------:R-:W3:Y:S02]  /*ed90*/  LDL.LU.64 R84, [R1+0x1f8] ;  /* 0x0001f80001547983 */ /* 0x000ee40000300a00 */
[----:B------:R-:W-:-:S02]  /*eda0*/  IMAD.WIDE R64, R247, 0x4, R218 ;  /* 0x00000004f7407825 */ /* 0x000fc400078e02da */
[----:B------:R-:W4:Y:S04]  /*edb0*/  LDL.LU.64 R218, [R1+0x208] ;  /* 0x0002080001da7983 */ /* 0x000f280000300a00 */
[----:B------:R-:W3:Y:S04]  /*edc0*/  LDL.LU.64 R110, [R1+0x210] ;  /* 0x00021000016e7983 */ /* 0x000ee80000300a00 */
[----:B------:R-:W-:Y:S04]  /*edd0*/  LDGSTS.E [R2+0x56800], desc[UR20][R62.64], !P4 ;  /* 0x568000003e027fae */ /* 0x000fe8000e1a1014 */
[----:B------:R-:W-:Y:S04]  /*ede0*/  LDGSTS.E [R2+0x56a00], desc[UR20][R64.64], !P4 ;  /* 0x56a0000040027fae */ /* 0x000fe8000e1a1014 */
[----:B------:R-:W3:Y:S01]  /*edf0*/  LDL.LU.64 R108, [R1+0x220] ;  /* 0x00022000016c7983 */ /* 0x000ee20000300a00 */
[----:B-----5:R-:W-:-:S04]  /*ee00*/  IMAD.WIDE R66, R247, 0x4, R66 ;  /* 0x00000004f7427825 */ /* 0x020fc800078e0242 */
[C---:B------:R-:W-:Y:S01]  /*ee10*/  IMAD.WIDE R68, R247.reuse, 0x4, R92 ;  /* 0x00000004f7447825 */ /* 0x040fe200078e025c */
[----:B------:R-:W-:Y:S04]  /*ee20*/  LDGSTS.E [R2+0x56c00], desc[UR20][R66.64], !P4 ;  /* 0x56c0000042027fae */ /* 0x000fe8000e1a1014 */
[----:B------:R-:W-:Y:S01]  /*ee30*/  LDGSTS.E [R2+0x56e00], desc[UR20][R68.64], !P4 ;  /* 0x56e0000044027fae */ /* 0x000fe2000e1a1014 */
[----:B------:R-:W-:Y:S01]  /*ee40*/  ISETP.GE.U32.AND P4, PT, R70, 0x7fffff0f, PT ;  /* 0x7fffff0f4600780c */ /* 0x000fe20003f86070 */
[C---:B--2---:R-:W-:Y:S02]  /*ee50*/  IMAD.WIDE R70, R247.reuse, 0x4, R94 ;  /* 0x00000004f7467825 */ /* 0x044fe400078e025e */
[----:B------:R-:W2:Y:S04]  /*ee60*/  LDL.LU.64 R92, [R1+0x228] ;  /* 0x00022800015c7983 */ /* 0x000ea80000300a00 */
[----:B------:R-:W5:Y:S04]  /*ee70*/  LDL.LU.64 R94, [R1+0x238] ;  /* 0x00023800015e7983 */ /* 0x000f680000300a00 */
[----:B------:R-:W5:Y:S04]  /*ee80*/  LDL.LU.64 R116, [R1+0x240] ;  /* 0x0002400001747983 */ /* 0x000f680000300a00 */
[----:B------:R-:W5:Y:S01]  /*ee90*/  LDL.LU.64 R102, [R1+0x250] ;  /* 0x0002500001667983 */ /* 0x000f620000300a00 */
[----:B------:R-:W-:-:S03]  /*eea0*/  IMAD.WIDE R72, R247, 0x4, R72 ;  /* 0x00000004f7487825 */ /* 0x000fc600078e0248 */
[----:B------:R-:W5:Y:S01]  /*eeb0*/  LDL.LU.64 R100, [R1+0x258] ;  /* 0x0002580001647983 */ /* 0x000f620000300a00 */
[----:B------:R-:W-:-:S03]  /*eec0*/  IMAD.WIDE R74, R247, 0x4, R74 ;  /* 0x00000004f74a7825 */ /* 0x000fc600078e024a */
[----:B------:R-:W-:Y:S01]  /*eed0*/  LDGSTS.E [R2+0x57000], desc[UR20][R70.64], !P6 ;  /* 0x5700000046027fae */ /* 0x000fe2000f1a1014 */
[----:B------:R-:W-:-:S03]  /*eee0*/  IMAD.WIDE R76, R247, 0x4, R216 ;  /* 0x00000004f74c7825 */ /* 0x000fc600078e02d8 */
[----:B------:R-:W-:Y:S04]  /*eef0*/  LDGSTS.E [R2+0x57200], desc[UR20][R72.64], !P6 ;  /* 0x5720000048027fae */ /* 0x000fe8000f1a1014 */
[----:B------:R-:W5:Y:S04]  /*ef00*/  LDL.LU.64 R216, [R1+0x268] ;  /* 0x0002680001d87983 */ /* 0x000f680000300a00 */
[----:B------:R-:W-:Y:S04]  /*ef10*/  LDGSTS.E [R2+0x57400], desc[UR20][R74.64], !P6 ;  /* 0x574000004a027fae */ /* 0x000fe8000f1a1014 */
[----:B------:R-:W-:Y:S01]  /*ef20*/  LDGSTS.E [R2+0x57600], desc[UR20][R76.64], !P6 ;  /* 0x576000004c027fae */ /* 0x000fe2000f1a1014 */
[----:B------:R-:W-:Y:S01]  /*ef30*/  ISETP.GE.U32.AND P6, PT, R78, 0x7fffff0e, PT ;  /* 0x7fffff0e4e00780c */ /* 0x000fe20003fc6070 */
[----:B------:R-:W-:-:S05]  /*ef40*/  IMAD.WIDE R78, R247, 0x4, R86 ;  /* 0x00000004f74e7825 */ /* 0x000fca00078e0256 */
[----:B------:R-:W-:Y:S01]  /*ef50*/  LDGSTS.E [R2+0x57800], desc[UR20][R78.64], !P2 ;  /* 0x578000004e027fae */ /* 0x000fe2000d1a1014 */
[----:B----4-:R-:W-:-:S03]  /*ef60*/  IMAD.WIDE R86, R247, 0x4, R218 ;  /* 0x00000004f7567825 */ /* 0x010fc600078e02da */
[----:B------:R-:W4:Y:S01]  /*ef70*/  LDL.LU.64 R218, [R1+0x270] ;  /* 0x0002700001da7983 */ /* 0x000f220000300a00 */
[----:B---3--:R-:W-:-:S03]  /*ef80*/  IMAD.WIDE R84, R247, 0x4, R84 ;  /* 0x00000004f7547825 */ /* 0x008fc600078e0254 */
[----:B------:R-:W3:Y:S01]  /*ef90*/  LDL.LU.64 R124, [R1+0x280] ;  /* 0x00028000017c7983 */ /* 0x000ee20000300a00 */
[----:B------:R-:W-:-:S03]  /*efa0*/  IMAD.WIDE R88, R247, 0x4, R110 ;  /* 0x00000004f7587825 */ /* 0x000fc600078e026e */
[----:B------:R-:W-:Y:S04]  /*efb0*/  LDGSTS.E [R2+0x57a00], desc[UR20][R84.64], !P2 ;  /* 0x57a0000054027fae */ /* 0x000fe8000d1a1014 */
[----:B------:R-:W-:Y:S04]  /*efc0*/  LDGSTS.E [R2+0x57c00], desc[UR20][R86.64], !P2 ;  /* 0x57c0000056027fae */ /* 0x000fe8000d1a1014 */
[----:B------:R-:W-:Y:S01]  /*efd0*/  LDGSTS.E [R2+0x57e00], desc[UR20][R88.64], !P2 ;  /* 0x57e0000058027fae */ /* 0x000fe2000d1a1014 */
[----:B------:R-:W-:Y:S01]  /*efe0*/  ISETP.GE.U32.AND P2, PT, R90, 0x7fffff0d, PT ;  /* 0x7fffff0d5a00780c */ /* 0x000fe20003f46070 */
[----:B------:R-:W-:-:S02]  /*eff0*/  IMAD.WIDE R90, R247, 0x4, R108 ;  /* 0x00000004f75a7825 */ /* 0x000fc400078e026c */
[----:B------:R-:W3:Y:S04]  /*f000*/  LDL.LU.64 R108, [R1+0x290] ;  /* 0x00029000016c7983 */ /* 0x000ee80000300a00 */
[----:B------:R-:W3:Y:S04]  /*f010*/  LDL.LU.64 R110, [R1+0x2a0] ;  /* 0x0002a000016e7983 */ /* 0x000ee80000300a00 */
[----:B------:R-:W3:Y:S04]  /*f020*/  LDL.LU.64 R132, [R1+0x2b0] ;  /* 0x0002b00001847983 */ /* 0x000ee80000300a00 */
[----:B------:R-:W-:Y:S04]  /*f030*/  LDGSTS.E [R2+0x58000], desc[UR20][R90.64], !P5 ;  /* 0x580000005a027fae */ /* 0x000fe8000e9a1014 */
[----:B------:R-:W3:Y:S01]  /*f040*/  LDL.LU.64 R142, [R1+0x2c0] ;  /* 0x0002c000018e7983 */ /* 0x000ee20000300a00 */
[----:B--2---:R-:W-:-:S04]  /*f050*/  IMAD.WIDE R92, R247, 0x4, R92 ;  /* 0x00000004f75c7825 */ /* 0x004fc800078e025c */
[C---:B-----5:R-:W-:Y:S01]  /*f060*/  IMAD.WIDE R94, R247.reuse, 0x4, R94 ;  /* 0x00000004f75e7825 */ /* 0x060fe200078e025e */
[----:B------:R-:W-:Y:S03]  /*f070*/  LDGSTS.E [R2+0x58200], desc[UR20][R92.64], !P5 ;  /* 0x582000005c027fae */ /* 0x000fe6000e9a1014 */
[C---:B------:R-:W-:Y:S01]  /*f080*/  IMAD.WIDE R96, R247.reuse, 0x4, R116 ;  /* 0x00000004f7607825 */ /* 0x040fe200078e0274 */
[----:B------:R-:W-:Y:S04]  /*f090*/  LDGSTS.E [R2+0x58400], desc[UR20][R94.64], !P5 ;  /* 0x584000005e027fae */ /* 0x000fe8000e9a1014 */
[----:B------:R-:W-:Y:S01]  /*f0a0*/  LDGSTS.E [R2+0x58600], desc[UR20][R96.64], !P5 ;  /* 0x5860000060027fae */ /* 0x000fe2000e9a1014 */
[----:B------:R-:W-:Y:S01]  /*f0b0*/  ISETP.GE.U32.AND P5, PT, R98, 0x7fffff0c, PT ;  /* 0x7fffff0c6200780c */ /* 0x000fe20003fa6070 */
[----:B------:R-:W-:-:S02]  /*f0c0*/  IMAD.WIDE R98, R247, 0x4, R102 ;  /* 0x00000004f7627825 */ /* 0x000fc400078e0266 */
[----:B------:R-:W2:Y:S04]  /*f0d0*/  LDL.LU.64 R116, [R1+0x2c8] ;  /* 0x0002c80001747983 */ /* 0x000ea80000300a00 */
[----:B------:R-:W5:Y:S01]  /*f0e0*/  LDL.LU.64 R118, [R1+0x2d8] ;  /* 0x0002d80001767983 */ /* 0x000f620000300a00 */
[----:B------:R-:W-:-:S03]  /*f0f0*/  IMAD.WIDE R100, R247, 0x4, R100 ;  /* 0x00000004f7647825 */ /* 0x000fc600078e0264 */
[----:B------:R-:W-:Y:S01]  /*f100*/  LDGSTS.E [R2+0x58800], desc[UR20][R98.64], !P4 ;  /* 0x5880000062027fae */ /* 0x000fe2000e1a1014 */
[----:B------:R-:W-:-:S03]  /*f110*/  IMAD.WIDE R102, R247, 0x4, R216 ;  /* 0x00000004f7667825 */ /* 0x000fc600078e02d8 */
[----:B------:R-:W-:Y:S04]  /*f120*/  LDGSTS.E [R2+0x58a00], desc[UR20][R100.64], !P4 ;  /* 0x58a0000064027fae */ /* 0x000fe8000e1a1014 */
[----:B------:R-:W5:Y:S04]  /*f130*/  LDL.LU.64 R216, [R1+0x2e8] ;  /* 0x0002e80001d87983 */ /* 0x000f680000300a00 */
[----:B------:R-:W-:Y:S01]  /*f140*/  LDGSTS.E [R2+0x58c00], desc[UR20][R102.64], !P4 ;  /* 0x58c0000066027fae */ /* 0x000fe2000e1a1014 */
[----:B----4-:R-:W-:-:S03]  /*f150*/  IMAD.WIDE R104, R247, 0x4, R218 ;  /* 0x00000004f7687825 */ /* 0x010fc600078e02da */
[----:B------:R-:W4:Y:S04]  /*f160*/  LDL.LU.64 R218, [R1+0x2f8] ;  /* 0x0002f80001da7983 */ /* 0x000f280000300a00 */
[----:B------:R-:W-:Y:S01]  /*f170*/  LDGSTS.E [R2+0x58e00], desc[UR20][R104.64], !P4 ;  /* 0x58e0000068027fae */ /* 0x000fe2000e1a1014 */
[----:B------:R-:W-:Y:S01]  /*f180*/  ISETP.GE.U32.AND P4, PT, R106, 0x7fffff0b, PT ;  /* 0x7fffff0b6a00780c */ /* 0x000fe20003f86070 */
[C---:B---3--:R-:W-:Y:S02]  /*f190*/  IMAD.WIDE R106, R247.reuse, 0x4, R124 ;  /* 0x00000004f76a7825 */ /* 0x048fe400078e027c */
[----:B------:R-:W3:Y:S04]  /*f1a0*/  LDL.LU.64 R124, [R1+0x308] ;  /* 0x00030800017c7983 */ /* 0x000ee80000300a00 */
[----:B------:R-:W3:Y:S04]  /*f1b0*/  LDL.LU.64 R126, [R1+0x318] ;  /* 0x00031800017e7983 */ /* 0x000ee80000300a00 */
[----:B------:R-:W3:Y:S01]  /*f1c0*/  LDL.LU.64 R150, [R1+0x328] ;  /* 0x0003280001967983 */ /* 0x000ee20000300a00 */
[----:B------:R-:W-:-:S03]  /*f1d0*/  IMAD.WIDE R108, R247, 0x4, R108 ;  /* 0x00000004f76c7825 */ /* 0x000fc600078e026c */
[----:B------:R-:W3:Y:S01]  /*f1e0*/  LDL.LU.64 R148, [R1+0x338] ;  /* 0x0003380001947983 */ /* 0x000ee20000300a00 */
[----:B------:R-:W-:-:S03]  /*f1f0*/  IMAD.WIDE R110, R247, 0x4, R110 ;  /* 0x00000004f76e7825 */ /* 0x000fc600078e026e */
[----:B------:R-:W-:Y:S01]  /*f200*/  LDGSTS.E [R2+0x59000], desc[UR20][R106.64], !P6 ;  /* 0x590000006a027fae */ /* 0x000fe2000f1a1014 */
[----:B------:R-:W-:-:S03]  /*f210*/  IMAD.WIDE R112, R247, 0x4, R132 ;  /* 0x00000004f7707825 */ /* 0x000fc600078e0284 */
[----:B------:R-:W3:Y:S04]  /*f220*/  LDL.LU.64 R132, [R1+0x348] ;  /* 0x0003480001847983 */ /* 0x000ee80000300a00 */
[----:B------:R-:W3:Y:S04]  /*f230*/  LDL.LU.64 R134, [R1+0x358] ;  /* 0x0003580001867983 */ /* 0x000ee80000300a00 */
[----:B------:R-:W3:Y:S04]  /*f240*/  LDL.LU.64 R140, [R1+0x368] ;  /* 0x00036800018c7983 */ /* 0x000ee80000300a00 */
[----:B------:R-:W-:Y:S04]  /*f250*/  LDGSTS.E [R2+0x59200], desc[UR20][R108.64], !P6 ;  /* 0x592000006c027fae */ /* 0x000fe8000f1a1014 */
[----:B------:R-:W-:Y:S04]  /*f260*/  LDGSTS.E [R2+0x59400], desc[UR20][R110.64], !P6 ;  /* 0x594000006e027fae */ /* 0x000fe8000f1a1014 */
[----:B------:R-:W-:Y:S01]  /*f270*/  LDGSTS.E [R2+0x59600], desc[UR20][R112.64], !P6 ;  /* 0x5960000070027fae */ /* 0x000fe2000f1a1014 */
[----:B------:R-:W-:Y:S01]  /*f280*/  ISETP.GE.U32.AND P6, PT, R114, 0x7fffff0a, PT ;  /* 0x7fffff0a7200780c */ /* 0x000fe20003fc6070 */
[----:B------:R-:W-:-:S05]  /*f290*/  IMAD.WIDE R114, R247, 0x4, R142 ;  /* 0x00000004f7727825 */ /* 0x000fca00078e028e */
[----:B------:R-:W-:Y:S01]  /*f2a0*/  LDGSTS.E [R2+0x59800], desc[UR20][R114.64], !P2 ;  /* 0x5980000072027fae */ /* 0x000fe2000d1a1014 */
[----:B--2---:R-:W-:-:S04]  /*f2b0*/  IMAD.WIDE R116, R247, 0x4, R116 ;  /* 0x00000004f7747825 */ /* 0x004fc800078e0274 */
[C---:B-----5:R-:W-:Y:S01]  /*f2c0*/  IMAD.WIDE R118, R247.reuse, 0x4, R118 ;  /* 0x00000004f7767825 */ /* 0x060fe200078e0276 */
[----:B------:R-:W-:Y:S04]  /*f2d0*/  LDGSTS.E [R2+0x59a00], desc[UR20][R116.64], !P2 ;  /* 0x59a0000074027fae */ /* 0x000fe8000d1a1014 */
[----:B------:R-:W-:Y:S01]  /*f2e0*/  LDGSTS.E [R2+0x59c00], desc[UR20][R118.64], !P2 ;  /* 0x59c0000076027fae */ /* 0x000fe2000d1a1014 */
[----:B------:R-:W-:-:S03]  /*f2f0*/  IMAD.WIDE R120, R247, 0x4, R216 ;  /* 0x00000004f7787825 */ /* 0x000fc600078e02d8 */
[----:B------:R-:W2:Y:S04]  /*f300*/  LDL.LU.64 R216, [R1+0x378] ;  /* 0x0003780001d87983 */ /* 0x000ea80000300a00 */
[----:B------:R-:W-:Y:S01]  /*f310*/  LDGSTS.E [R2+0x59e00], desc[UR20][R120.64], !P2 ;  /* 0x59e0000078027fae */ /* 0x000fe2000d1a1014 */
[----:B------:R-:W-:Y:S01]  /*f320*/  ISETP.GE.U32.AND P2, PT, R122, 0x7fffff09, PT ;  /* 0x7fffff097a00780c */ /* 0x000fe20003f46070 */
[C---:B----4-:R-:W-:Y:S02]  /*f330*/  IMAD.WIDE R122, R247.reuse, 0x4, R218 ;  /* 0x00000004f77a7825 */ /* 0x050fe400078e02da */
[----:B------:R-:W4:Y:S04]  /*f340*/  LDL.LU.64 R218, [R1+0x388] ;  /* 0x0003880001da7983 */ /* 0x000f280000300a00 */
[----:B------:R-:W5:Y:S01]  /*f350*/  LDL.LU.64 R142, [R1+0x398] ;  /* 0x00039800018e7983 */ /* 0x000f620000300a00 */
[----:B---3--:R-:W-:-:S03]  /*f360*/  IMAD.WIDE R124, R247, 0x4, R124 ;  /* 0x00000004f77c7825 */ /* 0x008fc600078e027c */
[----:B------:R-:W3:Y:S01]  /*f370*/  LDL.LU.64 R166, [R1+0x3a0] ;  /* 0x0003a00001a67983 */ /* 0x000ee20000300a00 */
[----:B------:R-:W-:-:S03]  /*f380*/  IMAD.WIDE R126, R247, 0x4, R126 ;  /* 0x00000004f77e7825 */ /* 0x000fc600078e027e */
[----:B------:R-:W-:Y:S01]  /*f390*/  LDGSTS.E [R2+0x5a000], desc[UR20][R122.64], !P5 ;  /* 0x5a0000007a027fae */ /* 0x000fe2000e9a1014 */
[----:B------:R-:W-:-:S03]  /*f3a0*/  IMAD.WIDE R128, R247, 0x4, R150 ;  /* 0x00000004f7807825 */ /* 0x000fc600078e0296 */
[----:B------:R-:W-:Y:S04]  /*f3b0*/  LDGSTS.E [R2+0x5a200], desc[UR20][R124.64], !P5 ;  /* 0x5a2000007c027fae */ /* 0x000fe8000e9a1014 */
[----:B------:R-:W-:Y:S04]  /*f3c0*/  LDGSTS.E [R2+0x5a400], desc[UR20][R126.64], !P5 ;  /* 0x5a4000007e027fae */ /* 0x000fe8000e9a1014 */
[----:B------:R-:W-:Y:S01]  /*f3d0*/  LDGSTS.E [R2+0x5a600], desc[UR20][R128.64], !P5 ;  /* 0x5a60000080027fae */ /* 0x000fe2000e9a1014 */
[----:B------:R-:W-:Y:S01]  /*f3e0*/  ISETP.GE.U32.AND P5, PT, R130, 0x7fffff08, PT ;  /* 0x7fffff088200780c */ /* 0x000fe20003fa6070 */
[----:B------:R-:W-:-:S02]  /*f3f0*/  IMAD.WIDE R130, R247, 0x4, R148 ;  /* 0x00000004f7827825 */ /* 0x000fc400078e0294 */
[----:B------:R-:W3:Y:S02]  /*f400*/  LDL.LU.64 R164, [R1+0x3b0] ;  /* 0x0003b00001a47983 */ /* 0x000ee40000300a00 */
[C---:B------:R-:W-:Y:S02]  /*f410*/  IMAD.WIDE R132, R247.reuse, 0x4, R132 ;  /* 0x00000004f7847825 */ /* 0x040fe400078e0284 */
[----:B------:R-:W3:Y:S02]  /*f420*/  LDL.LU.64 R148, [R1+0x3b8] ;  /* 0x0003b80001947983 */ /* 0x000ee40000300a00 */
[C---:B------:R-:W-:Y:S02]  /*f430*/  IMAD.WIDE R134, R247.reuse, 0x4, R134 ;  /* 0x00000004f7867825 */ /* 0x040fe400078e0286 */
[----:B------:R-:W3:Y:S02]  /*f440*/  LDL.LU.64 R150, [R1+0x3c8] ;  /* 0x0003c80001967983 */ /* 0x000ee40000300a00 */
[----:B------:R-:W-:-:S02]  /*f450*/  IMAD.WIDE R136, R247, 0x4, R140 ;  /* 0x00000004f7887825 */ /* 0x000fc400078e028c */
[----:B------:R-:W3:Y:S04]  /*f460*/  LDL.LU.64 R172, [R1+0x3d0] ;  /* 0x0003d00001ac7983 */ /* 0x000ee80000300a00 */
[----:B------:R-:W-:Y:S04]  /*f470*/  LDGSTS.E [R2+0x5a800], desc[UR20][R130.64], !P4 ;  /* 0x5a80000082027fae */ /* 0x000fe8000e1a1014 */
[----:B------:R-:W-:Y:S04]  /*f480*/  LDGSTS.E [R2+0x5aa00], desc[UR20][R132.64], !P4 ;  /* 0x5aa0000084027fae */ /* 0x000fe8000e1a1014 */
[----:B------:R-:W-:Y:S04]  /*f490*/  LDGSTS.E [R2+0x5ac00], desc[UR20][R134.64], !P4 ;  /* 0x5ac0000086027fae */ /* 0x000fe8000e1a1014 */
[----:B------:R-:W-:Y:S01]  /*f4a0*/  LDGSTS.E [R2+0x5ae00], desc[UR20][R136.64], !P4 ;  /* 0x5ae0000088027fae */ /* 0x000fe2000e1a1014 */
[----:B------:R-:W-:-:S03]  /*f4b0*/  ISETP.GE.U32.AND P4, PT, R138, 0x7fffff07, PT ;  /* 0x7fffff078a00780c */ /* 0x000fc60003f86070 */
[----:B------:R-:W3:Y:S01]  /*f4c0*/  LDL.LU.64 R156, [R1+0x3e0] ;  /* 0x0003e000019c7983 */ /* 0x000ee20000300a00 */
[----:B--2---:R-:W-:-:S03]  /*f4d0*/  IMAD.WIDE R138, R247, 0x4, R216 ;  /* 0x00000004f78a7825 */ /* 0x004fc600078e02d8 */
[----:B------:R-:W2:Y:S04]  /*f4e0*/  LDL.LU.64 R216, [R1+0x3e8] ;  /* 0x0003e80001d87983 */ /* 0x000ea80000300a00 */
[----:B------:R-:W2:Y:S04]  /*f4f0*/  LDL.LU.64 R158, [R1+0x3f8] ;  /* 0x0003f800019e7983 */ /* 0x000ea80000300a00 */
[----:B------:R-:W-:Y:S01]  /*f500*/  LDGSTS.E [R2+0x5b000], desc[UR20][R138.64], !P6 ;  /* 0x5b0000008a027fae */ /* 0x000fe2000f1a1014 */
[----:B----4-:R-:W-:-:S03]  /*f510*/  IMAD.WIDE R140, R247, 0x4, R218 ;  /* 0x00000004f78c7825 */ /* 0x010fc600078e02da */
[----:B------:R-:W4:Y:S01]  /*f520*/  LDL.LU.64 R218, [R1+0x400] ;  /* 0x0004000001da7983 */ /* 0x000f220000300a00 */
[----:B-----5:R-:W-:-:S03]  /*f530*/  IMAD.WIDE R142, R247, 0x4, R142 ;  /* 0x00000004f78e7825 */ /* 0x020fc600078e028e */
[----:B------:R-:W-:Y:S01]  /*f540*/  LDGSTS.E [R2+0x5b200], desc[UR20][R140.64], !P6 ;  /* 0x5b2000008c027fae */ /* 0x000fe2000f1a1014 */
[----:B---3--:R-:W-:-:S03]  /*f550*/  IMAD.WIDE R144, R247, 0x4, R166 ;  /* 0x00000004f7907825 */ /* 0x008fc600078e02a6 */
[----:B------:R-:W-:Y:S04]  /*f560*/  LDGSTS.E [R2+0x5b400], desc[UR20][R142.64], !P6 ;  /* 0x5b4000008e027fae */ /* 0x000fe8000f1a1014 */
[----:B------:R-:W-:Y:S01]  /*f570*/  LDGSTS.E [R2+0x5b600], desc[UR20][R144.64], !P6 ;  /* 0x5b60000090027fae */ /* 0x000fe2000f1a1014 */
[----:B------:R-:W-:-:S03]  /*f580*/  ISETP.GE.U32.AND P6, PT, R146, 0x7fffff06, PT ;  /* 0x7fffff069200780c */ /* 0x000fc60003fc6070 */
[----:B------:R-:W3:Y:S01]  /*f590*/  LDL.LU.64 R190, [R1+0x410] ;  /* 0x0004100001be7983 */ /* 0x000ee20000300a00 */
[----:B------:R-:W-:-:S03]  /*f5a0*/  IMAD.WIDE R146, R247, 0x4, R164 ;  /* 0x00000004f7927825 */ /* 0x000fc600078e02a4 */
[----:B------:R-:W5:Y:S01]  /*f5b0*/  LDL.LU.64 R164, [R1+0x418] ;  /* 0x0004180001a47983 */ /* 0x000f620000300a00 */
[----:B------:R-:W-:-:S03]  /*f5c0*/  IMAD.WIDE R148, R247, 0x4, R148 ;  /* 0x00000004f7947825 */ /* 0x000fc600078e0294 */
[----:B------:R-:W5:Y:S01]  /*f5d0*/  LDL.LU.64 R166, [R1+0x428] ;  /* 0x0004280001a67983 */ /* 0x000f620000300a00 */
[----:B------:R-:W-:-:S03]  /*f5e0*/  IMAD.WIDE R150, R247, 0x4, R150 ;  /* 0x00000004f7967825 */ /* 0x000fc600078e0296 */
[----:B------:R-:W5:Y:S01]  /*f5f0*/  LDL.LU.64 R188, [R1+0x430] ;  /* 0x0004300001bc7983 */ /* 0x000f620000300a00 */
[----:B------:R-:W-:-:S03]  /*f600*/  IMAD.WIDE R152, R247, 0x4, R172 ;  /* 0x00000004f7987825 */ /* 0x000fc600078e02ac */
[----:B------:R-:W-:Y:S04]  /*f610*/  LDGSTS.E [R2+0x5b800], desc[UR20][R146.64], !P2 ;  /* 0x5b80000092027fae */ /* 0x000fe8000d1a1014 */
[----:B------:R-:W-:Y:S04]  /*f620*/  LDGSTS.E [R2+0x5ba00], desc[UR20][R148.64], !P2 ;  /* 0x5ba0000094027fae */ /* 0x000fe8000d1a1014 */
[----:B------:R-:W-:Y:S04]  /*f630*/  LDGSTS.E [R2+0x5bc00], desc[UR20][R150.64], !P2 ;  /* 0x5bc0000096027fae */ /* 0x000fe8000d1a1014 */
[----:B------:R-:W-:Y:S01]  /*f640*/  LDGSTS.E [R2+0x5be00], desc[UR20][R152.64], !P2 ;  /* 0x5be0000098027fae */ /* 0x000fe2000d1a1014 */
[----:B------:R-:W-:-:S03]  /*f650*/  ISETP.GE.U32.AND P2, PT, R154, 0x7fffff05, PT ;  /* 0x7fffff059a00780c */ /* 0x000fc60003f46070 */
[----:B------:R-:W5:Y:S01]  /*f660*/  LDL.LU.64 R172, [R1+0x440] ;  /* 0x0004400001ac7983 */ /* 0x000f620000300a00 */
[----:B------:R-:W-:-:S05]  /*f670*/  IMAD.WIDE R154, R247, 0x4, R156 ;  /* 0x00000004f79a7825 */ /* 0x000fca00078e029c */
[----:B------:R-:W-:Y:S01]  /*f680*/  LDGSTS.E [R2+0x5c000], desc[UR20][R154.64], !P5 ;  /* 0x5c0000009a027fae */ /* 0x000fe2000e9a1014 */
[----:B--2---:R-:W-:-:S03]  /*f690*/  IMAD.WIDE R156, R247, 0x4, R216 ;  /* 0x00000004f79c7825 */ /* 0x004fc600078e02d8 */
[----:B------:R-:W2:Y:S04]  /*f6a0*/  LDL.LU.64 R216, [R1+0x448] ;  /* 0x0004480001d87983 */ /* 0x000ea80000300a00 */
[----:B------:R-:W2:Y:S04]  /*f6b0*/  LDL.LU.64 R174, [R1+0x458] ;  /* 0x0004580001ae7983 */ /* 0x000ea80000300a00 */
[----:B------:R-:W2:Y:S04]  /*f6c0*/  LDL.LU.64 R198, [R1+0x460] ;  /* 0x0004600001c67983 */ /* 0x000ea80000300a00 */
[----:B------:R-:W2:Y:S04]  /*f6d0*/  LDL.LU.64 R196, [R1+0x470] ;  /* 0x0004700001c47983 */ /* 0x000ea80000300a00 */
[----:B------:R-:W2:Y:S04]  /*f6e0*/  LDL.LU.64 R180, [R1+0x478] ;  /* 0x0004780001b47983 */ /* 0x000ea80000300a00 */
[----:B------:R-:W2:Y:S01]  /*f6f0*/  LDL.LU.64 R182, [R1+0x488] ;  /* 0x0004880001b67983 */ /* 0x000ea20000300a00 */
[----:B------:R-:W-:-:S03]  /*f700*/  IMAD.WIDE R158, R247, 0x4, R158 ;  /* 0x00000004f79e7825 */ /* 0x000fc600078e029e */
[----:B------:R-:W-:Y:S04]  /*f710*/  LDGSTS.E [R2+0x5c200], desc[UR20][R156.64], !P5 ;  /* 0x5c2000009c027fae */ /* 0x000fe8000e9a1014 */
[----:B------:R-:W-:Y:S01]  /*f720*/  LDGSTS.E [R2+0x5c400], desc[UR20][R158.64], !P5 ;  /* 0x5c4000009e027fae */ /* 0x000fe2000e9a1014 */
[----:B----4-:R-:W-:-:S03]  /*f730*/  IMAD.WIDE R160, R247, 0x4, R218 ;  /* 0x00000004f7a07825 */ /* 0x010fc600078e02da */
[----:B------:R-:W4:Y:S04]  /*f740*/  LDL.LU.64 R218, [R1+0x490] ;  /* 0x0004900001da7983 */ /* 0x000f280000300a00 */
[----:B------:R-:W4:Y:S04]  /*f750*/  LDL.LU.64 R206, [R1+0x4a0] ;  /* 0x0004a00001ce7983 */ /* 0x000f280000300a00 */
[----:B------:R-:W-:Y:S01]  /*f760*/  LDGSTS.E [R2+0x5c600], desc[UR20][R160.64], !P5 ;  /* 0x5c600000a0027fae */ /* 0x000fe2000e9a1014 */
[----:B------:R-:W-:Y:S01]  /*f770*/  ISETP.GE.U32.AND P5, PT, R162, 0x7fffff04, PT ;  /* 0x7fffff04a200780c */ /* 0x000fe20003fa6070 */
[----:B---3--:R-:W-:-:S05]  /*f780*/  IMAD.WIDE R162, R247, 0x4, R190 ;  /* 0x00000004f7a27825 */ /* 0x008fca00078e02be */
[----:B------:R-:W-:Y:S01]  /*f790*/  LDGSTS.E [R2+0x5c800], desc[UR20][R162.64], !P4 ;  /* 0x5c800000a2027fae */ /* 0x000fe2000e1a1014 */
[----:B-----5:R-:W-:-:S04]  /*f7a0*/  IMAD.WIDE R164, R247, 0x4, R164 ;  /* 0x00000004f7a47825 */ /* 0x020fc800078e02a4 */
[C---:B------:R-:W-:Y:S01]  /*f7b0*/  IMAD.WIDE R166, R247.reuse, 0x4, R166 ;  /* 0x00000004f7a67825 */ /* 0x040fe200078e02a6 */
[----:B------:R-:W-:Y:S03]  /*f7c0*/  LDGSTS.E [R2+0x5ca00], desc[UR20][R164.64], !P4 ;  /* 0x5ca00000a4027fae */ /* 0x000fe6000e1a1014 */
[----:B------:R-:W-:Y:S01]  /*f7d0*/  IMAD.WIDE R168, R247, 0x4, R188 ;  /* 0x00000004f7a87825 */ /* 0x000fe200078e02bc */
[----:B------:R-:W-:Y:S04]  /*f7e0*/  LDGSTS.E [R2+0x5cc00], desc[UR20][R166.64], !P4 ;  /* 0x5cc00000a6027fae */ /* 0x000fe8000e1a1014 */
[----:B------:R-:W-:Y:S01]  /*f7f0*/  LDGSTS.E [R2+0x5ce00], desc[UR20][R168.64], !P4 ;  /* 0x5ce00000a8027fae */ /* 0x000fe2000e1a1014 */
[----:B------:R-:W-:-:S03]  /*f800*/  ISETP.GE.U32.AND P4, PT, R170, 0x7fffff03, PT ;  /* 0x7fffff03aa00780c */ /* 0x000fc60003f86070 */
[----:B------:R-:W3:Y:S04]  /*f810*/  LDL.LU.64 R188, [R1+0x4a8] ;  /* 0x0004a80001bc7983 */ /* 0x000ee80000300a00 */
[----:B------:R-:W5:Y:S01]  /*f820*/  LDL.LU.64 R190, [R1+0x4b8] ;  /* 0x0004b80001be7983 */ /* 0x000f620000300a00 */
[----:B------:R-:W-:-:S05]  /*f830*/  IMAD.WIDE R170, R247, 0x4, R172 ;  /* 0x00000004f7aa7825 */ /* 0x000fca00078e02ac */
[----:B------:R-:W-:Y:S01]  /*f840*/  LDGSTS.E [R2+0x5d000], desc[UR20][R170.64], !P6 ;  /* 0x5d000000aa027fae */ /* 0x000fe2000f1a1014 */
[----:B--2---:R-:W-:-:S03]  /*f850*/  IMAD.WIDE R172, R247, 0x4, R216 ;  /* 0x00000004f7ac7825 */ /* 0x004fc600078e02d8 */
[----:B------:R-:W2:Y:S01]  /*f860*/  LDL.LU.64 R216, [R1+0x4c0] ;  /* 0x0004c00001d87983 */ /* 0x000ea20000300a00 */
[----:B------:R-:W-:-:S04]  /*f870*/  IMAD.WIDE R174, R247, 0x4, R174 ;  /* 0x00000004f7ae7825 */ /* 0x000fc800078e02ae */
[C---:B------:R-:W-:Y:S01]  /*f880*/  IMAD.WIDE R176, R247.reuse, 0x4, R198 ;  /* 0x00000004f7b07825 */ /* 0x040fe200078e02c6 */
[----:B------:R-:W-:Y:S03]  /*f890*/  LDGSTS.E [R2+0x5d200], desc[UR20][R174.64], !P6 ;  /* 0x5d200000ae027fae */ /* 0x000fe6000f1a1014 */
[C---:B------:R-:W-:Y:S01]  /*f8a0*/  IMAD.WIDE R178, R247.reuse, 0x4, R196 ;  /* 0x00000004f7b27825 */ /* 0x040fe200078e02c4 */
[----:B------:R-:W-:Y:S04]  /*f8b0*/  LDGSTS.E [R2+0x5d400], desc[UR20][R176.64], !P6 ;  /* 0x5d400000b0027fae */ /* 0x000fe8000f1a1014 */
[----:B------:R-:W2:Y:S01]  /*f8c0*/  LDL.LU.64 R196, [R1+0x4d0] ;  /* 0x0004d00001c47983 */ /* 0x000ea20000300a00 */
[----:B------:R-:W-:-:S03]  /*f8d0*/  IMAD.WIDE R180, R247, 0x4, R180 ;  /* 0x00000004f7b47825 */ /* 0x000fc600078e02b4 */
[----:B------:R-:W-:Y:S01]  /*f8e0*/  LDGSTS.E [R2+0x5d600], desc[UR20][R178.64], !P6 ;  /* 0x5d600000b2027fae */ /* 0x000fe2000f1a1014 */
[----:B------:R-:W-:-:S03]  /*f8f0*/  IMAD.WIDE R182, R247, 0x4, R182 ;  /* 0x00000004f7b67825 */ /* 0x000fc600078e02b6 */
[----:B------:R-:W-:Y:S04]  /*f900*/  LDGSTS.E [R2+0x5d800], desc[UR20][R172.64], !P2 ;  /* 0x5d800000ac027fae */ /* 0x000fe8000d1a1014 */
[----:B------:R-:W-:Y:S04]  /*f910*/  LDGSTS.E [R2+0x5da00], desc[UR20][R180.64], !P2 ;  /* 0x5da00000b4027fae */ /* 0x000fe8000d1a1014 */
[----:B------:R-:W-:Y:S01]  /*f920*/  LDGSTS.E [R2+0x5dc00], desc[UR20][R182.64], !P2 ;  /* 0x5dc00000b6027fae */ /* 0x000fe2000d1a1014 */
[----:B----4-:R-:W-:-:S03]  /*f930*/  IMAD.WIDE R184, R247, 0x4, R218 ;  /* 0x00000004f7b87825 */ /* 0x010fc600078e02da */
[----:B------:R-:W4:Y:S04]  /*f940*/  LDL.LU.64 R218, [R1+0x4d8] ;  /* 0x0004d80001da7983 */ /* 0x000f280000300a00 */
[----:B------:R-:W4:Y:S04]  /*f950*/  LDL.LU.64 R198, [R1+0x4e0] ;  /* 0x0004e00001c67983 */ /* 0x000f280000300a00 */
[----:B------:R-:W4:Y:S04]  /*f960*/  LDL.LU.64 R214, [R1+0x5e8] ;  /* 0x0005e80001d67983 */ /* 0x000f280000300a00 */
[----:B------:R-:W-:Y:S01]  /*f970*/  LDGSTS.E [R2+0x5de00], desc[UR20][R184.64], !P2 ;  /* 0x5de00000b8027fae */ /* 0x000fe2000d1a1014 */
[----:B------:R-:W-:Y:S01]  /*f980*/  ISETP.GE.U32.AND P2, PT, R186, 0x7fffff02, PT ;  /* 0x7fffff02ba00780c */ /* 0x000fe20003f46070 */
[----:B------:R-:W-:-:S02]  /*f990*/  IMAD.WIDE R186, R247, 0x4, R206 ;  /* 0x00000004f7ba7825 */ /* 0x000fc400078e02ce */
[----:B------:R-:W4:Y:S04]  /*f9a0*/  LDL.LU.64 R212, [R1+0x638] ;  /* 0x0006380001d47983 */ /* 0x000f280000300a00 */
[----:B------:R-:W4:Y:S04]  /*f9b0*/  LDL.LU.64 R210, [R1+0x630] ;  /* 0x0006300001d27983 */ /* 0x000f280000300a00 */
[----:B------:R-:W4:Y:S04]  /*f9c0*/  LDL.LU.64 R208, [R1+0x628] ;  /* 0x0006280001d07983 */ /* 0x000f280000300a00 */
[----:B------:R-:W4:Y:S01]  /*f9d0*/  LDL.LU.64 R206, [R1+0x620] ;  /* 0x0006200001ce7983 */ /* 0x000f220000300a00 */
[----:B------:R-:W-:-:S02]  /*f9e0*/  ISETP.GE.AND P6, PT, R246, R195, PT ;  /* 0x000000c3f600720c */ /* 0x000fc40003fc6270 */
[----:B------:R-:W1:Y:S01]  /*f9f0*/  LDC R246, c[0x0][0x3a0] ;  /* 0x0000e800fff67b82 */ /* 0x000e620000000800 */
[----:B------:R-:W-:Y:S01]  /*fa00*/  LDGSTS.E [R2+0x5e000], desc[UR20][R186.64], !P5 ;  /* 0x5e000000ba027fae */ /* 0x000fe2000e9a1014 */
[----:B------:R-:W-:-:S03]  /*fa10*/  SEL R194, RZ, 0x4, P6 ;  /* 0x00000004ffc27807 */ /* 0x000fc60003000000 */
[----:B------:R-:W4:Y:S01]  /*fa20*/  LDL.LU.64 R4, [R1+0x618] ;  /* 0x0006180001047983 */ /* 0x000f220000300a00 */
[----:B---3--:R-:W-:-:S04]  /*fa30*/  IMAD.WIDE R188, R247, 0x4, R188 ;  /* 0x00000004f7bc7825 */ /* 0x008fc800078e02bc */
[----:B-----5:R-:W-:Y:S01]  /*fa40*/  IMAD.WIDE R190, R247, 0x4, R190 ;  /* 0x00000004f7be7825 */ /* 0x020fe200078e02be */
[----:B------:R-:W-:Y:S04]  /*fa50*/  LDGSTS.E [R2+0x5e200], desc[UR20][R188.64], !P5 ;  /* 0x5e200000bc027fae */ /* 0x000fe8000e9a1014 */
[----:B------:R-:W-:Y:S01]  /*fa60*/  LDGSTS.E [R2+0x5e400], desc[UR20][R190.64], !P5 ;  /* 0x5e400000be027fae */ /* 0x000fe2000e9a1014 */
[----:B-1----:R-:W-:-:S04]  /*fa70*/  IADD3 R246, PT, PT, R246, 0x3f, RZ ;  /* 0x0000003ff6f67810 */ /* 0x002fc80007ffe0ff */
[----:B------:R-:W-:Y:S01]  /*fa80*/  ISETP.GT.AND P6, PT, R246, 0xff, PT ;  /* 0x000000fff600780c */ /* 0x000fe20003fc4270 */
[----:B------:R-:W-:Y:S01]  /*fa90*/  VIADD R202, R202, 0xffffff3f ;  /* 0xffffff3fcaca7836 */ /* 0x000fe20000000000 */
[----:B------:R-:W1:Y:S02]  /*faa0*/  LDC R246, c[0x0][0x3a0] ;  /* 0x0000e800fff67b82 */ /* 0x000e640000000800 */
[----:B------:R-:W-:-:S04]  /*fab0*/  SEL R194, R194, RZ, P6 ;  /* 0x000000ffc2c27207 */ /* 0x000fc80003000000 */
[----:B------:R-:W-:Y:S01]  /*fac0*/  ISETP.NE.U32.AND P6, PT, R194, RZ, PT ;  /* 0x000000ffc200720c */ /* 0x000fe20003fc5070 */
[----:B--2---:R-:W-:Y:S02]  /*fad0*/  IMAD.WIDE R192, R247, 0x4, R216 ;  /* 0x00000004f7c07825 */ /* 0x004fe400078e02d8 */
[----:B------:R-:W2:Y:S04]  /*fae0*/  LDL.LU.64 R216, [R1+0x610] ;  /* 0x0006100001d87983 */ /* 0x000ea80000300a00 */
[----:B------:R-:W-:Y:S01]  /*faf0*/  LDGSTS.E [R2+0x5e600], desc[UR20][R192.64], !P5 ;  /* 0x5e600000c0027fae */ /* 0x000fe2000e9a1014 */
[----:B------:R-:W-:-:S03]  /*fb00*/  ISETP.GE.U32.AND P5, PT, R195, 0x7fffff01, PT ;  /* 0x7fffff01c300780c */ /* 0x000fc60003fa6070 */
[----:B------:R-:W3:Y:S01]  /*fb10*/  LDL.LU.64 R240, [R1+0x608] ;  /* 0x0006080001f07983 */ /* 0x000ee20000300a00 */
[----:B------:R-:W-:-:S05]  /*fb20*/  IMAD.WIDE R194, R247, 0x4, R196 ;  /* 0x00000004f7c27825 */ /* 0x000fca00078e02c4 */
[----:B------:R-:W-:Y:S01]  /*fb30*/  LDGSTS.E [R2+0x5e800], desc[UR20][R194.64], !P4 ;  /* 0x5e800000c2027fae */ /* 0x000fe2000e1a1014 */
[----:B----4-:R-:W-:-:S03]  /*fb40*/  IMAD.WIDE R196, R247, 0x4, R218 ;  /* 0x00000004f7c47825 */ /* 0x010fc600078e02da */
[----:B------:R-:W4:Y:S04]  /*fb50*/  LDL.LU.64 R218, [R1+0x600] ;  /* 0x0006000001da7983 */ /* 0x000f280000300a00 */
[----:B------:R-:W5:Y:S01]  /*fb60*/  LDL.LU.64 R244, [R1+0x5e0] ;  /* 0x0005e00001f47983 */ /* 0x000f620000300a00 */
[----:B------:R-:W-:-:S03]  /*fb70*/  IMAD.WIDE R198, R247, 0x4, R198 ;  /* 0x00000004f7c67825 */ /* 0x000fc600078e02c6 */
[----:B------:R-:W-:Y:S01]  /*fb80*/  LDGSTS.E [R2+0x5ea00], desc[UR20][R196.64], !P4 ;  /* 0x5ea00000c4027fae */ /* 0x000fe2000e1a1014 */
[----:B------:R-:W-:-:S03]  /*fb90*/  IMAD.WIDE R200, R247, 0x4, R214 ;  /* 0x00000004f7c87825 */ /* 0x000fc600078e02d6 */
[----:B------:R-:W-:Y:S01]  /*fba0*/  LDGSTS.E [R2+0x5ec00], desc[UR20][R198.64], !P4 ;  /* 0x5ec00000c6027fae */ /* 0x000fe2000e1a1014 */
[----:B------:R-:W-:-:S03]  /*fbb0*/  IMAD.WIDE R12, R247, 0x4, R212 ;  /* 0x00000004f70c7825 */ /* 0x000fc600078e02d4 */
[----:B------:R-:W-:Y:S01]  /*fbc0*/  LDGSTS.E [R2+0x5ee00], desc[UR20][R200.64], !P4 ;  /* 0x5ee00000c8027fae */ /* 0x000fe2000e1a1014 */
[----:B------:R-:W-:-:S04]  /*fbd0*/  IMAD.WIDE R10, R247, 0x4, R210 ;  /* 0x00000004f70a7825 */ /* 0x000fc800078e02d2 */
[C---:B------:R-:W-:Y:S01]  /*fbe0*/  IMAD.WIDE R8, R247.reuse, 0x4, R208 ;  /* 0x00000004f7087825 */ /* 0x040fe200078e02d0 */
[----:B------:R-:W-:Y:S03]  /*fbf0*/  STL.64 [R1+0x860], R12 ;  /* 0x0008600c01007387 */ /* 0x000fe60000100a00 */
[C---:B------:R-:W-:Y:S01]  /*fc00*/  IMAD.WIDE R6, R247.reuse, 0x4, R206 ;  /* 0x00000004f7067825 */ /* 0x040fe200078e02ce */
[----:B------:R1:W-:Y:S04]  /*fc10*/  STL.64 [R1+0x890], R10 ;  /* 0x0008900a01007387 */ /* 0x0003e80000100a00 */
[----:B------:R2:W-:Y:S04]  /*fc20*/  STL.64 [R1+0x888], R8 ;  /* 0x0008880801007387 */ /* 0x0005e80000100a00 */
[----:B------:R3:W-:Y:S04]  /*fc30*/  STL.64 [R1+0x880], R6 ;  /* 0x0008800601007387 */ /* 0x0007e80000100a00 */
[----:B------:R-:W5:Y:S04]  /*fc40*/  LDL.LU.64 R250, [R1+0x5d8] ;  /* 0x0005d80001fa7983 */ /* 0x000f680000300a00 */
[----:B------:R-:W-:Y:S04]  /*fc50*/  LDGSTS.E [R2+0x5f000], desc[UR20][R12.64], !P2 ;  /* 0x5f0000000c027fae */ /* 0x000fe8000d1a1014 */
[----:B------:R1:W-:Y:S04]  /*fc60*/  LDGSTS.E [R2+0x5f200], desc[UR20][R10.64], !P2 ;  /* 0x5f2000000a027fae */ /* 0x0003e8000d1a1014 */
[----:B------:R-:W5:Y:S04]  /*fc70*/  LDL.LU.64 R206, [R1+0x5d0] ;  /* 0x0005d00001ce7983 */ /* 0x000f680000300a00 */
[----:B------:R2:W-:Y:S04]  /*fc80*/  LDGSTS.E [R2+0x5f400], desc[UR20][R8.64], !P2 ;  /* 0x5f40000008027fae */ /* 0x0005e8000d1a1014 */
[----:B------:R-:W5:Y:S01]  /*fc90*/  LDL.LU.64 R208, [R1+0x5c8] ;  /* 0x0005c80001d07983 */ /* 0x000f620000300a00 */
[----:B-1----:R-:W-:-:S03]  /*fca0*/  IMAD.WIDE R10, R247, 0x4, R4 ;  /* 0x00000004f70a7825 */ /* 0x002fc600078e0204 */
[----:B------:R-:W5:Y:S04]  /*fcb0*/  LDL.LU.64 R210, [R1+0x5c0] ;  /* 0x0005c00001d27983 */ /* 0x000f680000300a00 */
[----:B------:R3:W-:Y:S04]  /*fcc0*/  LDGSTS.E [R2+0x5f600], desc[UR20][R6.64], !P2 ;  /* 0x5f60000006027fae */ /* 0x0007e8000d1a1014 */
[----:B------:R-:W5:Y:S04]  /*fcd0*/  LDL.LU.64 R212, [R1+0x5b8] ;  /* 0x0005b80001d47983 */ /* 0x000f680000300a00 */
[----:B------:R-:W5:Y:S01]  /*fce0*/  LDL.LU.64 R214, [R1+0x5b0] ;  /* 0x0005b00001d67983 */ /* 0x000f620000300a00 */
[----:B------:R-:W-:Y:S01]  /*fcf0*/  ISETP.GE.U32.AND P4, PT, R202, 0x7fffff00, PT ;  /* 0x7fffff00ca00780c */ /* 0x000fe20003f86070 */
[----:B------:R-:W-:-:S02]  /*fd00*/  VIADD R202, R204, 0xffffff3e ;  /* 0xffffff3eccca7836 */ /* 0x000fc40000000000 */
[----:B------:R-:W-:Y:S03]  /*fd10*/  LDGSTS.E [R2+0x5f800], desc[UR20][R10.64], !P5 ;  /* 0x5f8000000a027fae */ /* 0x000fe6000e9a1014 */
[----:B------:R-:W-:Y:S02]  /*fd20*/  ISETP.GE.U32.AND P2, PT, R202, 0x7ffffeff, PT ;  /* 0x7ffffeffca00780c */ /* 0x000fe40003f46070 */
[----:B------:R-:W-:Y:S01]  /*fd30*/  IADD3 R202, PT, PT, R203, -0xc3, RZ ;  /* 0xffffff3dcbca7810 */ /* 0x000fe20007ffe0ff */
[C---:B--2---:R-:W-:Y:S02]  /*fd40*/  IMAD.WIDE R8, R247.reuse, 0x4, R216 ;  /* 0x00000004f7087825 */ /* 0x044fe400078e02d8 */
[----:B------:R-:W2:Y:S04]  /*fd50*/  LDL.LU.64 R216, [R1+0x5a8] ;  /* 0x0005a80001d87983 */ /* 0x000ea80000300a00 */
[----:B------:R-:W-:Y:S01]  /*fd60*/  STL.64 [R1+0x858], R10 ;  /* 0x0008580a01007387 */ /* 0x000fe20000100a00 */
[----:B---3--:R-:W-:-:S03]  /*fd70*/  IMAD.WIDE R6, R247, 0x4, R240 ;  /* 0x00000004f7067825 */ /* 0x008fc600078e02f0 */
[----:B------:R1:W-:Y:S04]  /*fd80*/  STL.64 [R1+0x878], R8 ;  /* 0x0008780801007387 */ /* 0x0003e80000100a00 */
[----:B------:R3:W-:Y:S04]  /*fd90*/  LDGSTS.E [R2+0x5fa00], desc[UR20][R8.64], !P5 ;  /* 0x5fa0000008027fae */ /* 0x0007e8000e9a1014 */
[----:B------:R-:W-:Y:S01]  /*fda0*/  LDGSTS.E [R2+0x5fc00], desc[UR20][R6.64], !P5 ;  /* 0x5fc0000006027fae */ /* 0x000fe2000e9a1014 */
[----:B----4-:R-:W-:-:S03]  /*fdb0*/  IMAD.WIDE R4, R247, 0x4, R218 ;  /* 0x00000004f7047825 */ /* 0x010fc600078e02da */
[----:B------:R-:W4:Y:S04]  /*fdc0*/  LDL.LU.64 R218, [R1+0x5a0] ;  /* 0x0005a00001da7983 */ /* 0x000f280000300a00 */
[----:B------:R-:W-:Y:S04]  /*fdd0*/  STL.64 [R1+0x870], R6 ;  /* 0x0008700601007387 */ /* 0x000fe80000100a00 */
[----:B------:R1:W-:Y:S04]  /*fde0*/  STL.64 [R1+0x868], R4 ;  /* 0x0008680401007387 */ /* 0x0003e80000100a00 */
[----:B------:R-:W2:Y:S04]  /*fdf0*/  LDL.LU.64 R26, [R1+0x550] ;  /* 0x00055000011a7983 */ /* 0x000ea80000300a00 */
[----:B------:R-:W3:Y:S04]  /*fe00*/  LDL.LU.64 R24, [R1+0x548] ;  /* 0x0005480001187983 */ /* 0x000ee80000300a00 */
[----:B------:R-:W3:Y:S04]  /*fe10*/  LDL.LU.64 R240, [R1+0x540] ;  /* 0x0005400001f07983 */ /* 0x000ee80000300a00 */
[----:B------:R-:W3:Y:S04]  /*fe20*/  LDL.LU.64 R20, [R1+0x538] ;  /* 0x0005380001147983 */ /* 0x000ee80000300a00 */
[----:B------:R-:W3:Y:S04]  /*fe30*/  LDL.LU.64 R14, [R1+0x530] ;  /* 0x00053000010e7983 */ /* 0x000ee80000300a00 */
[----:B------:R-:W3:Y:S04]  /*fe40*/  LDL.LU.64 R18, [R1+0x528] ;  /* 0x0005280001127983 */ /* 0x000ee80000300a00 */
[----:B-1----:R-:W3:Y:S04]  /*fe50*/  LDL.LU.64 R8, [R1+0x520] ;  /* 0x0005200001087983 */ /* 0x002ee80000300a00 */
[----:B------:R-:W3:Y:S04]  /*fe60*/  LDL.LU.64 R16, [R1+0x518] ;  /* 0x0005180001107983 */ /* 0x000ee80000300a00 */
[----:B------:R-:W3:Y:S04]  /*fe70*/  LDL.LU.64 R12, [R1+0x510] ;  /* 0x00051000010c7983 */ /* 0x000ee80000300a00 */
[----:B------:R1:W-:Y:S01]  /*fe80*/  LDGSTS.E [R2+0x5fe00], desc[UR20][R4.64], !P5 ;  /* 0x5fe0000004027fae */ /* 0x0003e2000e9a1014 */
[----:B------:R-:W-:-:S03]  /*fe90*/  ISETP.GE.U32.AND P5, PT, R202, 0x7ffffefe, PT ;  /* 0x7ffffefeca00780c */ /* 0x000fc60003fa6070 */
[----:B------:R-:W3:Y:S01]  /*fea0*/  LDL.LU.64 R10, [R1+0x508] ;  /* 0x00050800010a7983 */ /* 0x000ee20000300a00 */
[----:B-----5:R-:W-:-:S03]  /*feb0*/  IMAD.WIDE R202, R0, 0x4, R244 ;  /* 0x0000000400ca7825 */ /* 0x020fc600078e02f4 */
[----:B------:R-:W0:Y:S01]  /*fec0*/  LDGDEPBAR ;  /* 0x00000000000079af */ /* 0x000e220000000000 */
[----:B------:R-:W-:-:S03]  /*fed0*/  IMAD.WIDE R204, R0, 0x4, R250 ;  /* 0x0000000400cc7825 */ /* 0x000fc600078e02fa */
[----:B------:R-:W1:Y:S04]  /*fee0*/  LDL.LU.64 R4, [R1+0x500] ;  /* 0x0005000001047983 */ /* 0x000e680000300a00 */
[----:B------:R-:W5:Y:S04]  /*fef0*/  LDL.LU.64 R6, [R1+0x4f8] ;  /* 0x0004f80001067983 */ /* 0x000f680000300a00 */
[----:B------:R-:W5:Y:S04]  /*ff00*/  LDL.LU.64 R244, [R1+0x4f0] ;  /* 0x0004f00001f47983 */ /* 0x000f680000300a00 */
[----:B------:R-:W5:Y:S01]  /*ff10*/  LDL.LU.64 R250, [R1+0x4e8] ;  /* 0x0004e80001fa7983 */ /* 0x000f620000300a00 */
[----:B------:R-:W-:-:S03]  /*ff20*/  IMAD.WIDE R210, R0, 0x4, R210 ;  /* 0x0000000400d27825 */ /* 0x000fc600078e02d2 */
[----:B------:R-:W-:Y:S01]  /*ff30*/  LDGSTS.E [R83+-0x18000], desc[UR20][R202.64], P3 ;  /* 0xe8000000ca537fae */ /* 0x000fe200099a1014 */
[----:B------:R-:W-:-:S03]  /*ff40*/  IMAD.WIDE R226, R0, 0x4, R226 ;  /* 0x0000000400e27825 */ /* 0x000fc600078e02e2 */
[----:B------:R-:W-:Y:S01]  /*ff50*/  LDGSTS.E [R83+-0x17c00], desc[UR20][R210.64], P3 ;  /* 0xe8400000d2537fae */ /* 0x000fe200099a1014 */
        /* <DEDUP_REMOVED lines=9> */
[----:B----4-:R-:W-:-:S05]  /*fff0*/  IMAD.WIDE R218, R0, 0x4, R218 ;  /* 0x0000000400da7825 */ /* 0x010fca00078e02da */
[----:B------:R-:W-:Y:S04]  /*10000*/  LDGSTS.E [R83+-0x17800], desc[UR20][R218.64], P3 ;  /* 0xe8800000da537fae */ /* 0x000fe800099a1014 */
[----:B------:R-:W-:Y:S01]  /*10010*/  LDGSTS.E [R83+-0x17400], desc[UR20][R226.64], P3 ;  /* 0xe8c00000e2537fae */ /* 0x000fe200099a1014 */
[----:B--2---:R-:W-:-:S03]  /*10020*/  IMAD.WIDE R238, R0, 0x4, R26 ;  /* 0x0000000400ee7825 */ /* 0x004fc600078e021a */
[----:B------:R-:W-:Y:S01]  /*10030*/  LDGSTS.E [R83+-0x17000], desc[UR20][R234.64], P3 ;  /* 0xe9000000ea537fae */ /* 0x000fe200099a1014 */
[----:B---3--:R-:W-:-:S04]  /*10040*/  IMAD.WIDE R248, R0, 0x4, R24 ;  /* 0x0000000400f87825 */ /* 0x008fc800078e0218 */
[----:B------:R-:W-:-:S04]  /*10050*/  IMAD.WIDE R240, R0, 0x4, R240 ;  /* 0x0000000400f07825 */ /* 0x000fc800078e02f0 */
[C---:B------:R-:W-:Y:S01]  /*10060*/  IMAD.WIDE R26, R0.reuse, 0x4, R20 ;  /* 0x00000004001a7825 */ /* 0x040fe200078e0214 */
[----:B------:R-:W-:Y:S03]  /*10070*/  STL.64 [R1+0xf0], R240 ;  /* 0x0000f0f001007387 */ /* 0x000fe60000100a00 */
[C---:B------:R-:W-:Y:S01]  /*10080*/  IMAD.WIDE R14, R0.reuse, 0x4, R14 ;  /* 0x00000004000e7825 */ /* 0x040fe200078e020e */
[----:B------:R-:W-:Y:S03]  /*10090*/  STL.64 [R1+0x178], R26 ;  /* 0x0001781a01007387 */ /* 0x000fe60000100a00 */
[----:B------:R-:W-:-:S04]  /*100a0*/  IMAD.WIDE R18, R0, 0x4, R18 ;  /* 0x0000000400127825 */ /* 0x000fc800078e0212 */
[C---:B------:R-:W-:Y:S01]  /*100b0*/  IMAD.WIDE R8, R0.reuse, 0x4, R8 ;  /* 0x0000000400087825 */ /* 0x040fe200078e0208 */
[----:B------:R-:W-:Y:S03]  /*100c0*/  STL.64 [R1+0x180], R14 ;  /* 0x0001800e01007387 */ /* 0x000fe60000100a00 */
[C---:B------:R-:W-:Y:S01]  /*100d0*/  IMAD.WIDE R24, R0.reuse, 0x4, R16 ;  /* 0x0000000400187825 */ /* 0x040fe200078e0210 */
[----:B------:R2:W-:Y:S03]  /*100e0*/  STL.64 [R1+0x198], R8 ;  /* 0x0001980801007387 */ /* 0x0005e60000100a00 */
[C---:B------:R-:W-:Y:S01]  /*100f0*/  IMAD.WIDE R12, R0.reuse, 0x4, R12 ;  /* 0x00000004000c7825 */ /* 0x040fe200078e020c */
[----:B------:R-:W-:Y:S04]  /*10100*/  STL.64 [R1+0x190], R18 ;  /* 0x0001901201007387 */ /* 0x000fe80000100a00 */
[----:B------:R-:W-:Y:S01]  /*10110*/  STL.64 [R1+0x1a8], R24 ;  /* 0x0001a81801007387 */ /* 0x000fe20000100a00 */
[----:B------:R-:W-:-:S03]  /*10120*/  IMAD.WIDE R16, R0, 0x4, R10 ;  /* 0x0000000400107825 */ /* 0x000fc600078e020a */
[----:B------:R-:W-:Y:S04]  /*10130*/  STL.64 [R1+0x1b0], R12 ;  /* 0x0001b00c01007387 */ /* 0x000fe80000100a00 */
[----:B------:R-:W-:Y:S01]  /*10140*/  LDGSTS.E [R83+-0x16c00], desc[UR20][R240.64], P3 ;  /* 0xe9400000f0537fae */ /* 0x000fe200099a1014 */
[----:B-1----:R-:W-:-:S03]  /*10150*/  IMAD.WIDE R4, R0, 0x4, R4 ;  /* 0x0000000400047825 */ /* 0x002fc600078e0204 */
[----:B------:R-:W-:Y:S01]  /*10160*/  LDGSTS.E [R83+-0x16800], desc[UR20][R8.64], P3 ;  /* 0xe980000008537fae */ /* 0x000fe200099a1014 */
[----:B-----5:R-:W-:-:S03]  /*10170*/  IMAD.WIDE R20, R0, 0x4, R6 ;  /* 0x0000000400147825 */ /* 0x020fc600078e0206 */
[----:B------:R1:W-:Y:S01]  /*10180*/  STL.64 [R1+0x1c8], R4 ;  /* 0x0001c80401007387 */ /* 0x0003e20000100a00 */
[----:B------:R-:W-:-:S03]  /*10190*/  IMAD.WIDE R6, R0, 0x4, R244 ;  /* 0x0000000400067825 */ /* 0x000fc600078e02f4 */
[----:B------:R-:W-:Y:S01]  /*101a0*/  STL.64 [R1+0x1c0], R16 ;  /* 0x0001c01001007387 */ /* 0x000fe20000100a00 */
[----:B------:R-:W-:-:S03]  /*101b0*/  IMAD.WIDE R10, R0, 0x4, R250 ;  /* 0x00000004000a7825 */ /* 0x000fc600078e02fa */
[----:B------:R-:W-:Y:S04]  /*101c0*/  STL.64 [R1+0x1d8], R20 ;  /* 0x0001d81401007387 */ /* 0x000fe80000100a00 */
[----:B------:R-:W-:Y:S04]  /*101d0*/  LDGSTS.E [R83+-0x16400], desc[UR20][R4.64], P3 ;  /* 0xe9c0000004537fae */ /* 0x000fe800099a1014 */
[----:B------:R3:W-:Y:S04]  /*101e0*/  STL.64 [R1+0x1f0], R6 ;  /* 0x0001f00601007387 */ /* 0x0007e80000100a00 */
[----:B------:R-:W-:Y:S04]  /*101f0*/  LDGSTS.E [R82+-0x17f00], desc[UR20][R204.64], P3 ;  /* 0xe8100000cc527fae */ /* 0x000fe800099a1014 */
[----:B------:R-:W-:Y:S04]  /*10200*/  STL.64 [R1+0x208], R10 ;  /* 0x0002080a01007387 */ /* 0x000fe80000100a00 */
[----:B------:R-:W-:Y:S04]  /*10210*/  LDGSTS.E [R82+-0x17b00], desc[UR20][R212.64], P3 ;  /* 0xe8500000d4527fae */ /* 0x000fe800099a1014 */
[----:B--2---:R-:W2:Y:S04]  /*10220*/  LDL.LU.64 R8, [R1+0x5f8] ;  /* 0x0005f80001087983 */ /* 0x004ea80000300a00 */
[----:B------:R-:W-:Y:S04]  /*10230*/  LDGSTS.E [R82+-0x17700], desc[UR20][R220.64], P3 ;  /* 0xe8900000dc527fae */ /* 0x000fe800099a1014 */
[----:B-1----:R-:W4:Y:S04]  /*10240*/  LDL.LU.64 R4, [R1+0x650] ;  /* 0x0006500001047983 */ /* 0x002f280000300a00 */
[----:B------:R-:W-:Y:S04]  /*10250*/  LDGSTS.E [R82+-0x17300], desc[UR20][R228.64], P3 ;  /* 0xe8d00000e4527fae */ /* 0x000fe800099a1014 */
[----:B------:R-:W-:Y:S04]  /*10260*/  LDGSTS.E [R82+-0x16f00], desc[UR20][R236.64], P3 ;  /* 0xe9100000ec527fae */ /* 0x000fe800099a1014 */
[----:B------:R-:W-:Y:S04]  /*10270*/  LDGSTS.E [R82+-0x16b00], desc[UR20][R26.64], P3 ;  /* 0xe95000001a527fae */ /* 0x000fe800099a1014 */
[----:B------:R-:W-:Y:S04]  /*10280*/  LDGSTS.E [R82+-0x16700], desc[UR20][R24.64], P3 ;  /* 0xe990000018527fae */ /* 0x000fe800099a1014 */
[----:B------:R2:W-:Y:S04]  /*10290*/  LDGSTS.E [R82+-0x16300], desc[UR20][R20.64], P3 ;  /* 0xe9d0000014527fae */ /* 0x0005e800099a1014 */
[----:B------:R-:W5:Y:S04]  /*102a0*/  LDL.LU.64 R240, [R1+0x660] ;  /* 0x0006600001f07983 */ /* 0x000f680000300a00 */
[----:B------:R-:W-:Y:S04]  /*102b0*/  LDGSTS.E [R81+-0x17e00], desc[UR20][R206.64], P3 ;  /* 0xe8200000ce517fae */ /* 0x000fe800099a1014 */
[----:B------:R-:W-:Y:S04]  /*102c0*/  LDGSTS.E [R81+-0x17a00], desc[UR20][R214.64], P3 ;  /* 0xe8600000d6517fae */ /* 0x000fe800099a1014 */
[----:B------:R-:W5:Y:S04]  /*102d0*/  LDL.LU.64 R244, [R1+0x678] ;  /* 0x0006780001f47983 */ /* 0x000f680000300a00 */
[----:B------:R-:W-:Y:S04]  /*102e0*/  LDGSTS.E [R81+-0x17600], desc[UR20][R222.64], P3 ;  /* 0xe8a00000de517fae */ /* 0x000fe800099a1014 */
[----:B------:R-:W-:Y:S04]  /*102f0*/  LDGSTS.E [R81+-0x17200], desc[UR20][R230.64], P3 ;  /* 0xe8e00000e6517fae */ /* 0x000fe800099a1014 */
[----:B------:R-:W-:Y:S04]  /*10300*/  LDGSTS.E [R81+-0x16e00], desc[UR20][R238.64], P3 ;  /* 0xe9200000ee517fae */ /* 0x000fe800099a1014 */
[----:B------:R2:W-:Y:S04]  /*10310*/  STL.64 [R1+0xbd0], R82 ;  /* 0x000bd05201007387 */ /* 0x0005e80000100a00 */
[----:B------:R1:W-:Y:S04]  /*10320*/  LDGSTS.E [R81+-0x16a00], desc[UR20][R14.64], P3 ;  /* 0xe96000000e517fae */ /* 0x0003e800099a1014 */
[----:B------:R-:W-:Y:S04]  /*10330*/  LDGSTS.E [R81+-0x16600], desc[UR20][R12.64], P3 ;  /* 0xe9a000000c517fae */ /* 0x000fe800099a1014 */
[----:B------:R-:W-:Y:S04]  /*10340*/  LDGSTS.E [R81+-0x16200], desc[UR20][R6.64], P3 ;  /* 0xe9e0000006517fae */ /* 0x000fe800099a1014 */
[----:B------:R-:W1:Y:S04]  /*10350*/  LDL.LU.64 R14, [R1+0x688] ;  /* 0x00068800010e7983 */ /* 0x000e680000300a00 */
[----:B------:R-:W5:Y:S04]  /*10360*/  LDL.LU.64 R12, [R1+0x6a0] ;  /* 0x0006a000010c7983 */ /* 0x000f680000300a00 */
[----:B---3--:R-:W3:Y:S04]  /*10370*/  LDL.LU.64 R6, [R1+0x6b0] ;  /* 0x0006b00001067983 */ /* 0x008ee80000300a00 */
[----:B------:R-:W3:Y:S01]  /*10380*/  LDL.LU.64 R250, [R1+0x6c8] ;  /* 0x0006c80001fa7983 */ /* 0x000ee20000300a00 */
[----:B------:R-:W-:-:S04]  /*10390*/  IMAD.WIDE R208, R0, 0x4, R208 ;  /* 0x0000000400d07825 */ /* 0x000fc800078e02d0 */
[C---:B------:R-:W-:Y:S01]  /*103a0*/  IMAD.WIDE R216, R0.reuse, 0x4, R216 ;  /* 0x0000000400d87825 */ /* 0x040fe200078e02d8 */
[----:B------:R-:W-:Y:S03]  /*103b0*/  LDGSTS.E [R80+-0x17d00], desc[UR20][R208.64], P3 ;  /* 0xe8300000d0507fae */ /* 0x000fe600099a1014 */
[C---:B------:R-:W-:Y:S01]  /*103c0*/  IMAD.WIDE R224, R0.reuse, 0x4, R224 ;  /* 0x0000000400e07825 */ /* 0x040fe200078e02e0 */
[----:B------:R-:W-:Y:S03]  /*103d0*/  LDGSTS.E [R80+-0x17900], desc[UR20][R216.64], P3 ;  /* 0xe8700000d8507fae */ /* 0x000fe600099a1014 */
[----:B------:R-:W-:Y:S01]  /*103e0*/  IMAD.WIDE R232, R0, 0x4, R232 ;  /* 0x0000000400e87825 */ /* 0x000fe200078e02e8 */
[----:B------:R-:W-:Y:S04]  /*103f0*/  LDGSTS.E [R80+-0x17500], desc[UR20][R224.64], P3 ;  /* 0xe8b00000e0507fae */ /* 0x000fe800099a1014 */
[----:B------:R-:W-:Y:S04]  /*10400*/  LDGSTS.E [R80+-0x17100], desc[UR20][R232.64], P3 ;  /* 0xe8f00000e8507fae */ /* 0x000fe800099a1014 */
[----:B------:R-:W-:Y:S04]  /*10410*/  LDGSTS.E [R80+-0x16d00], desc[UR20][R248.64], P3 ;  /* 0xe9300000f8507fae */ /* 0x000fe800099a1014 */
[----:B------:R-:W-:Y:S04]  /*10420*/  LDGSTS.E [R80+-0x16900], desc[UR20][R18.64], P3 ;  /* 0xe970000012507fae */ /* 0x000fe800099a1014 */
[----:B------:R-:W-:Y:S04]  /*10430*/  LDGSTS.E [R80+-0x16500], desc[UR20][R16.64], P3 ;  /* 0xe9b0000010507fae */ /* 0x000fe800099a1014 */
[----:B------:R-:W-:Y:S04]  /*10440*/  LDGSTS.E [R80+-0x16100], desc[UR20][R10.64], P3 ;  /* 0xe9f000000a507fae */ /* 0x000fe800099a1014 */
[----:B------:R-:W0:Y:S01]  /*10450*/  LDGDEPBAR ;  /* 0x00000000000079af */ /* 0x000e220000000000 */
[C---:B--2---:R-:W-:Y:S01]  /*10460*/  IMAD.WIDE R82, R247.reuse, 0x4, R8 ;  /* 0x00000004f7527825 */ /* 0x044fe200078e0208 */
[----:B------:R-:W-:Y:S03]  /*10470*/  BAR.SYNC.DEFER_BLOCKING 0x0 ;  /* 0x0000000000007b1d */ /* 0x000fe60000010000 */
[----:B----4-:R-:W-:-:S03]  /*10480*/  IMAD.WIDE R24, R247, 0x4, R4 ;  /* 0x00000004f7187825 */ /* 0x010fc600078e0204 */
[----:B------:R-:W2:Y:S04]  /*10490*/  LDL.LU.64 R4, [R1+0x850] ;  /* 0x0008500001047983 */ /* 0x000ea80000300a00 */
[----:B------:R-:W4:Y:S04]  /*104a0*/  LDL.LU.64 R18, [R1+0x848] ;  /* 0x0008480001127983 */ /* 0x000f280000300a00 */
[----:B------:R-:W-:Y:S04]  /*104b0*/  STL.64 [R1+0x2f8], R24 ;  /* 0x0002f81801007387 */ /* 0x000fe80000100a00 */
[----:B------:R-:W4:Y:S04]  /*104c0*/  LDL.LU.64 R16, [R1+0x840] ;  /* 0x0008400001107983 */ /* 0x000f280000300a00 */
[----:B------:R-:W-:Y:S01]  /*104d0*/  @!PT LDS RZ, [RZ] ;  /* 0x00000000fffff984 */ /* 0x000fe20000000800 */
[----:B------:R-:W-:Y:S01]  /*104e0*/  @!PT LDS RZ, [RZ] ;  /* 0x00000000fffff984 */ /* 0x000fe20000000800 */
[----:B------:R-:W-:Y:S01]  /*104f0*/  @!PT LDS RZ, [RZ] ;  /* 0x00000000fffff984 */ /* 0x000fe20000000800 */
[----:B------:R-:W-:Y:S04]  /*10500*/  LDGSTS.E [R2+0x60000], desc[UR20][R82.64], !P4 ;  /* 0x6000000052027fae */ /* 0x000fe8000e1a1014 */
[----:B------:R-:W-:Y:S01]  /*10510*/  LDGSTS.E [R2+0x60200], desc[UR20][R24.64], !P4 ;  /* 0x6020000018027fae */ /* 0x000fe2000e1a1014 */
[----:B-----5:R-:W-:-:S05]  /*10520*/  IMAD.WIDE R20, R247, 0x4, R240 ;  /* 0x00000004f7147825 */ /* 0x020fca00078e02f0 */
[----:B------:R-:W-:Y:S04]  /*10530*/  STL.64 [R1+0x308], R20 ;  /* 0x0003081401007387 */ /* 0x000fe80000100a00 */
[----:B------:R-:W5:Y:S01]  /*10540*/  LDL.LU.64 R10, [R1+0x838] ;  /* 0x00083800010a7983 */ /* 0x000f620000300a00 */
[----:B------:R-:W-:-:S03]  /*10550*/  IMAD.WIDE R8, R247, 0x4, R244 ;  /* 0x00000004f7087825 */ /* 0x000fc600078e02f4 */
[----:B------:R1:W-:Y:S04]  /*10560*/  LDGSTS.E [R2+0x60400], desc[UR20][R20.64], !P4 ;  /* 0x6040000014027fae */ /* 0x0003e8000e1a1014 */
[----:B------:R1:W-:Y:S04]  /*10570*/  STL.64 [R1+0x328], R8 ;  /* 0x0003280801007387 */ /* 0x0003e80000100a00 */
[----:B------:R-:W-:Y:S04]  /*10580*/  LDGSTS.E [R2+0x60600], desc[UR20][R8.64], !P4 ;  /* 0x6060000008027fae */ /* 0x000fe8000e1a1014 */
[----:B-1----:R-:W5:Y:S04]  /*10590*/  LDL.LU.64 R8, [R1+0x830] ;  /* 0x0008300001087983 */ /* 0x002f680000300a00 */
[----:B------:R-:W5:Y:S04]  /*105a0*/  LDL.LU.64 R240, [R1+0x828] ;  /* 0x0008280001f07983 */ /* 0x000f680000300a00 */
[----:B------:R-:W5:Y:S01]  /*105b0*/  LDL.LU.64 R244, [R1+0x820] ;  /* 0x0008200001f47983 */ /* 0x000f620000300a00 */
[----:B------:R-:W-:-:S04]  /*105c0*/  IMAD.WIDE R14, R247, 0x4, R14 ;  /* 0x00000004f70e7825 */ /* 0x000fc800078e020e */
[C---:B------:R-:W-:Y:S01]  /*105d0*/  IMAD.WIDE R20, R247.reuse, 0x4, R12 ;  /* 0x00000004f7147825 */ /* 0x040fe200078e020c */
[----:B------:R1:W-:Y:S03]  /*105e0*/  STL.64 [R1+0x338], R14 ;  /* 0x0003380e01007387 */ /* 0x0003e60000100a00 */
[C---:B---3--:R-:W-:Y:S01]  /*105f0*/  IMAD.WIDE R12, R247.reuse, 0x4, R6 ;  /* 0x00000004f70c7825 */ /* 0x048fe200078e0206 */
[----:B------:R-:W-:Y:S03]  /*10600*/  STL.64 [R1+0x358], R20 ;  /* 0x0003581401007387 */ /* 0x000fe60000100a00 */
[----:B------:R-:W-:Y:S01]  /*10610*/  IMAD.WIDE R6, R247, 0x4, R250 ;  /* 0x00000004f7067825 */ /* 0x000fe200078e02fa */
[----:B------:R-:W-:Y:S04]  /*10620*/  LDGSTS.E [R2+0x60800], desc[UR20][R14.64], !P2 ;  /* 0x608000000e027fae */ /* 0x000fe8000d1a1014 */
[----:B------:R3:W-:Y:S04]  /*10630*/  STL.64 [R1+0x368], R12 ;  /* 0x0003680c01007387 */ /* 0x0007e80000100a00 */
[----:B------:R2:W-:Y:S04]  /*10640*/  LDGSTS.E [R2+0x60a00], desc[UR20][R20.64], !P2 ;  /* 0x60a0000014027fae */ /* 0x0005e8000d1a1014 */
[----:B-1----:R-:W5:Y:S04]  /*10650*/  LDL.LU.64 R14, [R1+0x818] ;  /* 0x00081800010e7983 */ /* 0x002f680000300a00 */
[----:B------:R1:W-:Y:S04]  /*10660*/  STL.64 [R1+0x388], R6 ;  /* 0x0003880601007387 */ /* 0x0003e80000100a00 */
[----:B------:R-:W-:Y:S04]  /*10670*/  LDGSTS.E [R2+0x60c00], desc[UR20][R12.64], !P2 ;  /* 0x60c000000c027fae */ /* 0x000fe8000d1a1014 */
[----:B------:R-:W-:Y:S04]  /*10680*/  LDGSTS.E [R2+0x60e00], desc[UR20][R6.64], !P2 ;  /* 0x60e0000006027fae */ /* 0x000fe8000d1a1014 */
[----:B---3--:R-:W3:Y:S04]  /*10690*/  LDL.LU.64 R12, [R1+0x810] ;  /* 0x00081000010c7983 */ /* 0x008ee80000300a00 */
[----:B-1----:R-:W3:Y:S04]  /*106a0*/  LDL.LU.64 R6, [R1+0x808] ;  /* 0x0008080001067983 */ /* 0x002ee80000300a00 */
[----:B------:R-:W3:Y:S01]  /*106b0*/  LDL.LU.64 R250, [R1+0x800] ;  /* 0x0008000001fa7983 */ /* 0x000ee20000300a00 */
[----:B------:R-:W-:-:S05]  /*106c0*/  VIADD R242, R242, 0xffffff3c ;  /* 0xffffff3cf2f27836 */ /* 0x000fca0000000000 */
[----:B------:R-:W-:Y:S01]  /*106d0*/  ISETP.GE.U32.AND P3, PT, R242, 0x7ffffefd, PT ;  /* 0x7ffffefdf200780c */ /* 0x000fe20003f66070 */
[----:B--2---:R-:W-:-:S04]  /*106e0*/  IMAD.WIDE R4, R247, 0x4, R4 ;  /* 0x00000004f7047825 */ /* 0x004fc800078e0204 */
[C---:B----4-:R-:W-:Y:S01]  /*106f0*/  IMAD.WIDE R18, R247.reuse, 0x4, R18 ;  /* 0x00000004f7127825 */ /* 0x050fe200078e0212 */
[----:B------:R1:W-:Y:S03]  /*10700*/  STL.64 [R1+0x398], R4 ;  /* 0x0003980401007387 */ /* 0x0003e60000100a00 */
[C---:B------:R-:W-:Y:S01]  /*10710*/  IMAD.WIDE R16, R247.reuse, 0x4, R16 ;  /* 0x00000004f7107825 */ /* 0x040fe200078e0210 */
[----:B------:R-:W-:Y:S04]  /*10720*/  STL.64 [R1+0x3b0], R18 ;  /* 0x0003b01201007387 */ /* 0x000fe80000100a00 */
[----:B------:R-:W-:Y:S04]  /*10730*/  LDGSTS.E [R2+0x61000], desc[UR20][R4.64], !P5 ;  /* 0x6100000004027fae */ /* 0x000fe8000e9a1014 */
[----:B------:R-:W-:Y:S04]  /*10740*/  STL.64 [R1+0x3c8], R16 ;  /* 0x0003c81001007387 */ /* 0x000fe80000100a00 */
[----:B------:R2:W-:Y:S04]  /*10750*/  LDGSTS.E [R2+0x61200], desc[UR20][R18.64], !P5 ;  /* 0x6120000012027fae */ /* 0x0005e8000e9a1014 */
[----:B-1----:R-:W4:Y:S01]  /*10760*/  LDL.LU.64 R4, [R1+0x7f8] ;  /* 0x0007f80001047983 */ /* 0x002f220000300a00 */
[----:B-----5:R-:W-:-:S03]  /*10770*/  IMAD.WIDE R10, R247, 0x4, R10 ;  /* 0x00000004f70a7825 */ /* 0x020fc600078e020a */
[----:B------:R1:W-:Y:S04]  /*10780*/  LDGSTS.E [R2+0x61400], desc[UR20][R16.64], !P5 ;  /* 0x6140000010027fae */ /* 0x0003e8000e9a1014 */
[----:B------:R5:W-:Y:S04]  /*10790*/  STL.64 [R1+0x3e0], R10 ;  /* 0x0003e00a01007387 */ /* 0x000be80000100a00 */
[----:B------:R-:W-:Y:S04]  /*107a0*/  LDGSTS.E [R2+0x61600], desc[UR20][R10.64], !P5 ;  /* 0x616000000a027fae */ /* 0x000fe8000e9a1014 */
[----:B-----5:R-:W5:Y:S01]  /*107b0*/  LDL.LU.64 R10, [R1+0x7f0] ;  /* 0x0007f000010a7983 */ /* 0x020f620000300a00 */
[----:B------:R-:W-:-:S04]  /*107c0*/  IMAD.WIDE R20, R247, 0x4, R8 ;  /* 0x00000004f7147825 */ /* 0x000fc800078e0208 */
[C---:B--2---:R-:W-:Y:S01]  /*107d0*/  IMAD.WIDE R18, R247.reuse, 0x4, R240 ;  /* 0x00000004f7127825 */ /* 0x044fe200078e02f0 */
[----:B------:R2:W-:Y:S03]  /*107e0*/  STL.64 [R1+0x3f8], R20 ;  /* 0x0003f81401007387 */ /* 0x0005e60000100a00 */
[C---:B-1----:R-:W-:Y:S01]  /*107f0*/  IMAD.WIDE R16, R247.reuse, 0x4, R244 ;  /* 0x00000004f7107825 */ /* 0x042fe200078e02f4 */
[----:B------:R-:W5:Y:S04]  /*10800*/  LDL.LU.64 R8, [R1+0x7e8] ;  /* 0x0007e80001087983 */ /* 0x000f680000300a00 */
[----:B------:R-:W-:Y:S04]  /*10810*/  STL.64 [R1+0x410], R18 ;  /* 0x0004101201007387 */ /* 0x000fe80000100a00 */
[----:B------:R-:W5:Y:S04]  /*10820*/  LDL.LU.64 R240, [R1+0x7e0] ;  /* 0x0007e00001f07983 */ /* 0x000f680000300a00 */
[----:B------:R-:W-:Y:S04]  /*10830*/  LDGSTS.E [R2+0x61800], desc[UR20][R20.64], !P3 ;  /* 0x6180000014027fae */ /* 0x000fe8000d9a1014 */
[----:B------:R-:W-:Y:S04]  /*10840*/  STL.64 [R1+0x428], R16 ;  /* 0x0004281001007387 */ /* 0x000fe80000100a00 */
[----:B------:R-:W-:Y:S04]  /*10850*/  LDGSTS.E [R2+0x61a00], desc[UR20][R18.64], !P3 ;  /* 0x61a0000012027fae */ /* 0x000fe8000d9a1014 */
[----:B------:R-:W5:Y:S01]  /*10860*/  LDL.LU.64 R244, [R1+0x7d8] ;  /* 0x0007d80001f47983 */ /* 0x000f620000300a00 */
[----:B------:R-:W-:-:S03]  /*10870*/  IMAD.WIDE R14, R247, 0x4, R14 ;  /* 0x00000004f70e7825 */ /* 0x000fc600078e020e */
[----:B------:R-:W-:Y:S04]  /*10880*/  LDGSTS.E [R2+0x61c00], desc[UR20][R16.64], !P3 ;  /* 0x61c0000010027fae */ /* 0x000fe8000d9a1014 */
[----:B------:R3:W-:Y:S04]  /*10890*/  STL.64 [R1+0x440], R14 ;  /* 0x0004400e01007387 */ /* 0x0007e80000100a00 */
[----:B------:R3:W-:Y:S04]  /*108a0*/  LDGSTS.E [R2+0x61e00], desc[UR20][R14.64], !P3 ;  /* 0x61e000000e027fae */ /* 0x0007e8000d9a1014 */
[----:B--2---:R-:W2:Y:S01]  /*108b0*/  LDL.LU.64 R20, [R1+0x7d0] ;  /* 0x0007d00001147983 */ /* 0x004ea20000300a00 */
[----:B---3--:R-:W-:-:S04]  /*108c0*/  IMAD.WIDE R14, R247, 0x4, R12 ;  /* 0x00000004f70e7825 */ /* 0x008fc800078e020c */
[C---:B------:R-:W-:Y:S01]  /*108d0*/  IMAD.WIDE R12, R247.reuse, 0x4, R6 ;  /* 0x00000004f70c7825 */ /* 0x040fe200078e0206 */
[----:B------:R1:W-:Y:S03]  /*108e0*/  STL.64 [R1+0x448], R14 ;  /* 0x0004480e01007387 */ /* 0x0003e60000100a00 */
[----:B------:R-:W-:Y:S01]  /*108f0*/  IMAD.WIDE R6, R247, 0x4, R250 ;  /* 0x00000004f7067825 */ /* 0x000fe200078e02fa */
[----:B------:R-:W3:Y:S04]  /*10900*/  LDL.LU.64 R18, [R1+0x7c8] ;  /* 0x0007c80001127983 */ /* 0x000ee80000300a00 */
[----:B------:R1:W-:Y:S04]  /*10910*/  STL.64 [R1+0x808], R12 ;  /* 0x0008080c01007387 */ /* 0x0003e80000100a00 */
[----:B------:R-:W3:Y:S04]  /*10920*/  LDL.LU.64 R16, [R1+0x7c0] ;  /* 0x0007c00001107983 */ /* 0x000ee80000300a00 */
[----:B------:R1:W-:Y:S04]  /*10930*/  STL.64 [R1+0x800], R6 ;  /* 0x0008000601007387 */ /* 0x0003e80000100a00 */
[----:B------:R-:W3:Y:S01]  /*10940*/  LDL.LU.64 R250, [R1+0x7b8] ;  /* 0x0007b80001fa7983 */ /* 0x000ee20000300a00 */
[----:B------:R-:W-:-:S02]  /*10950*/  VIADD R242, R246, 0xffffff3b ;  /* 0xffffff3bf6f27836 */ /* 0x000fc40000000000 */
[----:B------:R-:W1:Y:S03]  /*10960*/  LDC R246, c[0x0][0x3a0] ;  /* 0x0000e800fff67b82 */ /* 0x000e660000000800 */
[----:B------:R-:W-:Y:S02]  /*10970*/  ISETP.GE.U32.AND P4, PT, R242, 0x7ffffefc, PT ;  /* 0x7ffffefcf200780c */ /* 0x000fe40003f86070 */
[----:B------:R-:W-:-:S03]  /*10980*/  IADD3 R242, PT, PT, R22, -0xc6, RZ ;  /* 0xffffff3a16f27810 */ /* 0x000fc60007ffe0ff */
[----:B------:R-:W1:Y:S01]  /*10990*/  LDC R22, c[0x0][0x3a0] ;  /* 0x0000e800ff167b82 */ /* 0x000e620000000800 */
[----:B------:R-:W-:-:S07]  /*109a0*/  ISETP.GE.U32.AND P2, PT, R242, 0x7ffffefb, PT ;  /* 0x7ffffefbf200780c */ /* 0x000fce0003f46070 */
[----:B------:R-:W-:Y:S04]  /*109b0*/  LDGSTS.E [R2+0x62000], desc[UR20][R14.64], !P4 ;  /* 0x620000000e027fae */ /* 0x000fe8000e1a1014 */
[----:B------:R-:W-:Y:S04]  /*109c0*/  LDGSTS.E [R2+0x62200], desc[UR20][R12.64], !P4 ;  /* 0x622000000c027fae */ /* 0x000fe8000e1a1014 */
[----:B------:R-:W-:Y:S01]  /*109d0*/  LDGSTS.E [R2+0x62400], desc[UR20][R6.64], !P4 ;  /* 0x6240000006027fae */ /* 0x000fe2000e1a1014 */
[----:B----4-:R-:W-:-:S05]  /*109e0*/  IMAD.WIDE R4, R247, 0x4, R4 ;  /* 0x00000004f7047825 */ /* 0x010fca00078e0204 */
[----:B------:R4:W-:Y:S04]  /*109f0*/  STL.64 [R1+0x7f8], R4 ;  /* 0x0007f80401007387 */ /* 0x0009e80000100a00 */
[----:B-1----:R-:W3:Y:S04]  /*10a00*/  LDL.LU.64 R14, [R1+0x7b0] ;  /* 0x0007b000010e7983 */ /* 0x002ee80000300a00 */
[----:B------:R-:W3:Y:S04]  /*10a10*/  LDL.LU.64 R12, [R1+0x7a8] ;  /* 0x0007a800010c7983 */ /* 0x000ee80000300a00 */
[----:B------:R-:W3:Y:S04]  /*10a20*/  LDL.LU.64 R6, [R1+0x7a0] ;  /* 0x0007a00001067983 */ /* 0x000ee80000300a00 */
[----:B------:R-:W-:Y:S01]  /*10a30*/  LDGSTS.E [R2+0x62600], desc[UR20][R4.64], !P4 ;  /* 0x6260000004027fae */ /* 0x000fe2000e1a1014 */
[----:B-----5:R-:W-:-:S05]  /*10a40*/  IMAD.WIDE R26, R247, 0x4, R10 ;  /* 0x00000004f71a7825 */ /* 0x020fca00078e020a */
[----:B------:R1:W-:Y:S04]  /*10a50*/  LDGSTS.E [R2+0x62800], desc[UR20][R26.64], !P2 ;  /* 0x628000001a027fae */ /* 0x0003e8000d1a1014 */
[----:B----4-:R-:W4:Y:S01]  /*10a60*/  LDL.LU.64 R4, [R1+0x798] ;  /* 0x0007980001047983 */ /* 0x010f220000300a00 */
[----:B------:R-:W-:-:S03]  /*10a70*/  IMAD.WIDE R24, R247, 0x4, R8 ;  /* 0x00000004f7187825 */ /* 0x000fc600078e0208 */
[----:B------:R1:W-:Y:S01]  /*10a80*/  STL.64 [R1+0x7f0], R26 ;  /* 0x0007f01a01007387 */ /* 0x0003e20000100a00 */
[----:B------:R-:W-:-:S03]  /*10a90*/  IMAD.WIDE R10, R247, 0x4, R240 ;  /* 0x00000004f70a7825 */ /* 0x000fc600078e02f0 */
[----:B------:R-:W-:Y:S04]  /*10aa0*/  STL.64 [R1+0x7e8], R24 ;  /* 0x0007e81801007387 */ /* 0x000fe80000100a00 */
[----:B------:R5:W-:Y:S01]  /*10ab0*/  STL.64 [R1+0x7e0], R10 ;  /* 0x0007e00a01007387 */ /* 0x000be20000100a00 */
[----:B------:R-:W-:Y:S01]  /*10ac0*/  VIADD R242, R243, 0xffffff39 ;  /* 0xffffff39f3f27836 */ /* 0x000fe20000000000 */
[----:B-1----:R-:W1:Y:S02]  /*10ad0*/  LDC R26, c[0x0][0x3a0] ;  /* 0x0000e800ff1a7b82 */ /* 0x002e640000000800 */
[----:B------:R2:W-:Y:S04]  /*10ae0*/  LDGSTS.E [R2+0x62a00], desc[UR20][R24.64], !P2 ;  /* 0x62a0000018027fae */ /* 0x0005e8000d1a1014 */
[----:B------:R-:W-:Y:S02]  /*10af0*/  LDGSTS.E [R2+0x62c00], desc[UR20][R10.64], !P2 ;  /* 0x62c000000a027fae */ /* 0x000fe4000d1a1014 */
[----:B------:R-:W1:Y:S01]  /*10b00*/  LDC R243, c[0x0][0x3a0] ;  /* 0x0000e800fff37b82 */ /* 0x000e620000000800 */
[----:B------:R-:W-:-:S05]  /*10b10*/  IMAD.WIDE R8, R247, 0x4, R244 ;  /* 0x00000004f7087825 */ /* 0x000fca00078e02f4 */
[----:B------:R2:W-:Y:S04]  /*10b20*/  STL.64 [R1+0x7d8], R8 ;  /* 0x0007d80801007387 */ /* 0x0005e80000100a00 */
[----:B-----5:R-:W5:Y:S04]  /*10b30*/  LDL.LU.64 R10, [R1+0x790] ;  /* 0x00079000010a7983 */ /* 0x020f680000300a00 */
[----:B------:R-:W-:Y:S01]  /*10b40*/  LDGSTS.E [R2+0x62e00], desc[UR20][R8.64], !P2 ;  /* 0x62e0000008027fae */ /* 0x000fe2000d1a1014 */
[----:B--2---:R-:W-:-:S03]  /*10b50*/  IMAD.WIDE R24, R247, 0x4, R20 ;  /* 0x00000004f7187825 */ /* 0x004fc600078e0214 */
[----:B------:R-:W2:Y:S04]  /*10b60*/  LDL.LU.64 R8, [R1+0x788] ;  /* 0x0007880001087983 */ /* 0x000ea80000300a00 */
[----:B------:R-:W2:Y:S01]  /*10b70*/  LDL.LU.64 R240, [R1+0x780] ;  /* 0x0007800001f07983 */ /* 0x000ea20000300a00 */
[----:B---3--:R-:W-:-:S03]  /*10b80*/  IMAD.WIDE R20, R247, 0x4, R18 ;  /* 0x00000004f7147825 */ /* 0x008fc600078e0212 */
[----:B------:R-:W3:Y:S04]  /*10b90*/  LDL.LU.64 R244, [R1+0x778] ;  /* 0x0007780001f47983 */ /* 0x000ee80000300a00 */
[----:B------:R-:W-:Y:S01]  /*10ba0*/  STL.64 [R1+0x7d0], R24 ;  /* 0x0007d01801007387 */ /* 0x000fe20000100a00 */
[----:B------:R-:W-:-:S03]  /*10bb0*/  IMAD.WIDE R18, R247, 0x4, R16 ;  /* 0x00000004f7127825 */ /* 0x000fc600078e0210 */
[----:B------:R1:W-:Y:S01]  /*10bc0*/  STL.64 [R1+0x7c8], R20 ;  /* 0x0007c81401007387 */ /* 0x0003e20000100a00 */
[----:B------:R-:W-:-:S03]  /*10bd0*/  IMAD.WIDE R16, R247, 0x4, R250 ;  /* 0x00000004f7107825 */ /* 0x000fc600078e02fa */
[----:B------:R1:W-:Y:S04]  /*10be0*/  STL.64 [R1+0x7c0], R18 ;  /* 0x0007c01201007387 */ /* 0x0003e80000100a00 */
[----:B------:R1:W-:Y:S04]  /*10bf0*/  STL.64 [R1+0x7b8], R16 ;  /* 0x0007b81001007387 */ /* 0x0003e80000100a00 */
[----:B------:R-:W3:Y:S01]  /*10c00*/  LDL.LU.64 R250, [R1+0x770] ;  /* 0x0007700001fa7983 */ /* 0x000ee20000300a00 */
[----:B------:R-:W-:Y:S01]  /*10c10*/  ISETP.GE.U32.AND P5, PT, R242, 0x7ffffefa, PT ;  /* 0x7ffffefaf200780c */ /* 0x000fe20003fa6070 */
[----:B------:R-:W-:-:S02]  /*10c20*/  VIADD R242, R246, 0xffffff38 ;  /* 0xffffff38f6f27836 */ /* 0x000fc40000000000 */
[----:B------:R-:W1:Y:S03]  /*10c30*/  LDC R246, c[0x0][0x3a0] ;  /* 0x0000e800fff67b82 */ /* 0x000e660000000800 */
[----:B------:R-:W-:-:S07]  /*10c40*/  ISETP.GE.U32.AND P3, PT, R242, 0x7ffffef9, PT ;  /* 0x7ffffef9f200780c */ /* 0x000fce0003f66070 */
[----:B------:R-:W-:Y:S04]  /*10c50*/  LDGSTS.E [R2+0x63000], desc[UR20][R24.64], !P5 ;  /* 0x6300000018027fae */ /* 0x000fe8000e9a1014 */
[----:B------:R1:W-:Y:S04]  /*10c60*/  LDGSTS.E [R2+0x63200], desc[UR20][R20.64], !P5 ;  /* 0x6320000014027fae */ /* 0x0003e8000e9a1014 */
[----:B------:R1:W-:Y:S01]  /*10c70*/  LDGSTS.E [R2+0x63400], desc[UR20][R18.64], !P5 ;  /* 0x6340000012027fae */ /* 0x0003e2000e9a1014 */
[----:B------:R-:W-:Y:S02]  /*10c80*/  IADD3 R242, PT, PT, R22, -0xc9, RZ ;  /* 0xffffff3716f27810 */ /* 0x000fe40007ffe0ff */
[----:B------:R-:W1:Y:S01]  /*10c90*/  LDC R22, c[0x0][0x3a0] ;  /* 0x0000e800ff167b82 */ /* 0x000e620000000800 */
[----:B------:R1:W-:Y:S01]  /*10ca0*/  LDGSTS.E [R2+0x63600], desc[UR20][R16.64], !P5 ;  /* 0x6360000010027fae */ /* 0x0003e2000e9a1014 */
[----:B------:R-:W-:Y:S01]  /*10cb0*/  ISETP.GE.U32.AND P4, PT, R242, 0x7ffffef8, PT ;  /* 0x7ffffef8f200780c */ /* 0x000fe20003f86070 */
[----:B-1----:R-:W-:-:S04]  /*10cc0*/  IMAD.WIDE R20, R247, 0x4, R14 ;  /* 0x00000004f7147825 */ /* 0x002fc800078e020e */
[C---:B------:R-:W-:Y:S01]  /*10cd0*/  IMAD.WIDE R18, R247.reuse, 0x4, R12 ;  /* 0x00000004f7127825 */ /* 0x040fe200078e020c */
[----:B------:R-:W-:Y:S03]  /*10ce0*/  STL.64 [R1+0x7b0], R20 ;  /* 0x0007b01401007387 */ /* 0x000fe60000100a00 */
[C---:B------:R-:W-:Y:S01]  /*10cf0*/  IMAD.WIDE R16, R247.reuse, 0x4, R6 ;  /* 0x00000004f7107825 */ /* 0x040fe200078e0206 */
[----:B------:R-:W3:Y:S04]  /*10d00*/  LDL.LU.64 R14, [R1+0x768] ;  /* 0x00076800010e7983 */ /* 0x000ee80000300a00 */
[----:B------:R-:W-:Y:S04]  /*10d10*/  STL.64 [R1+0x7a8], R18 ;  /* 0x0007a81201007387 */ /* 0x000fe80000100a00 */
[----:B------:R-:W3:Y:S04]  /*10d20*/  LDL.LU.64 R12, [R1+0x760] ;  /* 0x00076000010c7983 */ /* 0x000ee80000300a00 */
[----:B------:R-:W-:Y:S01]  /*10d30*/  STL.64 [R1+0x7a0], R16 ;  /* 0x0007a01001007387 */ /* 0x000fe20000100a00 */
[----:B----4-:R-:W-:-:S03]  /*10d40*/  IMAD.WIDE R4, R247, 0x4, R4 ;  /* 0x00000004f7047825 */ /* 0x010fc600078e0204 */
[----:B------:R-:W4:Y:S04]  /*10d50*/  LDL.LU.64 R6, [R1+0x758] ;  /* 0x0007580001067983 */ /* 0x000f280000300a00 */
[----:B------:R5:W-:Y:S04]  /*10d60*/  LDGSTS.E [R2+0x63800], desc[UR20][R20.64], !P3 ;  /* 0x6380000014027fae */ /* 0x000be8000d9a1014 */
[----:B------:R-:W-:Y:S04]  /*10d70*/  LDGSTS.E [R2+0x63a00], desc[UR20][R18.64], !P3 ;  /* 0x63a0000012027fae */ /* 0x000fe8000d9a1014 */
[----:B------:R2:W-:Y:S04]  /*10d80*/  LDGSTS.E [R2+0x63c00], desc[UR20][R16.64], !P3 ;  /* 0x63c0000010027fae */ /* 0x0005e8000d9a1014 */
[----:B------:R1:W-:Y:S04]  /*10d90*/  STL.64 [R1+0x798], R4 ;  /* 0x0007980401007387 */ /* 0x0003e80000100a00 */
[----:B------:R-:W-:Y:S04]  /*10da0*/  LDGSTS.E [R2+0x63e00], desc[UR20][R4.64], !P3 ;  /* 0x63e0000004027fae */ /* 0x000fe8000d9a1014 */
[----:B-1----:R-:W4:Y:S01]  /*10db0*/  LDL.LU.64 R4, [R1+0x750] ;  /* 0x0007500001047983 */ /* 0x002f220000300a00 */
[----:B-----5:R-:W-:-:S05]  /*10dc0*/  IMAD.WIDE R20, R247, 0x4, R10 ;  /* 0x00000004f7147825 */ /* 0x020fca00078e020a */
[----:B------:R1:W-:Y:S04]  /*10dd0*/  STL.64 [R1+0x790], R20 ;  /* 0x0007901401007387 */ /* 0x0003e80000100a00 */
[----:B------:R-:W5:Y:S04]  /*10de0*/  LDL.LU.64 R18, [R1+0x748] ;  /* 0x0007480001127983 */ /* 0x000f680000300a00 */
[----:B------:R1:W-:Y:S01]  /*10df0*/  LDGSTS.E [R2+0x64000], desc[UR20][R20.64], !P4 ;  /* 0x6400000014027fae */ /* 0x0003e2000e1a1014 */
[----:B--2---:R-:W-:-:S04]  /*10e00*/  IMAD.WIDE R16, R247, 0x4, R8 ;  /* 0x00000004f7107825 */ /* 0x004fc800078e0208 */
[C---:B------:R-:W-:Y:S01]  /*10e10*/  IMAD.WIDE R10, R247.reuse, 0x4, R240 ;  /* 0x00000004f70a7825 */ /* 0x040fe200078e02f0 */
[----:B------:R2:W-:Y:S03]  /*10e20*/  STL.64 [R1+0x788], R16 ;  /* 0x0007881001007387 */ /* 0x0005e60000100a00 */
[C---:B---3--:R-:W-:Y:S01]  /*10e30*/  IMAD.WIDE R8, R247.reuse, 0x4, R244 ;  /* 0x00000004f7087825 */ /* 0x048fe200078e02f4 */
[----:B------:R-:W3:Y:S04]  /*10e40*/  LDL.LU.64 R240, [R1+0x740] ;  /* 0x0007400001f07983 */ /* 0x000ee80000300a00 */
[----:B------:R1:W-:Y:S04]  /*10e50*/  STL.64 [R1+0x780], R10 ;  /* 0x0007800a01007387 */ /* 0x0003e80000100a00 */
[----:B------:R-:W3:Y:S04]  /*10e60*/  LDL.LU.64 R244, [R1+0x738] ;  /* 0x0007380001f47983 */ /* 0x000ee80000300a00 */
[----:B------:R2:W-:Y:S04]  /*10e70*/  STL.64 [R1+0x778], R8 ;  /* 0x0007780801007387 */ /* 0x0005e80000100a00 */
[----:B------:R-:W-:Y:S04]  /*10e80*/  LDGSTS.E [R2+0x64200], desc[UR20][R16.64], !P4 ;  /* 0x6420000010027fae */ /* 0x000fe8000e1a1014 */
[----:B------:R-:W-:Y:S01]  /*10e90*/  LDGSTS.E [R2+0x64400], desc[UR20][R10.64], !P4 ;  /* 0x644000000a027fae */ /* 0x000fe2000e1a1014 */
[----:B-1----:R-:W-:-:S03]  /*10ea0*/  IMAD.WIDE R20, R247, 0x4, R250 ;  /* 0x00000004f7147825 */ /* 0x002fc600078e02fa */
[----:B------:R-:W-:Y:S04]  /*10eb0*/  LDGSTS.E [R2+0x64600], desc[UR20][R8.64], !P4 ;  /* 0x6460000008027fae */ /* 0x000fe8000e1a1014 */
[----:B--2---:R-:W2:Y:S04]  /*10ec0*/  LDL.LU.64 R16, [R1+0x730] ;  /* 0x0007300001107983 */ /* 0x004ea80000300a00 */
[----:B------:R-:W2:Y:S04]  /*10ed0*/  LDL.LU.64 R10, [R1+0x728] ;  /* 0x00072800010a7983 */ /* 0x000ea80000300a00 */
[----:B------:R-:W2:Y:S04]  /*10ee0*/  LDL.LU.64 R8, [R1+0x720] ;  /* 0x0007200001087983 */ /* 0x000ea80000300a00 */
[----:B------:R-:W-:Y:S04]  /*10ef0*/  STL.64 [R1+0x770], R20 ;  /* 0x0007701401007387 */ /* 0x000fe80000100a00 */
[----:B------:R-:W2:Y:S01]  /*10f00*/  LDL.LU.64 R250, [R1+0x718] ;  /* 0x0007180001fa7983 */ /* 0x000ea20000300a00 */
[----:B------:R-:W-:-:S02]  /*10f10*/  VIADD R242, R243, 0xffffff36 ;  /* 0xffffff36f3f27836 */ /* 0x000fc40000000000 */
[----:B------:R-:W1:Y:S03]  /*10f20*/  LDC R243, c[0x0][0x3a0] ;  /* 0x0000e800fff37b82 */ /* 0x000e660000000800 */
[----:B------:R-:W-:Y:S01]  /*10f30*/  ISETP.GE.U32.AND P2, PT, R242, 0x7ffffef7, PT ;  /* 0x7ffffef7f200780c */ /* 0x000fe20003f46070 */
[----:B------:R-:W-:-:S04]  /*10f40*/  VIADD R242, R246, 0xffffff35 ;  /* 0xffffff35f6f27836 */ /* 0x000fc80000000000 */
[----:B------:R-:W1:Y:S01]  /*10f50*/  LDC R246, c[0x0][0x3a0] ;  /* 0x0000e800fff67b82 */ /* 0x000e620000000800 */
[----:B------:R-:W-:Y:S02]  /*10f60*/  ISETP.GE.U32.AND P5, PT, R242, 0x7ffffef6, PT ;  /* 0x7ffffef6f200780c */ /* 0x000fe40003fa6070 */
[----:B------:R-:W-:-:S05]  /*10f70*/  IADD3 R242, PT, PT, R22, -0xcc, RZ ;  /* 0xffffff3416f27810 */ /* 0x000fca0007ffe0ff */
[----:B------:R3:W-:Y:S01]  /*10f80*/  LDGSTS.E [R2+0x64800], desc[UR20][R20.64], !P2 ;  /* 0x6480000014027fae */ /* 0x0007e2000d1a1014 */
[----:B------:R-:W-:Y:S01]  /*10f90*/  ISETP.GE.U32.AND P3, PT, R242, 0x7ffffef5, PT ;  /* 0x7ffffef5f200780c */ /* 0x000fe20003f66070 */
[----:B------:R-:W-:-:S04]  /*10fa0*/  IMAD.WIDE R14, R247, 0x4, R14 ;  /* 0x00000004f70e7825 */ /* 0x000fc800078e020e */
[C---:B------:R-:W-:Y:S01]  /*10fb0*/  IMAD.WIDE R12, R247.reuse, 0x4, R12 ;  /* 0x00000004f70c7825 */ /* 0x040fe200078e020c */
[----:B------:R1:W-:Y:S03]  /*10fc0*/  STL.64 [R1+0x768], R14 ;  /* 0x0007680e01007387 */ /* 0x0003e60000100a00 */
[C---:B----4-:R-:W-:Y:S01]  /*10fd0*/  IMAD.WIDE R6, R247.reuse, 0x4, R6 ;  /* 0x00000004f7067825 */ /* 0x050fe200078e0206 */
[----:B------:R4:W-:Y:S04]  /*10fe0*/  STL.64 [R1+0x760], R12 ;  /* 0x0007600c01007387 */ /* 0x0009e80000100a00 */
[----:B------:R-:W-:Y:S04]  /*10ff0*/  LDGSTS.E [R2+0x64a00], desc[UR20][R14.64], !P2 ;  /* 0x64a000000e027fae */ /* 0x000fe8000d1a1014 */
[----:B------:R4:W-:Y:S04]  /*11000*/  STL.64 [R1+0x758], R6 ;  /* 0x0007580601007387 */ /* 0x0009e80000100a00 */
[----:B------:R-:W-:Y:S04]  /*11010*/  LDGSTS.E [R2+0x64c00], desc[UR20][R12.64], !P2 ;  /* 0x64c000000c027fae */ /* 0x000fe8000d1a1014 */
[----:B-1----:R-:W2:Y:S04]  /*11020*/  LDL.LU.64 R14, [R1+0x710] ;  /* 0x00071000010e7983 */ /* 0x002ea80000300a00 */
[----:B------:R-:W-:Y:S04]  /*11030*/  LDGSTS.E [R2+0x64e00], desc[UR20][R6.64], !P2 ;  /* 0x64e0000006027fae */ /* 0x000fe8000d1a1014 */
[----:B----4-:R-:W4:Y:S01]  /*11040*/  LDL.LU.64 R12, [R1+0x708] ;  /* 0x00070800010c7983 */ /* 0x010f220000300a00 */
[----:B------:R-:W-:-:S03]  /*11050*/  IMAD.WIDE R24, R247, 0x4, R4 ;  /* 0x00000004f7187825 */ /* 0x000fc600078e0204 */
[----:B------:R-:W4:Y:S04]  /*11060*/  LDL.LU.64 R6, [R1+0x700] ;  /* 0x0007000001067983 */ /* 0x000f280000300a00 */
[----:B------:R-:W-:Y:S04]  /*11070*/  STL.64 [R1+0x750], R24 ;  /* 0x0007501801007387 */ /* 0x000fe80000100a00 */
[----:B------:R-:W4:Y:S01]  /*11080*/  LDL.LU.64 R4, [R1+0x6f8] ;  /* 0x0006f80001047983 */ /* 0x000f220000300a00 */
[----:B-----5:R-:W-:-:S03]  /*11090*/  IMAD.WIDE R22, R247, 0x4, R18 ;  /* 0x00000004f7167825 */ /* 0x020fc600078e0212 */
[----:B------:R-:W-:Y:S04]  /*110a0*/  LDGSTS.E [R2+0x65000], desc[UR20][R24.64], !P5 ;  /* 0x6500000018027fae */ /* 0x000fe8000e9a1014 */
[----:B------:R1:W-:Y:S04]  /*110b0*/  STL.64 [R1+0x748], R22 ;  /* 0x0007481601007387 */ /* 0x0003e80000100a00 */
[----:B------:R1:W-:Y:S01]  /*110c0*/  LDGSTS.E [R2+0x65200], desc[UR20][R22.64], !P5 ;  /* 0x6520000016027fae */ /* 0x0003e2000e9a1014 */
[----:B---3--:R-:W-:-:S04]  /*110d0*/  IMAD.WIDE R20, R247, 0x4, R240 ;  /* 0x00000004f7147825 */ /* 0x008fc800078e02f0 */
[C---:B------:R-:W-:Y:S01]  /*110e0*/  IMAD.WIDE R18, R247.reuse, 0x4, R244 ;  /* 0x00000004f7127825 */ /* 0x040fe200078e02f4 */
[----:B------:R3:W-:Y:S01]  /*110f0*/  STL.64 [R1+0x740], R20 ;  /* 0x0007401401007387 */ /* 0x0007e20000100a00 */
[----:B-1----:R-:W1:Y:S03]  /*11100*/  LDC R22, c[0x0][0x3a0] ;  /* 0x0000e800ff167b82 */ /* 0x002e660000000800 */
[----:B------:R3:W-:Y:S04]  /*11110*/  LDGSTS.E [R2+0x65400], desc[UR20][R20.64], !P5 ;  /* 0x6540000014027fae */ /* 0x0007e8000e9a1014 */
[----:B------:R5:W-:Y:S04]  /*11120*/  STL.64 [R1+0x738], R18 ;  /* 0x0007381201007387 */ /* 0x000be80000100a00 */
[----:B------:R5:W-:Y:S04]  /*11130*/  LDGSTS.E [R2+0x65600], desc[UR20][R18.64], !P5 ;  /* 0x6560000012027fae */ /* 0x000be8000e9a1014 */
[----:B------:R-:W4:Y:S01]  /*11140*/  LDL.LU.64 R240, [R1+0x6f0] ;  /* 0x0006f00001f07983 */ /* 0x000f220000300a00 */
[----:B--2---:R-:W-:-:S03]  /*11150*/  IMAD.WIDE R24, R247, 0x4, R16 ;  /* 0x00000004f7187825 */ /* 0x004fc600078e0210 */
[----:B------:R-:W2:Y:S01]  /*11160*/  LDL.LU.64 R244, [R1+0x6e8] ;  /* 0x0006e80001f47983 */ /* 0x000ea20000300a00 */
[----:B---3--:R-:W-:-:S03]  /*11170*/  IMAD.WIDE R20, R247, 0x4, R10 ;  /* 0x00000004f7147825 */ /* 0x008fc600078e020a */
[----:B------:R-:W-:Y:S01]  /*11180*/  STL.64 [R1+0x730], R24 ;  /* 0x0007301801007387 */ /* 0x000fe20000100a00 */
[----:B-----5:R-:W-:-:S03]  /*11190*/  IMAD.WIDE R18, R247, 0x4, R8 ;  /* 0x00000004f7127825 */ /* 0x020fc600078e0208 */
[----:B------:R-:W3:Y:S04]  /*111a0*/  LDL.LU.64 R16, [R1+0x6e0] ;  /* 0x0006e00001107983 */ /* 0x000ee80000300a00 */
[----:B------:R-:W-:Y:S01]  /*111b0*/  STL.64 [R1+0x728], R20 ;  /* 0x0007281401007387 */ /* 0x000fe20000100a00 */
[----:B------:R-:W-:-:S03]  /*111c0*/  IMAD.WIDE R8, R247, 0x4, R250 ;  /* 0x00000004f7087825 */ /* 0x000fc600078e02fa */
[----:B------:R-:W-:Y:S04]  /*111d0*/  LDGSTS.E [R2+0x65800], desc[UR20][R24.64], !P3 ;  /* 0x6580000018027fae */ /* 0x000fe8000d9a1014 */
[----:B------:R-:W5:Y:S04]  /*111e0*/  LDL.LU.64 R10, [R1+0x6d8] ;  /* 0x0006d800010a7983 */ /* 0x000f680000300a00 */
[----:B------:R1:W-:Y:S04]  /*111f0*/  LDGSTS.E [R2+0x65a00], desc[UR20][R20.64], !P3 ;  /* 0x65a0000014027fae */ /* 0x0003e8000d9a1014 */
[----:B------:R-:W-:Y:S04]  /*11200*/  STL.64 [R1+0x720], R18 ;  /* 0x0007201201007387 */ /* 0x000fe80000100a00 */
[----:B------:R4:W-:Y:S04]  /*11210*/  LDGSTS.E [R2+0x65c00], desc[UR20][R18.64], !P3 ;  /* 0x65c0000012027fae */ /* 0x0009e8000d9a1014 */
[----:B------:R1:W-:Y:S04]  /*11220*/  STL.64 [R1+0x6c8], R8 ;  /* 0x0006c80801007387 */ /* 0x0003e80000100a00 */
[----:B------:R-:W-:Y:S04]  /*11230*/  LDGSTS.E [R2+0x65e00], desc[UR20][R8.64], !P3 ;  /* 0x65e0000008027fae */ /* 0x000fe8000d9a1014 */
[----:B-1----:R-:W5:Y:S04]  /*11240*/  LDL.LU.64 R8, [R1+0x6d0] ;  /* 0x0006d00001087983 */ /* 0x002f680000300a00 */
[----:B------:R-:W5:Y:S01]  /*11250*/  LDL.LU.64 R250, [R1+0x6c0] ;  /* 0x0006c00001fa7983 */ /* 0x000f620000300a00 */
[----:B------:R-:W-:-:S02]  /*11260*/  VIADD R242, R243, 0xffffff33 ;  /* 0xffffff33f3f27836 */ /* 0x000fc40000000000 */
[----:B------:R-:W1:Y:S03]  /*11270*/  LDC R243, c[0x0][0x3a0] ;  /* 0x0000e800fff37b82 */ /* 0x000e660000000800 */
[----:B------:R-:W-:Y:S01]  /*11280*/  ISETP.GE.U32.AND P4, PT, R242, 0x7ffffef4, PT ;  /* 0x7ffffef4f200780c */ /* 0x000fe20003f86070 */
[----:B------:R-:W-:-:S04]  /*11290*/  VIADD R242, R246, 0xffffff32 ;  /* 0xffffff32f6f27836 */ /* 0x000fc80000000000 */
[----:B------:R-:W1:Y:S01]  /*112a0*/  LDC R246, c[0x0][0x3a0] ;  /* 0x0000e800fff67b82 */ /* 0x000e620000000800 */
[----:B------:R-:W-:Y:S01]  /*112b0*/  ISETP.GE.U32.AND P2, PT, R242, 0x7ffffef3, PT ;  /* 0x7ffffef3f200780c */ /* 0x000fe20003f46070 */
[----:B------:R-:W-:-:S05]  /*112c0*/  IMAD.WIDE R20, R247, 0x4, R14 ;  /* 0x00000004f7147825 */ /* 0x000fca00078e020e */
[----:B------:R-:W-:Y:S01]  /*112d0*/  STL.64 [R1+0x6b0], R20 ;  /* 0x0006b01401007387 */ /* 0x000fe20000100a00 */
[----:B----4-:R-:W-:-:S03]  /*112e0*/  IMAD.WIDE R18, R247, 0x4, R12 ;  /* 0x00000004f7127825 */ /* 0x010fc600078e020c */
[----:B------:R4:W-:Y:S04]  /*112f0*/  LDGSTS.E [R2+0x66000], desc[UR20][R20.64], !P4 ;  /* 0x6600000014027fae */ /* 0x0009e8000e1a1014 */
[----:B------:R2:W-:Y:S01]  /*11300*/  LDGSTS.E [R2+0x66200], desc[UR20][R18.64], !P4 ;  /* 0x6620000012027fae */ /* 0x0005e2000e1a1014 */
[----:B------:R-:W-:-:S03]  /*11310*/  IMAD.WIDE R14, R247, 0x4, R6 ;  /* 0x00000004f70e7825 */ /* 0x000fc600078e0206 */
[----:B------:R-:W5:Y:S04]  /*11320*/  LDL.LU.64 R6, [R1+0x6b8] ;  /* 0x0006b80001067983 */ /* 0x000f680000300a00 */
[----:B------:R-:W-:Y:S01]  /*11330*/  STL.64 [R1+0x6a0], R18 ;  /* 0x0006a01201007387 */ /* 0x000fe20000100a00 */
[----:B------:R-:W-:-:S03]  /*11340*/  IMAD.WIDE R12, R247, 0x4, R4 ;  /* 0x00000004f70c7825 */ /* 0x000fc600078e0204 */
[----:B------:R-:W5:Y:S04]  /*11350*/  LDL.LU.64 R4, [R1+0x6a8] ;  /* 0x0006a80001047983 */ /* 0x000f680000300a00 */
[----:B------:R1:W-:Y:S04]  /*11360*/  STL.64 [R1+0x688], R14 ;  /* 0x0006880e01007387 */ /* 0x0003e80000100a00 */
[----:B------:R1:W-:Y:S04]  /*11370*/  STL.64 [R1+0x678], R12 ;  /* 0x0006780c01007387 */ /* 0x0003e80000100a00 */
[----:B------:R-:W-:Y:S04]  /*11380*/  LDGSTS.E [R2+0x66400], desc[UR20][R14.64], !P4 ;  /* 0x664000000e027fae */ /* 0x000fe8000e1a1014 */
[----:B------:R-:W-:Y:S04]  /*11390*/  LDGSTS.E [R2+0x66600], desc[UR20][R12.64], !P4 ;  /* 0x666000000c027fae */ /* 0x000fe8000e1a1014 */
[----:B-1----:R-:W5:Y:S04]  /*113a0*/  LDL.LU.64 R14, [R1+0x698] ;  /* 0x00069800010e7983 */ /* 0x002f680000300a00 */
[----:B------:R-:W5:Y:S01]  /*113b0*/  LDL.LU.64 R12, [R1+0x690] ;  /* 0x00069000010c7983 */ /* 0x000f620000300a00 */
[----:B----4-:R-:W-:-:S04]  /*113c0*/  IMAD.WIDE R20, R247, 0x4, R240 ;  /* 0x00000004f7147825 */ /* 0x010fc800078e02f0 */
[C---:B--2---:R-:W-:Y:S01]  /*113d0*/  IMAD.WIDE R18, R247.reuse, 0x4, R244 ;  /* 0x00000004f7127825 */ /* 0x044fe200078e02f4 */
[----:B------:R-:W-:Y:S04]  /*113e0*/  STL.64 [R1+0x660], R20 ;  /* 0x0006601401007387 */ /* 0x000fe80000100a00 */
[----:B------:R-:W2:Y:S01]  /*113f0*/  LDL.LU.64 R240, [R1+0x680] ;  /* 0x0006800001f07983 */ /* 0x000ea20000300a00 */
[----:B---3--:R-:W-:-:S03]  /*11400*/  IMAD.WIDE R16, R247, 0x4, R16 ;  /* 0x00000004f7107825 */ /* 0x008fc600078e0210 */
[----:B------:R1:W-:Y:S04]  /*11410*/  STL.64 [R1+0x650], R18 ;  /* 0x0006501201007387 */ /* 0x0003e80000100a00 */
[----:B------:R3:W-:Y:S04]  /*11420*/  LDGSTS.E [R2+0x66800], desc[UR20][R20.64], !P2 ;  /* 0x6680000014027fae */ /* 0x0007e8000d1a1014 */
[----:B------:R-:W4:Y:S01]  /*11430*/  LDL.LU.64 R244, [R1+0x670] ;  /* 0x0006700001f47983 */ /* 0x000f220000300a00 */
[----:B-----5:R-:W-:-:S03]  /*11440*/  IMAD.WIDE R10, R247, 0x4, R10 ;  /* 0x00000004f70a7825 */ /* 0x020fc600078e020a */
[----:B------:R5:W-:Y:S04]  /*11450*/  STL.64 [R1+0x638], R16 ;  /* 0x0006381001007387 */ /* 0x000be80000100a00 */
[----:B------:R-:W-:Y:S04]  /*11460*/  LDGSTS.E [R2+0x66a00], desc[UR20][R18.64], !P2 ;  /* 0x66a0000012027fae */ /* 0x000fe8000d1a1014 */
[----:B------:R3:W-:Y:S04]  /*11470*/  STL.64 [R1+0x630], R10 ;  /* 0x0006300a01007387 */ /* 0x0007e80000100a00 */
[----:B------:R-:W-:Y:S04]  /*11480*/  LDGSTS.E [R2+0x66c00], desc[UR20][R16.64], !P2 ;  /* 0x66c0000010027fae */ /* 0x000fe8000d1a1014 */
[----:B-1----:R-:W4:Y:S04]  /*11490*/  LDL.LU.64 R18, [R1+0x668] ;  /* 0x0006680001127983 */ /* 0x002f280000300a00 */
[----:B------:R-:W-:Y:S04]  /*114a0*/  LDGSTS.E [R2+0x66e00], desc[UR20][R10.64], !P2 ;  /* 0x66e000000a027fae */ /* 0x000fe8000d1a1014 */
[----:B-----5:R-:W5:Y:S01]  /*114b0*/  LDL.LU.64 R16, [R1+0x658] ;  /* 0x0006580001107983 */ /* 0x020f620000300a00 */
[----:B---3--:R-:W-:-:S04]  /*114c0*/  IMAD.WIDE R20, R247, 0x4, R8 ;  /* 0x00000004f7147825 */ /* 0x008fc800078e0208 */
[----:B------:R-:W-:Y:S01]  /*114d0*/  IMAD.WIDE R8, R247, 0x4, R250 ;  /* 0x00000004f7087825 */ /* 0x000fe200078e02fa */
[----:B------:R-:W-:Y:S04]  /*114e0*/  STL.64 [R1+0x628], R20 ;  /* 0x0006281401007387 */ /* 0x000fe80000100a00 */
[----:B------:R-:W3:Y:S04]  /*114f0*/  LDL.LU.64 R10, [R1+0x648] ;  /* 0x00064800010a7983 */ /* 0x000ee80000300a00 */
[----:B------:R1:W-:Y:S04]  /*11500*/  STL.64 [R1+0x620], R8 ;  /* 0x0006200801007387 */ /* 0x0003e80000100a00 */
[----:B------:R-:W3:Y:S01]  /*11510*/  LDL.LU.64 R250, [R1+0x640] ;  /* 0x0006400001fa7983 */ /* 0x000ee20000300a00 */
[----:B------:R-:W-:-:S04]  /*11520*/  IADD3 R242, PT, PT, R26, -0xcf, RZ ;  /* 0xffffff311af27810 */ /* 0x000fc80007ffe0ff */
[----:B------:R-:W-:Y:S01]  /*11530*/  ISETP.GE.U32.AND P5, PT, R242, 0x7ffffef2, PT ;  /* 0x7ffffef2f200780c */ /* 0x000fe20003fa6070 */
[----:B------:R-:W-:Y:S02]  /*11540*/  VIADD R242, R243, 0xffffff30 ;  /* 0xffffff30f3f27836 */ /* 0x000fe40000000000 */
[----:B------:R-:W1:Y:S03]  /*11550*/  LDC R243, c[0x0][0x3a0] ;  /* 0x0000e800fff37b82 */ /* 0x000e660000000800 */
[----:B------:R-:W-:-:S07]  /*11560*/  ISETP.GE.U32.AND P3, PT, R242, 0x7ffffef1, PT ;  /* 0x7ffffef1f200780c */ /* 0x000fce0003f66070 */
[----:B------:R2:W-:Y:S04]  /*11570*/  LDGSTS.E [R2+0x67000], desc[UR20][R20.64], !P5 ;  /* 0x6700000014027fae */ /* 0x0005e8000e9a1014 */
[----:B------:R-:W-:Y:S01]  /*11580*/  LDGSTS.E [R2+0x67200], desc[UR20][R8.64], !P5 ;  /* 0x6720000008027fae */ /* 0x000fe2000e9a1014 */
[----:B------:R-:W-:-:S04]  /*11590*/  IMAD.WIDE R6, R247, 0x4, R6 ;  /* 0x00000004f7067825 */ /* 0x000fc800078e0206 */
[C---:B------:R-:W-:Y:S01]  /*115a0*/  IMAD.WIDE R4, R247.reuse, 0x4, R4 ;  /* 0x00000004f7047825 */ /* 0x040fe200078e0204 */
[----:B------:R1:W-:Y:S04]  /*115b0*/  STL.64 [R1+0x618], R6 ;  /* 0x0006180601007387 */ /* 0x0003e80000100a00 */
[----:B------:R1:W-:Y:S04]  /*115c0*/  STL.64 [R1+0x610], R4 ;  /* 0x0006100401007387 */ /* 0x0003e80000100a00 */
[----:B-1----:R-:W3:Y:S04]  /*115d0*/  LDL.LU.64 R8, [R1+0x5f0] ;  /* 0x0005f00001087983 */ /* 0x002ee80000300a00 */
[----:B------:R-:W-:Y:S04]  /*115e0*/  LDGSTS.E [R2+0x67400], desc[UR20][R6.64], !P5 ;  /* 0x6740000006027fae */ /* 0x000fe8000e9a1014 */
[----:B------:R-:W-:Y:S01]  /*115f0*/  LDGSTS.E [R2+0x67600], desc[UR20][R4.64], !P5 ;  /* 0x6760000004027fae */ /* 0x000fe2000e9a1014 */
[----:B------:R-:W-:-:S03]  /*11600*/  IMAD.WIDE R14, R247, 0x4, R14 ;  /* 0x00000004f70e7825 */ /* 0x000fc600078e020e */
[----:B------:R-:W3:Y:S01]  /*11610*/  LDL.LU.64 R6, [R1+0x4c8] ;  /* 0x0004c80001067983 */ /* 0x000ee20000300a00 */
[----:B------:R-:W-:-:S03]  /*11620*/  IMAD.WIDE R24, R247, 0x4, R12 ;  /* 0x00000004f7187825 */ /* 0x000fc600078e020c */
[----:B------:R-:W3:Y:S04]  /*11630*/  LDL.LU.64 R4, [R1+0x4b0] ;  /* 0x0004b00001047983 */ /* 0x000ee80000300a00 */
[----:B------:R1:W-:Y:S04]  /*11640*/  STL.64 [R1+0x608], R14 ;  /* 0x0006080e01007387 */ /* 0x0003e80000100a00 */
[----:B------:R-:W-:Y:S04]  /*11650*/  LDGSTS.E [R2+0x67800], desc[UR20][R14.64], !P3 ;  /* 0x678000000e027fae */ /* 0x000fe8000d9a1014 */
[----:B------:R-:W-:Y:S04]  /*11660*/  STL.64 [R1+0x600], R24 ;  /* 0x0006001801007387 */ /* 0x000fe80000100a00 */
[----:B------:R-:W-:Y:S01]  /*11670*/  LDGSTS.E [R2+0x67a00], desc[UR20][R24.64], !P3 ;  /* 0x67a0000018027fae */ /* 0x000fe2000d9a1014 */
[----:B--2---:R-:W-:-:S05]  /*11680*/  IMAD.WIDE R20, R247, 0x4, R240 ;  /* 0x00000004f7147825 */ /* 0x004fca00078e02f0 */
[----:B------:R2:W-:Y:S04]  /*11690*/  STL.64 [R1+0x5f8], R20 ;  /* 0x0005f81401007387 */ /* 0x0005e80000100a00 */
[----:B------:R2:W-:Y:S01]  /*116a0*/  LDGSTS.E [R2+0x67c00], desc[UR20][R20.64], !P3 ;  /* 0x67c0000014027fae */ /* 0x0005e2000d9a1014 */
[----:B----4-:R-:W-:-:S03]  /*116b0*/  IMAD.WIDE R12, R247, 0x4, R244 ;  /* 0x00000004f70c7825 */ /* 0x010fc600078e02f4 */
[----:B-1----:R-:W4:Y:S04]  /*116c0*/  LDL.LU.64 R14, [R1+0x498] ;  /* 0x00049800010e7983 */ /* 0x002f280000300a00 */
[----:B------:R1:W-:Y:S04]  /*116d0*/  STL.64 [R1+0x5e8], R12 ;  /* 0x0005e80c01007387 */ /* 0x0003e80000100a00 */
[----:B------:R-:W-:Y:S01]  /*116e0*/  LDGSTS.E [R2+0x67e00], desc[UR20][R12.64], !P3 ;  /* 0x67e000000c027fae */ /* 0x000fe2000d9a1014 */
[----:B--2---:R-:W-:-:S03]  /*116f0*/  IMAD.WIDE R20, R247, 0x4, R18 ;  /* 0x00000004f7147825 */ /* 0x004fc600078e0212 */
[----:B-1----:R-:W2:Y:S04]  /*11700*/  LDL.LU.64 R12, [R1+0x480] ;  /* 0x00048000010c7983 */ /* 0x002ea80000300a00 */
[----:B------:R-:W2:Y:S01]  /*11710*/  LDL.LU.64 R240, [R1+0x468] ;  /* 0x0004680001f07983 */ /* 0x000ea20000300a00 */
[----:B-----5:R-:W-:-:S03]  /*11720*/  IMAD.WIDE R18, R247, 0x4, R16 ;  /* 0x00000004f7127825 */ /* 0x020fc600078e0210 */
[----:B------:R-:W5:Y:S04]  /*11730*/  LDL.LU.64 R244, [R1+0x450] ;  /* 0x0004500001f47983 */ /* 0x000f680000300a00 */
[----:B------:R-:W-:Y:S04]  /*11740*/  STL.64 [R1+0x5e0], R20 ;  /* 0x0005e01401007387 */ /* 0x000fe80000100a00 */
[----:B------:R-:W-:Y:S01]  /*11750*/  STL.64 [R1+0x5d8], R18 ;  /* 0x0005d81201007387 */ /* 0x000fe20000100a00 */
[----:B---3--:R-:W-:-:S05]  /*11760*/  IMAD.WIDE R16, R247, 0x4, R10 ;  /* 0x00000004f7107825 */ /* 0x008fca00078e020a */
[----:B------:R-:W-:Y:S01]  /*11770*/  STL.64 [R1+0x5d0], R16 ;  /* 0x0005d01001007387 */ /* 0x000fe20000100a00 */
[----:B------:R-:W-:-:S03]  /*11780*/  IMAD.WIDE R10, R247, 0x4, R250 ;  /* 0x00000004f70a7825 */ /* 0x000fc600078e02fa */
[----:B------:R-:W3:Y:S01]  /*11790*/  LDL.LU.64 R250, [R1+0x438] ;  /* 0x0004380001fa7983 */ /* 0x000ee20000300a00 */
[----:B------:R-:W-:-:S03]  /*117a0*/  VIADD R242, R246, 0xffffff2f ;  /* 0xffffff2ff6f27836 */ /* 0x000fc60000000000 */
[----:B------:R1:W-:Y:S01]  /*117b0*/  STL.64 [R1+0x5c8], R10 ;  /* 0x0005c80a01007387 */ /* 0x0003e20000100a00 */
[----:B------:R-:W2:Y:S01]  /*117c0*/  LDC R246, c[0x0][0x3a0] ;  /* 0x0000e800fff67b82 */ /* 0x000ea20000000800 */
[----:B------:R-:W-:Y:S02]  /*117d0*/  ISETP.GE.U32.AND P4, PT, R242, 0x7ffffef0, PT ;  /* 0x7ffffef0f200780c */ /* 0x000fe40003f86070 */
[----:B------:R-:W-:-:S04]  /*117e0*/  IADD3 R242, PT, PT, R22, -0xd2, RZ ;  /* 0xffffff2e16f27810 */ /* 0x000fc80007ffe0ff */
[----:B------:R-:W-:Y:S01]  /*117f0*/  ISETP.GE.U32.AND P2, PT, R242, 0x7ffffeef, PT ;  /* 0x7ffffeeff200780c */ /* 0x000fe20003f46070 */
[----:B------:R-:W-:Y:S01]  /*11800*/  VIADD R242, R243, 0xffffff2d ;  /* 0xffffff2df3f27836 */ /* 0x000fe20000000000 */
[----:B------:R-:W2:Y:S05]  /*11810*/  LDC R22, c[0x0][0x3a0] ;  /* 0x0000e800ff167b82 */ /* 0x000eaa0000000800 */
[----:B------:R1:W-:Y:S03]  /*11820*/  LDGSTS.E [R2+0x68000], desc[UR20][R20.64], !P4 ;  /* 0x6800000014027fae */ /* 0x0003e6000e1a1014 */
[----:B------:R-:W2:Y:S01]  /*11830*/  LDC R243, c[0x0][0x3a0] ;  /* 0x0000e800fff37b82 */ /* 0x000ea20000000800 */
[----:B------:R1:W-:Y:S04]  /*11840*/  LDGSTS.E [R2+0x68200], desc[UR20][R18.64], !P4 ;  /* 0x6820000012027fae */ /* 0x0003e8000e1a1014 */
[----:B------:R1:W-:Y:S04]  /*11850*/  LDGSTS.E [R2+0x68400], desc[UR20][R16.64], !P4 ;  /* 0x6840000010027fae */ /* 0x0003e8000e1a1014 */
[----:B------:R-:W-:Y:S01]  /*11860*/  LDGSTS.E [R2+0x68600], desc[UR20][R10.64], !P4 ;  /* 0x686000000a027fae */ /* 0x000fe2000e1a1014 */
[----:B------:R-:W-:-:S03]  /*11870*/  ISETP.GE.U32.AND P5, PT, R242, 0x7ffffeee, PT ;  /* 0x7ffffeeef200780c */ /* 0x000fc60003fa6070 */
[----:B-1----:R-:W3:Y:S01]  /*11880*/  LDL.LU.64 R10, [R1+0x420] ;  /* 0x00042000010a7983 */ /* 0x002ee20000300a00 */
[----:B------:R-:W-:-:S05]  /*11890*/  IMAD.WIDE R20, R247, 0x4, R8 ;  /* 0x00000004f7147825 */ /* 0x000fca00078e0208 */
[----:B------:R1:W-:Y:S04]  /*118a0*/  STL.64 [R1+0x5c0], R20 ;  /* 0x0005c01401007387 */ /* 0x0003e80000100a00 */
[----:B------:R-:W3:Y:S04]  /*118b0*/  LDL.LU.64 R8, [R1+0x408] ;  /* 0x0004080001087983 */ /* 0x000ee80000300a00 */
[----:B------:R-:W-:Y:S01]  /*118c0*/  LDGSTS.E [R2+0x68800], desc[UR20][R20.64], !P2 ;  /* 0x6880000014027fae */ /* 0x000fe2000d1a1014 */
[----:B------:R-:W-:-:S04]  /*118d0*/  IMAD.WIDE R18, R247, 0x4, R6 ;  /* 0x00000004f7127825 */ /* 0x000fc800078e0206 */
[C---:B------:R-:W-:Y:S01]  /*118e0*/  IMAD.WIDE R16, R247.reuse, 0x4, R4 ;  /* 0x00000004f7107825 */ /* 0x040fe200078e0204 */
[----:B------:R-:W-:Y:S04]  /*118f0*/  STL.64 [R1+0x5b8], R18 ;  /* 0x0005b81201007387 */ /* 0x000fe80000100a00 */
[----:B------:R-:W3:Y:S04]  /*11900*/  LDL.LU.64 R6, [R1+0x3f0] ;  /* 0x0003f00001067983 */ /* 0x000ee80000300a00 */
[----:B------:R-:W-:Y:S04]  /*11910*/  STL.64 [R1+0x5b0], R16 ;  /* 0x0005b01001007387 */ /* 0x000fe80000100a00 */
[----:B------:R-:W3:Y:S04]  /*11920*/  LDL.LU.64 R4, [R1+0x3d8] ;  /* 0x0003d80001047983 */ /* 0x000ee80000300a00 */
[----:B------:R-:W-:Y:S04]  /*11930*/  LDGSTS.E [R2+0x68a00], desc[UR20][R18.64], !P2 ;  /* 0x68a0000012027fae */ /* 0x000fe8000d1a1014 */
[----:B------:R-:W-:Y:S01]  /*11940*/  LDGSTS.E [R2+0x68c00], desc[UR20][R16.64], !P2 ;  /* 0x68c0000010027fae */ /* 0x000fe2000d1a1014 */
[----:B----4-:R-:W-:-:S05]  /*11950*/  IMAD.WIDE R14, R247, 0x4, R14 ;  /* 0x00000004f70e7825 */ /* 0x010fca00078e020e */
[----:B------:R5:W-:Y:S04]  /*11960*/  STL.64 [R1+0x5a8], R14 ;  /* 0x0005a80e01007387 */ /* 0x000be80000100a00 */
[----:B------:R5:W-:Y:S04]  /*11970*/  LDGSTS.E [R2+0x68e00], desc[UR20][R14.64], !P2 ;  /* 0x68e000000e027fae */ /* 0x000be8000d1a1014 */
[----:B-1----:R-:W4:Y:S01]  /*11980*/  LDL.LU.64 R20, [R1+0x3c0] ;  /* 0x0003c00001147983 */ /* 0x002f220000300a00 */
[----:B--2---:R-:W-:-:S04]  /*11990*/  IMAD.WIDE R26, R247, 0x4, R12 ;  /* 0x00000004f71a7825 */ /* 0x004fc800078e020c */
[C---:B------:R-:W-:Y:S01]  /*119a0*/  IMAD.WIDE R24, R247.reuse, 0x4, R240 ;  /* 0x00000004f7187825 */ /* 0x040fe200078e02f0 */
[----:B------:R-:W-:Y:S03]  /*119b0*/  STL.64 [R1+0x5a0], R26 ;  /* 0x0005a01a01007387 */ /* 0x000fe60000100a00 */
[C---:B-----5:R-:W-:Y:S01]  /*119c0*/  IMAD.WIDE R14, R247.reuse, 0x4, R244 ;  /* 0x00000004f70e7825 */ /* 0x060fe200078e02f4 */
[----:B------:R-:W2:Y:S04]  /*119d0*/  LDL.LU.64 R18, [R1+0x3a8] ;  /* 0x0003a80001127983 */ /* 0x000ea80000300a00 */
[----:B------:R-:W-:Y:S04]  /*119e0*/  STL.64 [R1+0x598], R24 ;  /* 0x0005981801007387 */ /* 0x000fe80000100a00 */
[----:B------:R-:W5:Y:S04]  /*119f0*/  LDL.LU.64 R16, [R1+0x390] ;  /* 0x0003900001107983 */ /* 0x000f680000300a00 */
[----:B------:R1:W-:Y:S04]  /*11a00*/  STL.64 [R1+0x590], R14 ;  /* 0x0005900e01007387 */ /* 0x0003e80000100a00 */
[----:B------:R-:W-:Y:S04]  /*11a10*/  LDGSTS.E [R2+0x69000], desc[UR20][R26.64], !P5 ;  /* 0x690000001a027fae */ /* 0x000fe8000e9a1014 */
[----:B------:R-:W5:Y:S01]  /*11a20*/  LDL.LU.64 R240, [R1+0x380] ;  /* 0x0003800001f07983 */ /* 0x000f620000300a00 */
[----:B---3--:R-:W-:-:S03]  /*11a30*/  IMAD.WIDE R12, R247, 0x4, R250 ;  /* 0x00000004f70c7825 */ /* 0x008fc600078e02fa */
[----:B------:R4:W-:Y:S04]  /*11a40*/  LDGSTS.E [R2+0x69200], desc[UR20][R24.64], !P5 ;  /* 0x6920000018027fae */ /* 0x0009e8000e9a1014 */
[----:B------:R3:W-:Y:S04]  /*11a50*/  STL.64 [R1+0x588], R12 ;  /* 0x0005880c01007387 */ /* 0x0007e80000100a00 */
[----:B------:R-:W-:Y:S04]  /*11a60*/  LDGSTS.E [R2+0x69400], desc[UR20][R14.64], !P5 ;  /* 0x694000000e027fae */ /* 0x000fe8000e9a1014 */
[----:B------:R-:W-:Y:S04]  /*11a70*/  LDGSTS.E [R2+0x69600], desc[UR20][R12.64], !P5 ;  /* 0x696000000c027fae */ /* 0x000fe8000e9a1014 */
[----:B-1----:R-:W5:Y:S04]  /*11a80*/  LDL.LU.64 R14, [R1+0x370] ;  /* 0x00037000010e7983 */ /* 0x002f680000300a00 */
[----:B---3--:R-:W3:Y:S04]  /*11a90*/  LDL.LU.64 R12, [R1+0x360] ;  /* 0x00036000010c7983 */ /* 0x008ee80000300a00 */
[----:B------:R-:W3:Y:S04]  /*11aa0*/  LDL.LU.64 R244, [R1+0x350] ;  /* 0x0003500001f47983 */ /* 0x000ee80000300a00 */
[----:B------:R-:W3:Y:S01]  /*11ab0*/  LDL.LU.64 R250, [R1+0x340] ;  /* 0x0003400001fa7983 */ /* 0x000ee20000300a00 */
[----:B------:R-:W-:-:S02]  /*11ac0*/  VIADD R242, R246, 0xffffff2c ;  /* 0xffffff2cf6f27836 */ /* 0x000fc40000000000 */
[----:B------:R-:W1:Y:S03]  /*11ad0*/  LDC R246, c[0x0][0x3a0] ;  /* 0x0000e800fff67b82 */ /* 0x000e660000000800 */
[----:B------:R-:W-:Y:S02]  /*11ae0*/  ISETP.GE.U32.AND P3, PT, R242, 0x7ffffeed, PT ;  /* 0x7ffffeedf200780c */ /* 0x000fe40003f66070 */
[----:B------:R-:W-:Y:S01]  /*11af0*/  IADD3 R242, PT, PT, R22, -0xd5, RZ ;  /* 0xffffff2b16f27810 */ /* 0x000fe20007ffe0ff */
[----:B------:R-:W-:-:S03]  /*11b00*/  IMAD.WIDE R10, R247, 0x4, R10 ;  /* 0x00000004f70a7825 */ /* 0x000fc600078e020a */
[----:B------:R-:W-:Y:S01]  /*11b10*/  ISETP.GE.U32.AND P4, PT, R242, 0x7ffffeec, PT ;  /* 0x7ffffeecf200780c */ /* 0x000fe20003f86070 */
[----:B------:R-:W1:Y:S01]  /*11b20*/  LDC R22, c[0x0][0x3a0] ;  /* 0x0000e800ff167b82 */ /* 0x000e620000000800 */
[----:B------:R1:W-:Y:S05]  /*11b30*/  STL.64 [R1+0x580], R10 ;  /* 0x0005800a01007387 */ /* 0x0003ea0000100a00 */
[----:B------:R-:W-:Y:S01]  /*11b40*/  LDGSTS.E [R2+0x69800], desc[UR20][R10.64], !P3 ;  /* 0x698000000a027fae */ /* 0x000fe2000d9a1014 */
[----:B------:R-:W-:-:S05]  /*11b50*/  IMAD.WIDE R8, R247, 0x4, R8 ;  /* 0x00000004f7087825 */ /* 0x000fca00078e0208 */
[----:B------:R1:W-:Y:S04]  /*11b60*/  STL.64 [R1+0x578], R8 ;  /* 0x0005780801007387 */ /* 0x0003e80000100a00 */
[----:B------:R-:W-:Y:S01]  /*11b70*/  LDGSTS.E [R2+0x69a00], desc[UR20][R8.64], !P3 ;  /* 0x69a0000008027fae */ /* 0x000fe2000d9a1014 */
[----:B------:R-:W-:-:S04]  /*11b80*/  IMAD.WIDE R6, R247, 0x4, R6 ;  /* 0x00000004f7067825 */ /* 0x000fc800078e0206 */
[C---:B------:R-:W-:Y:S01]  /*11b90*/  IMAD.WIDE R4, R247.reuse, 0x4, R4 ;  /* 0x00000004f7047825 */ /* 0x040fe200078e0204 */
[----:B------:R1:W-:Y:S04]  /*11ba0*/  STL.64 [R1+0x570], R6 ;  /* 0x0005700601007387 */ /* 0x0003e80000100a00 */
[----:B------:R1:W-:Y:S04]  /*11bb0*/  STL.64 [R1+0x568], R4 ;  /* 0x0005680401007387 */ /* 0x0003e80000100a00 */
[----:B-1----:R-:W3:Y:S04]  /*11bc0*/  LDL.LU.64 R10, [R1+0x330] ;  /* 0x00033000010a7983 */ /* 0x002ee80000300a00 */
[----:B------:R-:W3:Y:S04]  /*11bd0*/  LDL.LU.64 R8, [R1+0x320] ;  /* 0x0003200001087983 */ /* 0x000ee80000300a00 */
[----:B------:R-:W-:Y:S04]  /*11be0*/  LDGSTS.E [R2+0x69c00], desc[UR20][R6.64], !P3 ;  /* 0x69c0000006027fae */ /* 0x000fe8000d9a1014 */
[----:B------:R-:W-:Y:S04]  /*11bf0*/  LDGSTS.E [R2+0x69e00], desc[UR20][R4.64], !P3 ;  /* 0x69e0000004027fae */ /* 0x000fe8000d9a1014 */
[----:B------:R-:W3:Y:S04]  /*11c00*/  LDL.LU.64 R6, [R1+0x310] ;  /* 0x0003100001067983 */ /* 0x000ee80000300a00 */
[----:B------:R-:W3:Y:S01]  /*11c10*/  LDL.LU.64 R4, [R1+0x300] ;  /* 0x0003000001047983 */ /* 0x000ee20000300a00 */
[----:B----4-:R-:W-:-:S05]  /*11c20*/  IMAD.WIDE R24, R247, 0x4, R20 ;  /* 0x00000004f7187825 */ /* 0x010fca00078e0214 */
[----:B------:R1:W-:Y:S04]  /*11c30*/  STL.64 [R1+0x560], R24 ;  /* 0x0005601801007387 */ /* 0x0003e80000100a00 */
[----:B------:R1:W-:Y:S01]  /*11c40*/  LDGSTS.E [R2+0x6a000], desc[UR20][R24.64], !P4 ;  /* 0x6a00000018027fae */ /* 0x0003e2000e1a1014 */
[----:B--2---:R-:W-:-:S04]  /*11c50*/  IMAD.WIDE R20, R247, 0x4, R18 ;  /* 0x00000004f7147825 */ /* 0x004fc800078e0212 */
[C---:B-----5:R-:W-:Y:S01]  /*11c60*/  IMAD.WIDE R18, R247.reuse, 0x4, R16 ;  /* 0x00000004f7127825 */ /* 0x060fe200078e0210 */
[----:B------:R3:W-:Y:S04]  /*11c70*/  STL.64 [R1+0x558], R20 ;  /* 0x0005581401007387 */ /* 0x0007e80000100a00 */
[----:B------:R3:W-:Y:S01]  /*11c80*/  LDGSTS.E [R2+0x6a200], desc[UR20][R20.64], !P4 ;  /* 0x6a20000014027fae */ /* 0x0007e2000e1a1014 */
[----:B------:R-:W-:-:S03]  /*11c90*/  IMAD.WIDE R16, R247, 0x4, R240 ;  /* 0x00000004f7107825 */ /* 0x000fc600078e02f0 */
[----:B------:R2:W-:Y:S04]  /*11ca0*/  STL.64 [R1+0x550], R18 ;  /* 0x0005501201007387 */ /* 0x0005e80000100a00 */
[----:B------:R4:W-:Y:S04]  /*11cb0*/  STL.64 [R1+0x548], R16 ;  /* 0x0005481001007387 */ /* 0x0009e80000100a00 */
[----:B------:R2:W-:Y:S04]  /*11cc0*/  LDGSTS.E [R2+0x6a400], desc[UR20][R18.64], !P4 ;  /* 0x6a40000012027fae */ /* 0x0005e8000e1a1014 */
[----:B------:R-:W5:Y:S04]  /*11cd0*/  LDL.LU.64 R240, [R1+0x2f0] ;  /* 0x0002f00001f07983 */ /* 0x000f680000300a00 */
[----:B------:R4:W-:Y:S01]  /*11ce0*/  LDGSTS.E [R2+0x6a600], desc[UR20][R16.64], !P4 ;  /* 0x6a60000010027fae */ /* 0x0009e2000e1a1014 */
[----:B-1----:R-:W-:-:S04]  /*11cf0*/  IMAD.WIDE R24, R247, 0x4, R14 ;  /* 0x00000004f7187825 */ /* 0x002fc800078e020e */
[C---:B---3--:R-:W-:Y:S01]  /*11d00*/  IMAD.WIDE R20, R247.reuse, 0x4, R12 ;  /* 0x00000004f7147825 */ /* 0x048fe200078e020c */
[----:B------:R-:W-:Y:S03]  /*11d10*/  STL.64 [R1+0x540], R24 ;  /* 0x0005401801007387 */ /* 0x000fe60000100a00 */
[C---:B--2---:R-:W-:Y:S01]  /*11d20*/  IMAD.WIDE R18, R247.reuse, 0x4, R244 ;  /* 0x00000004f7127825 */ /* 0x044fe200078e02f4 */
[----:B------:R-:W2:Y:S04]  /*11d30*/  LDL.LU.64 R14, [R1+0x2e0] ;  /* 0x0002e000010e7983 */ /* 0x000ea80000300a00 */
[----:B------:R-:W-:Y:S01]  /*11d40*/  STL.64 [R1+0x538], R20 ;  /* 0x0005381401007387 */ /* 0x000fe20000100a00 */
[----:B----4-:R-:W-:-:S03]  /*11d50*/  IMAD.WIDE R16, R247, 0x4, R250 ;  /* 0x00000004f7107825 */ /* 0x010fc600078e02fa */
[----:B------:R-:W3:Y:S04]  /*11d60*/  LDL.LU.64 R12, [R1+0x2d0] ;  /* 0x0002d000010c7983 */ /* 0x000ee80000300a00 */
[----:B------:R1:W-:Y:S04]  /*11d70*/  STL.64 [R1+0x530], R18 ;  /* 0x0005301201007387 */ /* 0x0003e80000100a00 */
[----:B------:R-:W4:Y:S04]  /*11d80*/  LDL.LU.64 R244, [R1+0x2b8] ;  /* 0x0002b80001f47983 */ /* 0x000f280000300a00 */
[----:B------:R1:W-:Y:S04]  /*11d90*/  STL.64 [R1+0x528], R16 ;  /* 0x0005281001007387 */ /* 0x0003e80000100a00 */
[----:B------:R-:W4:Y:S01]  /*11da0*/  LDL.LU.64 R250, [R1+0x2a8] ;  /* 0x0002a80001fa7983 */ /* 0x000f220000300a00 */
[----:B------:R-:W-:-:S02]  /*11db0*/  VIADD R242, R243, 0xffffff2a ;  /* 0xffffff2af3f27836 */ /* 0x000fc40000000000 */
[----:B------:R-:W1:Y:S03]  /*11dc0*/  LDC R243, c[0x0][0x3a0] ;  /* 0x0000e800fff37b82 */ /* 0x000e660000000800 */
[----:B------:R-:W-:Y:S01]  /*11dd0*/  ISETP.GE.U32.AND P2, PT, R242, 0x7ffffeeb, PT ;  /* 0x7ffffeebf200780c */ /* 0x000fe20003f46070 */
[----:B------:R-:W-:-:S04]  /*11de0*/  VIADD R242, R246, 0xffffff29 ;  /* 0xffffff29f6f27836 */ /* 0x000fc80000000000 */
[----:B------:R-:W1:Y:S01]  /*11df0*/  LDC R246, c[0x0][0x3a0] ;  /* 0x0000e800fff67b82 */ /* 0x000e620000000800 */
[----:B------:R-:W-:Y:S02]  /*11e00*/  ISETP.GE.U32.AND P5, PT, R242, 0x7ffffeea, PT ;  /* 0x7ffffeeaf200780c */ /* 0x000fe40003fa6070 */
[----:B------:R-:W-:-:S05]  /*11e10*/  IADD3 R242, PT, PT, R22, -0xd8, RZ ;  /* 0xffffff2816f27810 */ /* 0x000fca0007ffe0ff */
[----:B------:R-:W1:Y:S01]  /*11e20*/  LDC R22, c[0x0][0x3a0] ;  /* 0x0000e800ff167b82 */ /* 0x000e620000000800 */
[----:B------:R-:W-:Y:S01]  /*11e30*/  LDGSTS.E [R2+0x6a800], desc[UR20][R24.64], !P2 ;  /* 0x6a80000018027fae */ /* 0x000fe2000d1a1014 */
[----:B------:R-:W-:-:S03]  /*11e40*/  ISETP.GE.U32.AND P3, PT, R242, 0x7ffffee9, PT ;  /* 0x7ffffee9f200780c */ /* 0x000fc60003f66070 */
[----:B------:R-:W-:Y:S04]  /*11e50*/  LDGSTS.E [R2+0x6aa00], desc[UR20][R20.64], !P2 ;  /* 0x6aa0000014027fae */ /* 0x000fe8000d1a1014 */
[----:B------:R1:W-:Y:S02]  /*11e60*/  LDGSTS.E [R2+0x6ac00], desc[UR20][R18.64], !P2 ;  /* 0x6ac0000012027fae */ /* 0x0003e4000d1a1014 */
[----:B-1----:R-:W-:Y:S02]  /*11e70*/  VIADD R242, R243, 0xffffff27 ;  /* 0xffffff27f3f27836 */ /* 0x002fe40000000000 */
[----:B------:R-:W1:Y:S01]  /*11e80*/  LDC R243, c[0x0][0x3a0] ;  /* 0x0000e800fff37b82 */ /* 0x000e620000000800 */
[----:B------:R1:W-:Y:S02]  /*11e90*/  LDGSTS.E [R2+0x6ae00], desc[UR20][R16.64], !P2 ;  /* 0x6ae0000010027fae */ /* 0x0003e4000d1a1014 */
[----:B------:R-:W-:Y:S01]  /*11ea0*/  ISETP.GE.U32.AND P4, PT, R242, 0x7ffffee8, PT ;  /* 0x7ffffee8f200780c */ /* 0x000fe20003f86070 */
[----:B------:R-:W-:-:S04]  /*11eb0*/  VIADD R242, R246, 0xffffff26 ;  /* 0xffffff26f6f27836 */ /* 0x000fc80000000000 */
[----:B------:R-:W1:Y:S01]  /*11ec0*/  LDC R246, c[0x0][0x3a0] ;  /* 0x0000e800fff67b82 */ /* 0x000e620000000800 */
[----:B------:R-:W-:Y:S02]  /*11ed0*/  ISETP.GE.U32.AND P2, PT, R242, 0x7ffffee7, PT ;  /* 0x7ffffee7f200780c */ /* 0x000fe40003f46070 */
[----:B------:R-:W-:Y:S01]  /*11ee0*/  IADD3 R242, PT, PT, R22, -0xdb, RZ ;  /* 0xffffff2516f27810 */ /* 0x000fe20007ffe0ff */
[----:B------:R-:W-:-:S04]  /*11ef0*/  IMAD.WIDE R18, R247, 0x4, R10 ;  /* 0x00000004f7127825 */ /* 0x000fc800078e020a */
[C---:B-1----:R-:W-:Y:S01]  /*11f00*/  IMAD.WIDE R16, R247.reuse, 0x4, R8 ;  /* 0x00000004f7107825 */ /* 0x042fe200078e0208 */
[----:B------:R1:W-:Y:S04]  /*11f10*/  STL.64 [R1+0x520], R18 ;  /* 0x0005201201007387 */ /* 0x0003e80000100a00 */
[----:B------:R-:W4:Y:S04]  /*11f20*/  LDL.LU.64 R20, [R1+0x298] ;  /* 0x0002980001147983 */ /* 0x000f280000300a00 */
[----:B------:R1:W-:Y:S04]  /*11f30*/  STL.64 [R1+0x518], R16 ;  /* 0x0005181001007387 */ /* 0x0003e80000100a00 */
[----:B------:R-:W4:Y:S01]  /*11f40*/  LDL.LU.64 R10, [R1+0x288] ;  /* 0x00028800010a7983 */ /* 0x000f220000300a00 */
[----:B------:R-:W-:-:S03]  /*11f50*/  IMAD.WIDE R6, R247, 0x4, R6 ;  /* 0x00000004f7067825 */ /* 0x000fc600078e0206 */
[----:B------:R-:W-:Y:S01]  /*11f60*/  LDGSTS.E [R2+0x6b000], desc[UR20][R18.64], !P5 ;  /* 0x6b00000012027fae */ /* 0x000fe2000e9a1014 */
[----:B------:R-:W-:-:S03]  /*11f70*/  IMAD.WIDE R4, R247, 0x4, R4 ;  /* 0x00000004f7047825 */ /* 0x000fc600078e0204 */
[----:B------:R1:W-:Y:S04]  /*11f80*/  STL.64 [R1+0x510], R6 ;  /* 0x0005100601007387 */ /* 0x0003e80000100a00 */
[----:B------:R-:W4:Y:S04]  /*11f90*/  LDL.LU.64 R8, [R1+0x278] ;  /* 0x0002780001087983 */ /* 0x000f280000300a00 */
[----:B------:R1:W-:Y:S04]  /*11fa0*/  STL.64 [R1+0x508], R4 ;  /* 0x0005080401007387 */ /* 0x0003e80000100a00 */
[----:B------:R1:W-:Y:S04]  /*11fb0*/  LDGSTS.E [R2+0x6b200], desc[UR20][R16.64], !P5 ;  /* 0x6b20000010027fae */ /* 0x0003e8000e9a1014 */
[----:B------:R-:W-:Y:S04]  /*11fc0*/  LDGSTS.E [R2+0x6b400], desc[UR20][R6.64], !P5 ;  /* 0x6b40000006027fae */ /* 0x000fe8000e9a1014 */
[----:B-1----:R-:W4:Y:S04]  /*11fd0*/  LDL.LU.64 R18, [R1+0x260] ;  /* 0x0002600001127983 */ /* 0x002f280000300a00 */
[----:B------:R-:W-:Y:S01]  /*11fe0*/  LDGSTS.E [R2+0x6b600], desc[UR20][R4.64], !P5 ;  /* 0x6b60000004027fae */ /* 0x000fe2000e9a1014 */
[----:B------:R-:W1:Y:S03]  /*11ff0*/  LDC R16, c[0x0][0x3a0] ;  /* 0x0000e800ff107b82 */ /* 0x000e660000000800 */
[----:B------:R-:W4:Y:S04]  /*12000*/  LDL.LU.64 R6, [R1+0x248] ;  /* 0x0002480001067983 */ /* 0x000f280000300a00 */
[----:B------:R-:W4:Y:S01]  /*12010*/  LDL.LU.64 R4, [R1+0x230] ;  /* 0x0002300001047983 */ /* 0x000f220000300a00 */
[----:B-----5:R-:W-:-:S05]  /*12020*/  IMAD.WIDE R24, R247, 0x4, R240 ;  /* 0x00000004f7187825 */ /* 0x020fca00078e02f0 */
[----:B------:R-:W-:Y:S04]  /*12030*/  STL.64 [R1+0x500], R24 ;  /* 0x0005001801007387 */ /* 0x000fe80000100a00 */
[----:B------:R-:W5:Y:S04]  /*12040*/  LDL.LU.64 R240, [R1+0x218] ;  /* 0x0002180001f07983 */ /* 0x000f680000300a00 */
[----:B------:R-:W-:Y:S01]  /*12050*/  LDGSTS.E [R2+0x6b800], desc[UR20][R24.64], !P3 ;  /* 0x6b80000018027fae */ /* 0x000fe2000d9a1014 */
[----:B--2---:R-:W-:-:S04]  /*12060*/  IMAD.WIDE R22, R247, 0x4, R14 ;  /* 0x00000004f7167825 */ /* 0x004fc800078e020e */
[C---:B---3--:R-:W-:Y:S01]  /*12070*/  IMAD.WIDE R14, R247.reuse, 0x4, R12 ;  /* 0x00000004f70e7825 */ /* 0x048fe200078e020c */
[----:B------:R2:W-:Y:S04]  /*12080*/  STL.64 [R1+0x4f8], R22 ;  /* 0x0004f81601007387 */ /* 0x0005e80000100a00 */
[----:B------:R2:W-:Y:S01]  /*12090*/  LDGSTS.E [R2+0x6ba00], desc[UR20][R22.64], !P3 ;  /* 0x6ba0000016027fae */ /* 0x0005e2000d9a1014 */
[----:B----4-:R-:W-:-:S03]  /*120a0*/  IMAD.WIDE R12, R247, 0x4, R244 ;  /* 0x00000004f70c7825 */ /* 0x010fc600078e02f4 */
[----:B------:R3:W-:Y:S04]  /*120b0*/  STL.64 [R1+0x4f0], R14 ;  /* 0x0004f00e01007387 */ /* 0x0007e80000100a00 */
[----:B------:R4:W-:Y:S04]  /*120c0*/  STL.64 [R1+0x4e8], R12 ;  /* 0x0004e80c01007387 */ /* 0x0009e80000100a00 */
[----:B------:R-:W-:Y:S01]  /*120d0*/  LDGSTS.E [R2+0x6bc00], desc[UR20][R14.64], !P3 ;  /* 0x6bc000000e027fae */ /* 0x000fe2000d9a1014 */
[----:B--2---:R-:W-:-:S03]  /*120e0*/  IMAD.WIDE R22, R247, 0x4, R250 ;  /* 0x00000004f7167825 */ /* 0x004fc600078e02fa */
[----:B------:R-:W-:Y:S01]  /*120f0*/  LDGSTS.E [R2+0x6be00], desc[UR20][R12.64], !P3 ;  /* 0x6be000000c027fae */ /* 0x000fe2000d9a1014 */
[----:B------:R-:W-:-:S03]  /*12100*/  ISETP.GE.U32.AND P5, PT, R242, 0x7ffffee6, PT ;  /* 0x7ffffee6f200780c */ /* 0x000fc60003fa6070 */
[----:B---3--:R-:W2:Y:S04]  /*12110*/  LDL.LU.64 R14, [R1+0x200] ;  /* 0x00020000010e7983 */ /* 0x008ea80000300a00 */
[----:B----4-:R-:W3:Y:S04]  /*12120*/  LDL.LU.64 R12, [R1+0x1e8] ;  /* 0x0001e800010c7983 */ /* 0x010ee80000300a00 */
[----:B------:R-:W4:Y:S04]  /*12130*/  LDL.LU.64 R244, [R1+0x1d0] ;  /* 0x0001d00001f47983 */ /* 0x000f280000300a00 */
[----:B------:R-:W-:Y:S04]  /*12140*/  STL.64 [R1+0x4e0], R22 ;  /* 0x0004e01601007387 */ /* 0x000fe80000100a00 */
[----:B------:R-:W4:Y:S01]  /*12150*/  LDL.LU.64 R250, [R1+0x1b8] ;  /* 0x0001b80001fa7983 */ /* 0x000f220000300a00 */
[----:B------:R-:W-:-:S02]  /*12160*/  VIADD R242, R243, 0xffffff24 ;  /* 0xffffff24f3f27836 */ /* 0x000fc40000000000 */
[----:B------:R-:W1:Y:S01]  /*12170*/  LDC R243, c[0x0][0x3a0] ;  /* 0x0000e800fff37b82 */ /* 0x000e620000000800 */
[----:B------:R1:W-:Y:S02]  /*12180*/  LDGSTS.E [R2+0x6c000], desc[UR20][R22.64], !P4 ;  /* 0x6c00000016027fae */ /* 0x0003e4000e1a1014 */
[----:B------:R-:W-:Y:S01]  /*12190*/  ISETP.GE.U32.AND P3, PT, R242, 0x7ffffee5, PT ;  /* 0x7ffffee5f200780c */ /* 0x000fe20003f66070 */
[----:B------:R-:W-:-:S04]  /*121a0*/  VIADD R242, R246, 0xffffff23 ;  /* 0xffffff23f6f27836 */ /* 0x000fc80000000000 */
[----:B------:R-:W1:Y:S01]  /*121b0*/  LDC R246, c[0x0][0x3a0] ;  /* 0x0000e800fff67b82 */ /* 0x000e620000000800 */
[----:B------:R-:W-:-:S04]  /*121c0*/  IMAD.WIDE R20, R247, 0x4, R20 ;  /* 0x00000004f7147825 */ /* 0x000fc800078e0214 */
[C---:B------:R-:W-:Y:S01]  /*121d0*/  IMAD.WIDE R10, R247.reuse, 0x4, R10 ;  /* 0x00000004f70a7825 */ /* 0x040fe200078e020a */
[----:B------:R-:W-:Y:S04]  /*121e0*/  STL.64 [R1+0x4d8], R20 ;  /* 0x0004d81401007387 */ /* 0x000fe80000100a00 */
[----:B------:R1:W-:Y:S04]  /*121f0*/  STL.64 [R1+0x4d0], R10 ;  /* 0x0004d00a01007387 */ /* 0x0003e80000100a00 */
[----:B------:R1:W-:Y:S01]  /*12200*/  LDGSTS.E [R2+0x6c200], desc[UR20][R20.64], !P4 ;  /* 0x6c20000014027fae */ /* 0x0003e2000e1a1014 */
[----:B------:R-:W-:-:S03]  /*12210*/  IMAD.WIDE R8, R247, 0x4, R8 ;  /* 0x00000004f7087825 */ /* 0x000fc600078e0208 */
[----:B------:R-:W-:Y:S04]  /*12220*/  LDGSTS.E [R2+0x6c400], desc[UR20][R10.64], !P4 ;  /* 0x6c4000000a027fae */ /* 0x000fe8000e1a1014 */
[----:B------:R1:W-:Y:S04]  /*12230*/  STL.64 [R1+0x4c8], R8 ;  /* 0x0004c80801007387 */ /* 0x0003e80000100a00 */
[----:B------:R-:W-:Y:S04]  /*12240*/  LDGSTS.E [R2+0x6c600], desc[UR20][R8.64], !P4 ;  /* 0x6c60000008027fae */ /* 0x000fe8000e1a1014 */
[----:B-1----:R-:W4:Y:S01]  /*12250*/  LDL.LU.64 R10, [R1+0x1a0] ;  /* 0x0001a000010a7983 */ /* 0x002f220000300a00 */
[----:B------:R-:W-:Y:S01]  /*12260*/  IMAD.WIDE R22, R247, 0x4, R18 ;  /* 0x00000004f7167825 */ /* 0x000fe200078e0212 */
[----:B------:R-:W-:-:S02]  /*12270*/  ISETP.GE.U32.AND P4, PT, R242, 0x7ffffee4, PT ;  /* 0x7ffffee4f200780c */ /* 0x000fc40003f86070 */
[----:B------:R-:W4:Y:S01]  /*12280*/  LDL.LU.64 R8, [R1+0x188] ;  /* 0x0001880001087983 */ /* 0x000f220000300a00 */
[----:B------:R-:W-:-:S03]  /*12290*/  IMAD.WIDE R20, R247, 0x4, R6 ;  /* 0x00000004f7147825 */ /* 0x000fc600078e0206 */
[----:B------:R-:W-:Y:S01]  /*122a0*/  STL.64 [R1+0x4c0], R22 ;  /* 0x0004c01601007387 */ /* 0x000fe20000100a00 */
[----:B------:R-:W-:-:S03]  /*122b0*/  IADD3 R242, PT, PT, R16, -0xde, RZ ;  /* 0xffffff2210f27810 */ /* 0x000fc60007ffe0ff */
[----:B------:R-:W-:Y:S01]  /*122c0*/  STL.64 [R1+0x4b8], R20 ;  /* 0x0004b81401007387 */ /* 0x000fe20000100a00 */
[----:B------:R-:W-:-:S03]  /*122d0*/  IMAD.WIDE R6, R247, 0x4, R4 ;  /* 0x00000004f7067825 */ /* 0x000fc600078e0204 */
[----:B------:R-:W4:Y:S04]  /*122e0*/  LDL.LU.64 R18, [R1+0x170] ;  /* 0x0001700001127983 */ /* 0x000f280000300a00 */
[----:B------:R1:W-:Y:S04]  /*122f0*/  STL.64 [R1+0x4b0], R6 ;  /* 0x0004b00601007387 */ /* 0x0003e80000100a00 */
[----:B------:R2:W-:Y:S04]  /*12300*/  LDGSTS.E [R2+0x6c800], desc[UR20][R22.64], !P2 ;  /* 0x6c80000016027fae */ /* 0x0005e8000d1a1014 */
[----:B------:R-:W4:Y:S04]  /*12310*/  LDL.LU.64 R16, [R1+0x168] ;  /* 0x0001680001107983 */ /* 0x000f280000300a00 */
[----:B------:R3:W-:Y:S04]  /*12320*/  LDGSTS.E [R2+0x6ca00], desc[UR20][R20.64], !P2 ;  /* 0x6ca0000014027fae */ /* 0x0007e8000d1a1014 */
[----:B------:R-:W-:Y:S01]  /*12330*/  LDGSTS.E [R2+0x6cc00], desc[UR20][R6.64], !P2 ;  /* 0x6cc0000006027fae */ /* 0x000fe2000d1a1014 */
[----:B-----5:R-:W-:-:S02]  /*12340*/  IMAD.WIDE R4, R247, 0x4, R240 ;  /* 0x00000004f7047825 */ /* 0x020fc400078e02f0 */
[----:B------:R-:W5:Y:S03]  /*12350*/  LDC R240, c[0x0][0x3a0] ;  /* 0x0000e800fff07b82 */ /* 0x000f660000000800 */
[----:B------:R1:W-:Y:S04]  /*12360*/  STL.64 [R1+0x4a8], R4 ;  /* 0x0004a80401007387 */ /* 0x0003e80000100a00 */
[----:B------:R-:W-:Y:S04]  /*12370*/  LDGSTS.E [R2+0x6ce00], desc[UR20][R4.64], !P2 ;  /* 0x6ce0000004027fae */ /* 0x000fe8000d1a1014 */
[----:B-1----:R-:W5:Y:S04]  /*12380*/  LDL.LU.64 R6, [R1+0x160] ;  /* 0x0001600001067983 */ /* 0x002f680000300a00 */
[----:B------:R-:W5:Y:S01]  /*12390*/  LDL.LU.64 R4, [R1+0x158] ;  /* 0x0001580001047983 */ /* 0x000f620000300a00 */
[----:B--2---:R-:W-:-:S04]  /*123a0*/  IMAD.WIDE R22, R247, 0x4, R14 ;  /* 0x00000004f7167825 */ /* 0x004fc800078e020e */
[C---:B---3--:R-:W-:Y:S01]  /*123b0*/  IMAD.WIDE R20, R247.reuse, 0x4, R12 ;  /* 0x00000004f7147825 */ /* 0x048fe200078e020c */
[----:B------:R-:W-:Y:S03]  /*123c0*/  STL.64 [R1+0x4a0], R22 ;  /* 0x0004a01601007387 */ /* 0x000fe60000100a00 */
[C---:B----4-:R-:W-:Y:S01]  /*123d0*/  IMAD.WIDE R14, R247.reuse, 0x4, R244 ;  /* 0x00000004f70e7825 */ /* 0x050fe200078e02f4 */
[----:B------:R1:W-:Y:S04]  /*123e0*/  LDGSTS.E [R2+0x6d000], desc[UR20][R22.64], !P5 ;  /* 0x6d00000016027fae */ /* 0x0003e8000e9a1014 */
[----:B------:R-:W2:Y:S01]  /*123f0*/  LDL.LU.64 R244, [R1+0x150] ;  /* 0x0001500001f47983 */ /* 0x000ea20000300a00 */
[----:B------:R-:W-:-:S03]  /*12400*/  IMAD.WIDE R12, R247, 0x4, R250 ;  /* 0x00000004f70c7825 */ /* 0x000fc600078e02fa */
[----:B------:R-:W-:Y:S04]  /*12410*/  STL.64 [R1+0x498], R20 ;  /* 0x0004981401007387 */ /* 0x000fe80000100a00 */
[----:B------:R-:W3:Y:S04]  /*12420*/  LDL.LU.64 R250, [R1+0x148] ;  /* 0x0001480001fa7983 */ /* 0x000ee80000300a00 */
[----:B------:R4:W-:Y:S04]  /*12430*/  STL.64 [R1+0x490], R14 ;  /* 0x0004900e01007387 */ /* 0x0009e80000100a00 */
[----:B------:R1:W-:Y:S04]  /*12440*/  LDGSTS.E [R2+0x6d200], desc[UR20][R20.64], !P5 ;  /* 0x6d20000014027fae */ /* 0x0003e8000e9a1014 */
[----:B------:R1:W-:Y:S04]  /*12450*/  STL.64 [R1+0x488], R12 ;  /* 0x0004880c01007387 */ /* 0x0003e80000100a00 */
[----:B------:R-:W-:Y:S04]  /*12460*/  LDGSTS.E [R2+0x6d400], desc[UR20][R14.64], !P5 ;  /* 0x6d4000000e027fae */ /* 0x000fe8000e9a1014 */
[----:B------:R-:W-:Y:S01]  /*12470*/  LDGSTS.E [R2+0x6d600], desc[UR20][R12.64], !P5 ;  /* 0x6d6000000c027fae */ /* 0x000fe2000e9a1014 */
[----:B------:R-:W-:Y:S01]  /*12480*/  ISETP.GE.U32.AND P2, PT, R242, 0x7ffffee3, PT ;  /* 0x7ffffee3f200780c */ /* 0x000fe20003f46070 */
[----:B------:R-:W-:-:S02]  /*12490*/  VIADD R242, R243, 0xffffff21 ;  /* 0xffffff21f3f27836 */ /* 0x000fc40000000000 */
[----:B------:R-:W2:Y:S01]  /*124a0*/  LDC R243, c[0x0][0x3a0] ;  /* 0x0000e800fff37b82 */ /* 0x000ea20000000800 */
[----:B----4-:R-:W4:Y:S04]  /*124b0*/  LDL.LU.64 R14, [R1+0x140] ;  /* 0x00014000010e7983 */ /* 0x010f280000300a00 */
[----:B-1----:R-:W4:Y:S01]  /*124c0*/  LDL.LU.64 R12, [R1+0x138] ;  /* 0x00013800010c7983 */ /* 0x002f220000300a00 */
[----:B------:R-:W-:Y:S01]  /*124d0*/  ISETP.GE.U32.AND P5, PT, R242, 0x7ffffee2, PT ;  /* 0x7ffffee2f200780c */ /* 0x000fe20003fa6070 */
[----:B------:R-:W-:Y:S02]  /*124e0*/  VIADD R242, R246, 0xffffff20 ;  /* 0xffffff20f6f27836 */ /* 0x000fe40000000000 */
[----:B------:R-:W1:Y:S01]  /*124f0*/  LDC R246, c[0x0][0x3a0] ;  /* 0x0000e800fff67b82 */ /* 0x000e620000000800 */
[----:B------:R-:W-:-:S05]  /*12500*/  IMAD.WIDE R22, R247, 0x4, R10 ;  /* 0x00000004f7167825 */ /* 0x000fca00078e020a */
[----:B------:R-:W-:Y:S01]  /*12510*/  STL.64 [R1+0x480], R22 ;  /* 0x0004801601007387 */ /* 0x000fe20000100a00 */
[----:B------:R-:W-:-:S03]  /*12520*/  IMAD.WIDE R20, R247, 0x4, R8 ;  /* 0x00000004f7147825 */ /* 0x000fc600078e0208 */
[----:B------:R-:W4:Y:S04]  /*12530*/  LDL.LU.64 R10, [R1+0x130] ;  /* 0x00013000010a7983 */ /* 0x000f280000300a00 */
[----:B------:R-:W-:Y:S04]  /*12540*/  STL.64 [R1+0x478], R20 ;  /* 0x0004781401007387 */ /* 0x000fe80000100a00 */
[----:B------:R-:W4:Y:S01]  /*12550*/  LDL.LU.64 R8, [R1+0x128] ;  /* 0x0001280001087983 */ /* 0x000f220000300a00 */
[----:B------:R-:W-:-:S03]  /*12560*/  IMAD.WIDE R18, R247, 0x4, R18 ;  /* 0x00000004f7127825 */ /* 0x000fc600078e0212 */
[----:B------:R2:W-:Y:S04]  /*12570*/  LDGSTS.E [R2+0x6d800], desc[UR20][R22.64], !P3 ;  /* 0x6d80000016027fae */ /* 0x0005e8000d9a1014 */
[----:B------:R1:W-:Y:S04]  /*12580*/  STL.64 [R1+0x470], R18 ;  /* 0x0004701201007387 */ /* 0x0003e80000100a00 */
[----:B------:R3:W-:Y:S01]  /*12590*/  LDGSTS.E [R2+0x6da00], desc[UR20][R20.64], !P3 ;  /* 0x6da0000014027fae */ /* 0x0007e2000d9a1014 */
[----:B------:R-:W-:-:S03]  /*125a0*/  IMAD.WIDE R16, R247, 0x4, R16 ;  /* 0x00000004f7107825 */ /* 0x000fc600078e0210 */
[----:B------:R-:W-:Y:S04]  /*125b0*/  LDGSTS.E [R2+0x6dc00], desc[UR20][R18.64], !P3 ;  /* 0x6dc0000012027fae */ /* 0x000fe8000d9a1014 */
[----:B------:R5:W-:Y:S04]  /*125c0*/  STL.64 [R1+0x468], R16 ;  /* 0x0004681001007387 */ /* 0x000be80000100a00 */
[----:B------:R-:W-:Y:S04]  /*125d0*/  LDGSTS.E [R2+0x6de00], desc[UR20][R16.64], !P3 ;  /* 0x6de0000010027fae */ /* 0x000fe8000d9a1014 */
[----:B-1----:R-:W4:Y:S01]  /*125e0*/  LDL.LU.64 R18, [R1+0x120] ;  /* 0x0001200001127983 */ /* 0x002f220000300a00 */
[----:B------:R-:W-:-:S03]  /*125f0*/  ISETP.GE.U32.AND P3, PT, R242, 0x7ffffee1, PT ;  /* 0x7ffffee1f200780c */ /* 0x000fc60003f66070 */
[----:B-----5:R-:W5:Y:S01]  /*12600*/  LDL.LU.64 R16, [R1+0x118] ;  /* 0x0001180001107983 */ /* 0x020f620000300a00 */
[----:B------:R-:W-:-:S05]  /*12610*/  IMAD.WIDE R26, R247, 0x4, R6 ;  /* 0x00000004f71a7825 */ /* 0x000fca00078e0206 */
[----:B------:R-:W-:Y:S01]  /*12620*/  STL.64 [R1+0x460], R26 ;  /* 0x0004601a01007387 */ /* 0x000fe20000100a00 */
[C---:B------:R-:W-:Y:S01]  /*12630*/  IMAD.WIDE R24, R247.reuse, 0x4, R4 ;  /* 0x00000004f7187825 */ /* 0x040fe200078e0204 */
[----:B------:R-:W-:Y:S02]  /*12640*/  IADD3 R242, PT, PT, R240, -0xe1, RZ ;  /* 0xffffff1ff0f27810 */ /* 0x000fe40007ffe0ff */
[----:B------:R-:W5:Y:S04]  /*12650*/  LDL.LU.64 R4, [R1+0x110] ;  /* 0x0001100001047983 */ /* 0x000f680000300a00 */
[----:B------:R-:W-:Y:S04]  /*12660*/  STL.64 [R1+0x458], R24 ;  /* 0x0004581801007387 */ /* 0x000fe80000100a00 */
[----:B------:R-:W5:Y:S04]  /*12670*/  LDL.LU.64 R6, [R1+0x108] ;  /* 0x0001080001067983 */ /* 0x000f680000300a00 */
[----:B------:R-:W-:Y:S04]  /*12680*/  LDGSTS.E [R2+0x6e000], desc[UR20][R26.64], !P4 ;  /* 0x6e0000001a027fae */ /* 0x000fe8000e1a1014 */
[----:B------:R-:W-:Y:S01]  /*12690*/  LDGSTS.E [R2+0x6e200], desc[UR20][R24.64], !P4 ;  /* 0x6e20000018027fae */ /* 0x000fe2000e1a1014 */
[----:B--2---:R-:W-:-:S04]  /*126a0*/  IMAD.WIDE R22, R247, 0x4, R244 ;  /* 0x00000004f7167825 */ /* 0x004fc800078e02f4 */
[C---:B---3--:R-:W-:Y:S01]  /*126b0*/  IMAD.WIDE R20, R247.reuse, 0x4, R250 ;  /* 0x00000004f7147825 */ /* 0x048fe200078e02fa */
[----:B------:R1:W-:Y:S04]  /*126c0*/  STL.64 [R1+0x450], R22 ;  /* 0x0004501601007387 */ /* 0x0003e80000100a00 */
[----:B------:R-:W-:Y:S04]  /*126d0*/  STL.64 [R1+0x438], R20 ;  /* 0x0004381401007387 */ /* 0x000fe80000100a00 */
[----:B------:R-:W2:Y:S04]  /*126e0*/  LDL.LU.64 R240, [R1+0x100] ;  /* 0x0001000001f07983 */ /* 0x000ea80000300a00 */
[----:B------:R-:W3:Y:S04]  /*126f0*/  LDL.LU.64 R244, [R1+0xe8] ;  /* 0x0000e80001f47983 */ /* 0x000ee80000300a00 */
[----:B------:R-:W3:Y:S04]  /*12700*/  LDL.LU.64 R250, [R1+0xe0] ;  /* 0x0000e00001fa7983 */ /* 0x000ee80000300a00 */
[----:B------:R1:W-:Y:S04]  /*12710*/  LDGSTS.E [R2+0x6e400], desc[UR20][R22.64], !P4 ;  /* 0x6e40000016027fae */ /* 0x0003e8000e1a1014 */
[----:B------:R4:W-:Y:S02]  /*12720*/  LDGSTS.E [R2+0x6e600], desc[UR20][R20.64], !P4 ;  /* 0x6e60000014027fae */ /* 0x0009e4000e1a1014 */
[----:B----4-:R-:W-:-:S04]  /*12730*/  IMAD.WIDE R14, R247, 0x4, R14 ;  /* 0x00000004f70e7825 */ /* 0x010fc800078e020e */
[C---:B------:R-:W-:Y:S01]  /*12740*/  IMAD.WIDE R12, R247.reuse, 0x4, R12 ;  /* 0x00000004f70c7825 */ /* 0x040fe200078e020c */
[----:B------:R4:W-:Y:S01]  /*12750*/  STL.64 [R1+0x430], R14 ;  /* 0x0004300e01007387 */ /* 0x0009e20000100a00 */
[----:B-1----:R-:W1:Y:S03]  /*12760*/  LDC R22, c[0x0][0x3a0] ;  /* 0x0000e800ff167b82 */ /* 0x002e660000000800 */
[----:B------:R1:W-:Y:S04]  /*12770*/  STL.64 [R1+0x420], R12 ;  /* 0x0004200c01007387 */ /* 0x0003e80000100a00 */
[----:B------:R-:W-:Y:S04]  /*12780*/  LDGSTS.E [R2+0x6e800], desc[UR20][R14.64], !P2 ;  /* 0x6e8000000e027fae */ /* 0x000fe8000d1a1014 */
[----:B------:R-:W-:Y:S01]  /*12790*/  LDGSTS.E [R2+0x6ea00], desc[UR20][R12.64], !P2 ;  /* 0x6ea000000c027fae */ /* 0x000fe2000d1a1014 */
[----:B------:R-:W-:-:S05]  /*127a0*/  IMAD.WIDE R10, R247, 0x4, R10 ;  /* 0x00000004f70a7825 */ /* 0x000fca00078e020a */
[----:B------:R1:W-:Y:S01]  /*127b0*/  STL.64 [R1+0x418], R10 ;  /* 0x0004180a01007387 */ /* 0x0003e20000100a00 */
[----:B------:R-:W-:-:S03]  /*127c0*/  IMAD.WIDE R8, R247, 0x4, R8 ;  /* 0x00000004f7087825 */ /* 0x000fc600078e0208 */
[----:B----4-:R-:W4:Y:S04]  /*127d0*/  LDL.LU.64 R14, [R1+0xd8] ;  /* 0x0000d800010e7983 */ /* 0x010f280000300a00 */
[----:B------:R5:W-:Y:S04]  /*127e0*/  STL.64 [R1+0x408], R8 ;  /* 0x0004080801007387 */ /* 0x000be80000100a00 */
[----:B-1----:R-:W4:Y:S04]  /*127f0*/  LDL.LU.64 R12, [R1+0xd0] ;  /* 0x0000d000010c7983 */ /* 0x002f280000300a00 */
[----:B------:R-:W-:Y:S04]  /*12800*/  LDGSTS.E [R2+0x6ec00], desc[UR20][R10.64], !P2 ;  /* 0x6ec000000a027fae */ /* 0x000fe8000d1a1014 */
[----:B------:R-:W-:Y:S04]  /*12810*/  LDGSTS.E [R2+0x6ee00], desc[UR20][R8.64], !P2 ;  /* 0x6ee0000008027fae */ /* 0x000fe8000d1a1014 */
[----:B------:R-:W4:Y:S01]  /*12820*/  LDL.LU.64 R10, [R1+0xc8] ;  /* 0x0000c800010a7983 */ /* 0x000f220000300a00 */
[----:B------:R-:W-:-:S03]  /*12830*/  IMAD.WIDE R20, R247, 0x4, R18 ;  /* 0x00000004f7147825 */ /* 0x000fc600078e0212 */
[----:B-----5:R-:W5:Y:S04]  /*12840*/  LDL.LU.64 R8, [R1+0xc0] ;  /* 0x0000c00001087983 */ /* 0x020f680000300a00 */
[----:B------:R2:W-:Y:S01]  /*12850*/  LDGSTS.E [R2+0x6f000], desc[UR20][R20.64], !P5 ;  /* 0x6f00000014027fae */ /* 0x0005e2000e9a1014 */
[----:B------:R-:W-:-:S05]  /*12860*/  IMAD.WIDE R18, R247, 0x4, R16 ;  /* 0x00000004f7127825 */ /* 0x000fca00078e0210 */
[----:B------:R3:W-:Y:S01]  /*12870*/  LDGSTS.E [R2+0x6f200], desc[UR20][R18.64], !P5 ;  /* 0x6f20000012027fae */ /* 0x0007e2000e9a1014 */
[----:B------:R-:W-:-:S03]  /*12880*/  IMAD.WIDE R16, R247, 0x4, R4 ;  /* 0x00000004f7107825 */ /* 0x000fc600078e0204 */
[----:B------:R-:W5:Y:S04]  /*12890*/  LDL.LU.64 R4, [R1+0xb8] ;  /* 0x0000b80001047983 */ /* 0x000f680000300a00 */
[----:B------:R-:W-:Y:S01]  /*128a0*/  STL.64 [R1+0x400], R20 ;  /* 0x0004001401007387 */ /* 0x000fe20000100a00 */
[----:B------:R-:W-:-:S03]  /*128b0*/  IMAD.WIDE R6, R247, 0x4, R6 ;  /* 0x00000004f7067825 */ /* 0x000fc600078e0206 */
[----:B------:R-:W-:Y:S04]  /*128c0*/  STL.64 [R1+0x3f0], R18 ;  /* 0x0003f01201007387 */ /* 0x000fe80000100a00 */
[----:B------:R-:W-:Y:S04]  /*128d0*/  STL.64 [R1+0x3e8], R16 ;  /* 0x0003e81001007387 */ /* 0x000fe80000100a00 */
[----:B------:R1:W-:Y:S04]  /*128e0*/  LDGSTS.E [R2+0x6f400], desc[UR20][R16.64], !P5 ;  /* 0x6f40000010027fae */ /* 0x0003e8000e9a1014 */
[----:B------:R1:W-:Y:S04]  /*128f0*/  STL.64 [R1+0x3d8], R6 ;  /* 0x0003d80601007387 */ /* 0x0003e80000100a00 */
[----:B------:R1:W-:Y:S04]  /*12900*/  LDGSTS.E [R2+0x6f600], desc[UR20][R6.64], !P5 ;  /* 0x6f60000006027fae */ /* 0x0003e8000e9a1014 */
[----:B-1----:R-:W5:Y:S01]  /*12910*/  LDL.LU.64 R6, [R1+0xb0] ;  /* 0x0000b00001067983 */ /* 0x002f620000300a00 */
[----:B--2---:R-:W-:-:S04]  /*12920*/  IMAD.WIDE R20, R247, 0x4, R240 ;  /* 0x00000004f7147825 */ /* 0x004fc800078e02f0 */
[C---:B---3--:R-:W-:Y:S01]  /*12930*/  IMAD.WIDE R18, R247.reuse, 0x4, R244 ;  /* 0x00000004f7127825 */ /* 0x048fe200078e02f4 */
[----:B------:R1:W-:Y:S03]  /*12940*/  STL.64 [R1+0x3d0], R20 ;  /* 0x0003d01401007387 */ /* 0x0003e60000100a00 */
[----:B------:R-:W-:Y:S01]  /*12950*/  IMAD.WIDE R16, R247, 0x4, R250 ;  /* 0x00000004f7107825 */ /* 0x000fe200078e02fa */
[----:B------:R-:W2:Y:S04]  /*12960*/  LDL.LU.64 R240, [R1+0xa8] ;  /* 0x0000a80001f07983 */ /* 0x000ea80000300a00 */
[----:B------:R3:W-:Y:S04]  /*12970*/  STL.64 [R1+0x3c0], R18 ;  /* 0x0003c01201007387 */ /* 0x0007e80000100a00 */
[----:B------:R-:W2:Y:S04]  /*12980*/  LDL.LU.64 R244, [R1+0xa0] ;  /* 0x0000a00001f47983 */ /* 0x000ea80000300a00 */
[----:B------:R1:W-:Y:S04]  /*12990*/  STL.64 [R1+0x3b8], R16 ;  /* 0x0003b81001007387 */ /* 0x0003e80000100a00 */
[----:B------:R-:W2:Y:S01]  /*129a0*/  LDL.LU.64 R250, [R1+0x98] ;  /* 0x0000980001fa7983 */ /* 0x000ea20000300a00 */
[----:B------:R-:W-:Y:S01]  /*129b0*/  ISETP.GE.U32.AND P4, PT, R242, 0x7ffffee0, PT ;  /* 0x7ffffee0f200780c */ /* 0x000fe20003f86070 */
[----:B------:R-:W-:-:S02]  /*129c0*/  VIADD R242, R243, 0xffffff1e ;  /* 0xffffff1ef3f27836 */ /* 0x000fc40000000000 */
[----:B------:R1:W-:Y:S01]  /*129d0*/  LDGSTS.E [R2+0x6f800], desc[UR20][R20.64], !P3 ;  /* 0x6f80000014027fae */ /* 0x0003e2000d9a1014 */
[----:B------:R-:W1:Y:S03]  /*129e0*/  LDC R243, c[0x0][0x3a0] ;  /* 0x0000e800fff37b82 */ /* 0x000e660000000800 */
[----:B------:R1:W-:Y:S01]  /*129f0*/  LDGSTS.E [R2+0x6fa00], desc[UR20][R18.64], !P3 ;  /* 0x6fa0000012027fae */ /* 0x0003e2000d9a1014 */
[----:B------:R-:W-:Y:S01]  /*12a00*/  ISETP.GE.U32.AND P2, PT, R242, 0x7ffffedf, PT ;  /* 0x7ffffedff200780c */ /* 0x000fe20003f46070 */
[----:B------:R-:W-:Y:S02]  /*12a10*/  VIADD R242, R246, 0xffffff1d ;  /* 0xffffff1df6f27836 */ /* 0x000fe40000000000 */
[----:B------:R1:W-:Y:S01]  /*12a20*/  LDGSTS.E [R2+0x6fc00], desc[UR20][R16.64], !P3 ;  /* 0x6fc0000010027fae */ /* 0x0003e2000d9a1014 */
[----:B------:R-:W1:Y:S02]  /*12a30*/  LDC R246, c[0x0][0x3a0] ;  /* 0x0000e800fff67b82 */ /* 0x000e640000000800 */
[----:B------:R-:W-:-:S02]  /*12a40*/  ISETP.GE.U32.AND P5, PT, R242, 0x7ffffede, PT ;  /* 0x7ffffedef200780c */ /* 0x000fc40003fa6070 */
[----:B------:R-:W-:Y:S01]  /*12a50*/  IADD3 R242, PT, PT, R22, -0xe4, RZ ;  /* 0xffffff1c16f27810 */ /* 0x000fe20007ffe0ff */
[----:B----4-:R-:W-:-:S05]  /*12a60*/  IMAD.WIDE R14, R247, 0x4, R14 ;  /* 0x00000004f70e7825 */ /* 0x010fca00078e020e */
[----:B------:R4:W-:Y:S01]  /*12a70*/  STL.64 [R1+0x3a8], R14 ;  /* 0x0003a80e01007387 */ /* 0x0009e20000100a00 */
[----:B------:R-:W-:-:S03]  /*12a80*/  IMAD.WIDE R12, R247, 0x4, R12 ;  /* 0x00000004f70c7825 */ /* 0x000fc600078e020c */
[----:B-1----:R-:W2:Y:S04]  /*12a90*/  LDL.LU.64 R20, [R1+0x90] ;  /* 0x0000900001147983 */ /* 0x002ea80000300a00 */
[----:B------:R1:W-:Y:S04]  /*12aa0*/  STL.64 [R1+0x3a0], R12 ;  /* 0x0003a00c01007387 */ /* 0x0003e80000100a00 */
[----:B---3--:R-:W3:Y:S04]  /*12ab0*/  LDL.LU.64 R18, [R1+0x88] ;  /* 0x0000880001127983 */ /* 0x008ee80000300a00 */
[----:B------:R1:W-:Y:S01]  /*12ac0*/  LDGSTS.E [R2+0x6fe00], desc[UR20][R14.64], !P3 ;  /* 0x6fe000000e027fae */ /* 0x0003e2000d9a1014 */
[----:B------:R-:W-:-:S03]  /*12ad0*/  IMAD.WIDE R10, R247, 0x4, R10 ;  /* 0x00000004f70a7825 */ /* 0x000fc600078e020a */
[----:B------:R1:W-:Y:S01]  /*12ae0*/  LDGSTS.E [R2+0x70000], desc[UR20][R12.64], !P4 ;  /* 0x700000000c027fae */ /* 0x0003e2000e1a1014 */
[----:B-----5:R-:W-:-:S03]  /*12af0*/  IMAD.WIDE R8, R247, 0x4, R8 ;  /* 0x00000004f7087825 */ /* 0x020fc600078e0208 */
[----:B------:R5:W-:Y:S04]  /*12b00*/  STL.64 [R1+0x390], R10 ;  /* 0x0003900a01007387 */ /* 0x000be80000100a00 */
[----:B------:R1:W-:Y:S04]  /*12b10*/  STL.64 [R1+0x380], R8 ;  /* 0x0003800801007387 */ /* 0x0003e80000100a00 */
[----:B------:R-:W3:Y:S04]  /*12b20*/  LDL.LU.64 R16, [R1+0x80] ;  /* 0x0000800001107983 */ /* 0x000ee80000300a00 */
[----:B----4-:R-:W4:Y:S04]  /*12b30*/  LDL.LU.64 R14, [R1+0x78] ;  /* 0x00007800010e7983 */ /* 0x010f280000300a00 */
[----:B------:R1:W-:Y:S01]  /*12b40*/  LDGSTS.E [R2+0x70200], desc[UR20][R10.64], !P4 ;  /* 0x702000000a027fae */ /* 0x0003e2000e1a1014 */
[----:B------:R-:W-:-:S03]  /*12b50*/  IMAD.WIDE R4, R247, 0x4, R4 ;  /* 0x00000004f7047825 */ /* 0x000fc600078e0204 */
[----:B------:R2:W-:Y:S04]  /*12b60*/  LDGSTS.E [R2+0x70400], desc[UR20][R8.64], !P4 ;  /* 0x7040000008027fae */ /* 0x0005e8000e1a1014 */
[----:B------:R5:W-:Y:S04]  /*12b70*/  STL.64 [R1+0x378], R4 ;  /* 0x0003780401007387 */ /* 0x000be80000100a00 */
[----:B-1----:R-:W4:Y:S04]  /*12b80*/  LDL.LU.64 R12, [R1+0x70] ;  /* 0x00007000010c7983 */ /* 0x002f280000300a00 */
[----:B-----5:R-:W5:Y:S04]  /*12b90*/  LDL.LU.64 R10, [R1+0x68] ;  /* 0x00006800010a7983 */ /* 0x020f680000300a00 */
[----:B------:R1:W-:Y:S04]  /*12ba0*/  LDGSTS.E [R2+0x70600], desc[UR20][R4.64], !P4 ;  /* 0x7060000004027fae */ /* 0x0003e8000e1a1014 */
[----:B------:R-:W5:Y:S04]  /*12bb0*/  LDL.LU.64 R8, [R1+0x60] ;  /* 0x0000600001087983 */ /* 0x000f680000300a00 */
[----:B------:R-:W1:Y:S01]  /*12bc0*/  LDL.LU.64 R4, [R1+0x48] ;  /* 0x0000480001047983 */ /* 0x000e620000300a00 */
[----:B------:R-:W-:-:S05]  /*12bd0*/  IMAD.WIDE R6, R247, 0x4, R6 ;  /* 0x00000004f7067825 */ /* 0x000fca00078e0206 */
[----:B------:R2:W-:Y:S04]  /*12be0*/  STL.64 [R1+0x370], R6 ;  /* 0x0003700601007387 */ /* 0x0005e80000100a00 */
[----:B------:R1:W-:Y:S01]  /*12bf0*/  LDGSTS.E [R2+0x70800], desc[UR20][R6.64], !P2 ;  /* 0x7080000006027fae */ /* 0x0003e2000d1a1014 */
[----:B--2---:R-:W-:-:S04]  /*12c00*/  IMAD.WIDE R26, R247, 0x4, R240 ;  /* 0x00000004f71a7825 */ /* 0x004fc800078e02f0 */
[C---:B------:R-:W-:Y:S01]  /*12c10*/  IMAD.WIDE R24, R247.reuse, 0x4, R244 ;  /* 0x00000004f7187825 */ /* 0x040fe200078e02f4 */
[----:B------:R2:W-:Y:S04]  /*12c20*/  STL.64 [R1+0x360], R26 ;  /* 0x0003601a01007387 */ /* 0x0005e80000100a00 */
[----:B------:R2:W-:Y:S01]  /*12c30*/  STL.64 [R1+0x350], R24 ;  /* 0x0003501801007387 */ /* 0x0005e20000100a00 */
[----:B------:R-:W-:-:S03]  /*12c40*/  IMAD.WIDE R22, R247, 0x4, R250 ;  /* 0x00000004f7167825 */ /* 0x000fc600078e02fa */
[----:B------:R-:W5:Y:S04]  /*12c50*/  LDL.LU.64 R240, [R1+0x38] ;  /* 0x0000380001f07983 */ /* 0x000f680000300a00 */
[----:B------:R2:W-:Y:S04]  /*12c60*/  STL.64 [R1+0x348], R22 ;  /* 0x0003481601007387 */ /* 0x0005e80000100a00 */
[----:B------:R-:W5:Y:S04]  /*12c70*/  LDL.LU.64 R244, [R1+0x28] ;  /* 0x0000280001f47983 */ /* 0x000f680000300a00 */
[----:B------:R-:W5:Y:S04]  /*12c80*/  LDL.LU.64 R250, [R1+0x18] ;  /* 0x0000180001fa7983 */ /* 0x000f680000300a00 */
[----:B------:R-:W5:Y:S01]  /*12c90*/  LDL.LU.64 R6, [R1+0x8] ;  /* 0x0000080001067983 */ /* 0x000f620000300a00 */
[----:B------:R-:W-:-:S03]  /*12ca0*/  ISETP.GE.U32.AND P3, PT, R242, 0x7ffffedd, PT ;  /* 0x7ffffeddf200780c */ /* 0x000fc60003f66070 */
[----:B------:R-:W-:Y:S01]  /*12cb0*/  LDGSTS.E [R2+0x70a00], desc[UR20][R26.64], !P2 ;  /* 0x70a000001a027fae */ /* 0x000fe2000d1a1014 */
[----:B------:R-:W-:Y:S02]  /*12cc0*/  VIADD R242, R243, 0xffffff1b ;  /* 0xffffff1bf3f27836 */ /* 0x000fe40000000000 */
[----:B------:R-:W1:Y:S01]  /*12cd0*/  LDC R243, c[0x0][0x3a0] ;  /* 0x0000e800fff37b82 */ /* 0x000e620000000800 */
[----:B------:R-:W-:Y:S04]  /*12ce0*/  LDGSTS.E [R2+0x70c00], desc[UR20][R24.64], !P2 ;  /* 0x70c0000018027fae */ /* 0x000fe8000d1a1014 */
[----:B------:R-:W-:Y:S04]  /*12cf0*/  LDGSTS.E [R2+0x70e00], desc[UR20][R22.64], !P2 ;  /* 0x70e0000016027fae */ /* 0x000fe8000d1a1014 */
[----:B--2---:R-:W2:Y:S04]  /*12d00*/  LDL.LU.64 R26, [R1+0xc48] ;  /* 0x000c4800011a7983 */ /* 0x004ea80000300a00 */
[----:B------:R-:W2:Y:S04]  /*12d10*/  LDL.LU.64 R24, [R1+0xc40] ;  /* 0x000c400001187983 */ /* 0x000ea80000300a00 */
[----:B------:R-:W2:Y:S01]  /*12d20*/  LDL.LU.64 R22, [R1+0xc38] ;  /* 0x000c380001167983 */ /* 0x000ea20000300a00 */
[----:B------:R-:W-:Y:S01]  /*12d30*/  ISETP.GE.U32.AND P4, PT, R242, 0x7ffffedc, PT ;  /* 0x7ffffedcf200780c */ /* 0x000fe20003f86070 */
[----:B------:R-:W-:-:S04]  /*12d40*/  IMAD.WIDE R20, R247, 0x4, R20 ;  /* 0x00000004f7147825 */ /* 0x000fc800078e0214 */
[C---:B---3--:R-:W-:Y:S01]  /*12d50*/  IMAD.WIDE R18, R247.reuse, 0x4, R18 ;  /* 0x00000004f7127825 */ /* 0x048fe200078e0212 */
[----:B------:R3:W-:Y:S04]  /*12d60*/  STL.64 [R1+0x340], R20 ;  /* 0x0003401401007387 */ /* 0x0007e80000100a00 */
[----:B------:R3:W-:Y:S04]  /*12d70*/  STL.64 [R1+0x330], R18 ;  /* 0x0003301201007387 */ /* 0x0007e80000100a00 */
[----:B------:R-:W-:Y:S04]  /*12d80*/  LDGSTS.E [R2+0x71000], desc[UR20][R20.64], !P5 ;  /* 0x7100000014027fae */ /* 0x000fe8000e9a1014 */
[----:B------:R-:W-:Y:S01]  /*12d90*/  LDGSTS.E [R2+0x71200], desc[UR20][R18.64], !P5 ;  /* 0x7120000012027fae */ /* 0x000fe2000e9a1014 */
[----:B------:R-:W-:-:S03]  /*12da0*/  IMAD.WIDE R16, R247, 0x4, R16 ;  /* 0x00000004f7107825 */ /* 0x000fc600078e0210 */
[----:B---3--:R-:W3:Y:S01]  /*12db0*/  LDL.LU.64 R20, [R1+0xc30] ;  /* 0x000c300001147983 */ /* 0x008ee20000300a00 */
[----:B----4-:R-:W-:-:S03]  /*12dc0*/  IMAD.WIDE R14, R247, 0x4, R14 ;  /* 0x00000004f70e7825 */ /* 0x010fc600078e020e */
[----:B------:R4:W-:Y:S04]  /*12dd0*/  STL.64 [R1+0x320], R16 ;  /* 0x0003201001007387 */ /* 0x0009e80000100a00 */
[----:B------:R-:W2:Y:S04]  /*12de0*/  LDL.LU.64 R18, [R1+0xc28] ;  /* 0x000c280001127983 */ /* 0x000ea80000300a00 */
[----:B------:R4:W-:Y:S04]  /*12df0*/  STL.64 [R1+0x318], R14 ;  /* 0x0003180e01007387 */ /* 0x0009e80000100a00 */
[----:B------:R-:W-:Y:S01]  /*12e00*/  LDGSTS.E [R2+0x71400], desc[UR20][R16.64], !P5 ;  /* 0x7140000010027fae */ /* 0x000fe2000e9a1014 */
[----:B------:R-:W-:-:S03]  /*12e10*/  IMAD.WIDE R12, R247, 0x4, R12 ;  /* 0x00000004f70c7825 */ /* 0x000fc600078e020c */
[----:B------:R-:W-:Y:S01]  /*12e20*/  LDGSTS.E [R2+0x71600], desc[UR20][R14.64], !P5 ;  /* 0x716000000e027fae */ /* 0x000fe2000e9a1014 */
[----:B-----5:R-:W-:-:S03]  /*12e30*/  IMAD.WIDE R10, R247, 0x4, R10 ;  /* 0x00000004f70a7825 */ /* 0x020fc600078e020a */
[----:B------:R-:W-:Y:S04]  /*12e40*/  LDGSTS.E [R2+0x71800], desc[UR20][R12.64], !P3 ;  /* 0x718000000c027fae */ /* 0x000fe8000d9a1014 */
[----:B----4-:R-:W4:Y:S01]  /*12e50*/  LDL.LU.64 R16, [R1+0xc20] ;  /* 0x000c200001107983 */ /* 0x010f220000300a00 */
[----:B------:R-:W-:-:S03]  /*12e60*/  IMAD.WIDE R8, R247, 0x4, R8 ;  /* 0x00000004f7087825 */ /* 0x000fc600078e0208 */
[----:B------:R-:W5:Y:S04]  /*12e70*/  LDL.LU.64 R14, [R1+0xc18] ;  /* 0x000c1800010e7983 */ /* 0x000f680000300a00 */
[----:B------:R1:W-:Y:S02]  /*12e80*/  STL.64 [R1+0x310], R12 ;  /* 0x0003100c01007387 */ /* 0x0003e40000100a00 */
[C---:B-1----:R-:W-:Y:S02]  /*12e90*/  IMAD.WIDE R4, R247.reuse, 0x4, R4 ;  /* 0x00000004f7047825 */ /* 0x042fe400078e0204 */
[----:B------:R1:W-:Y:S04]  /*12ea0*/  STL.64 [R1+0x300], R10 ;  /* 0x0003000a01007387 */ /* 0x0003e80000100a00 */
[----:B------:R-:W-:Y:S04]  /*12eb0*/  LDGSTS.E [R2+0x71a00], desc[UR20][R10.64], !P3 ;  /* 0x71a000000a027fae */ /* 0x000fe8000d9a1014 */
[----:B------:R-:W2:Y:S04]  /*12ec0*/  LDL.LU.64 R12, [R1+0xc10] ;  /* 0x000c1000010c7983 */ /* 0x000ea80000300a00 */
[----:B------:R1:W-:Y:S04]  /*12ed0*/  STL.64 [R1+0x2f0], R8 ;  /* 0x0002f00801007387 */ /* 0x0003e80000100a00 */
[----:B-1----:R-:W2:Y:S04]  /*12ee0*/  LDL.LU.64 R10, [R1+0xc08] ;  /* 0x000c0800010a7983 */ /* 0x002ea80000300a00 */
[----:B------:R1:W-:Y:S04]  /*12ef0*/  STL.64 [R1+0x2e8], R4 ;  /* 0x0002e80401007387 */ /* 0x0003e80000100a00 */
[----:B------:R-:W-:Y:S04]  /*12f00*/  LDGSTS.E [R2+0x71c00], desc[UR20][R8.64], !P3 ;  /* 0x71c0000008027fae */ /* 0x000fe8000d9a1014 */
[----:B------:R-:W-:Y:S04]  /*12f10*/  LDGSTS.E [R2+0x71e00], desc[UR20][R4.64], !P3 ;  /* 0x71e0000004027fae */ /* 0x000fe8000d9a1014 */
[----:B------:R-:W2:Y:S04]  /*12f20*/  LDL.LU.64 R8, [R1+0xc00] ;  /* 0x000c000001087983 */ /* 0x000ea80000300a00 */
[----:B-1----:R-:W2:Y:S01]  /*12f30*/  LDL.LU.64 R4, [R1+0xbf8] ;  /* 0x000bf80001047983 */ /* 0x002ea20000300a00 */
[----:B------:R-:W-:-:S04]  /*12f40*/  IMAD.WIDE R240, R247, 0x4, R240 ;  /* 0x00000004f7f07825 */ /* 0x000fc800078e02f0 */
[C---:B------:R-:W-:Y:S01]  /*12f50*/  IMAD.WIDE R244, R247.reuse, 0x4, R244 ;  /* 0x00000004f7f47825 */ /* 0x040fe200078e02f4 */
[----:B------:R1:W-:Y:S03]  /*12f60*/  STL.64 [R1+0x2e0], R240 ;  /* 0x0002e0f001007387 */ /* 0x0003e60000100a00 */
[C---:B------:R-:W-:Y:S01]  /*12f70*/  IMAD.WIDE R250, R247.reuse, 0x4, R250 ;  /* 0x00000004f7fa7825 */ /* 0x040fe200078e02fa */
[----:B------:R1:W-:Y:S03]  /*12f80*/  STL.64 [R1+0x2d8], R244 ;  /* 0x0002d8f401007387 */ /* 0x0003e60000100a00 */
[----:B------:R-:W-:Y:S01]  /*12f90*/  IMAD.WIDE R6, R247, 0x4, R6 ;  /* 0x00000004f7067825 */ /* 0x000fe200078e0206 */
[----:B------:R-:W-:Y:S04]  /*12fa0*/  LDGSTS.E [R2+0x72000], desc[UR20][R240.64], !P4 ;  /* 0x72000000f0027fae */ /* 0x000fe8000e1a1014 */
[----:B------:R2:W-:Y:S04]  /*12fb0*/  LDGSTS.E [R2+0x72200], desc[UR20][R244.64], !P4 ;  /* 0x72200000f4027fae */ /* 0x0005e8000e1a1014 */
[----:B------:R-:W-:Y:S04]  /*12fc0*/  LDGSTS.E [R2+0x72400], desc[UR20][R250.64], !P4 ;  /* 0x72400000fa027fae */ /* 0x000fe8000e1a1014 */
[----:B-1----:R-:W2:Y:S04]  /*12fd0*/  LDL.LU.64 R240, [R1+0xbf0] ;  /* 0x000bf00001f07983 */ /* 0x002ea80000300a00 */
[----:B------:R1:W-:Y:S04]  /*12fe0*/  STL.64 [R1+0x2d0], R250 ;  /* 0x0002d0fa01007387 */ /* 0x0003e80000100a00 */
[----:B------:R-:W2:Y:S04]  /*12ff0*/  LDL.LU.64 R244, [R1+0xbe8] ;  /* 0x000be80001f47983 */ /* 0x000ea80000300a00 */
[----:B------:R2:W-:Y:S04]  /*13000*/  STL.64 [R1+0x2c8], R6 ;  /* 0x0002c80601007387 */ /* 0x0005e80000100a00 */
[----:B-1----:R-:W3:Y:S01]  /*13010*/  LDL.LU.64 R250, [R1+0xbe0] ;  /* 0x000be00001fa7983 */ /* 0x002ee20000300a00 */
[----:B------:R-:W-:-:S02]  /*13020*/  VIADD R242, R246, 0xffffff1a ;  /* 0xffffff1af6f27836 */ /* 0x000fc40000000000 */
[----:B------:R-:W1:Y:S01]  /*13030*/  LDC R246, c[0x0][0x3a0] ;  /* 0x0000e800fff67b82 */ /* 0x000e620000000800 */
[----:B------:R3:W-:Y:S02]  /*13040*/  LDGSTS.E [R2+0x72600], desc[UR20][R6.64], !P4 ;  /* 0x7260000006027fae */ /* 0x0007e4000e1a1014 */
[----:B------:R-:W-:-:S05]  /*13050*/  ISETP.GE.U32.AND P2, PT, R242, 0x7ffffedb, PT ;  /* 0x7ffffedbf200780c */ /* 0x000fca0003f46070 */
[----:B------:R-:W1:Y:S01]  /*13060*/  LDC R242, c[0x0][0x3a0] ;  /* 0x0000e800fff27b82 */ /* 0x000e620000000800 */
[----:B--2---:R-:W-:-:S04]  /*13070*/  IMAD.WIDE R244, R247, 0x4, R244 ;  /* 0x00000004f7f47825 */ /* 0x004fc800078e02f4 */
[----:B---3--:R-:W-:-:S05]  /*13080*/  IMAD.WIDE R6, R247, 0x4, R250 ;  /* 0x00000004f7067825 */ /* 0x008fca00078e02fa */
[----:B------:R2:W-:Y:S04]  /*13090*/  STL.64 [R1+0x2c0], R6 ;  /* 0x0002c00601007387 */ /* 0x0005e80000100a00 */
[----:B------:R-:W-:Y:S04]  /*130a0*/  STL.64 [R1+0x2b8], R244 ;  /* 0x0002b8f401007387 */ /* 0x000fe80000100a00 */
[----:B------:R-:W-:Y:S01]  /*130b0*/  LDGSTS.E [R2+0x72800], desc[UR20][R6.64], !P2 ;  /* 0x7280000006027fae */ /* 0x000fe2000d1a1014 */
[----:B-1----:R-:W-:Y:S01]  /*130c0*/  IADD3 R242, PT, PT, R242, -0xe7, RZ ;  /* 0xffffff19f2f27810 */ /* 0x002fe20007ffe0ff */
[----:B------:R-:W-:-:S02]  /*130d0*/  IMAD.WIDE R240, R247, 0x4, R240 ;  /* 0x00000004f7f07825 */ /* 0x000fc400078e02f0 */
[----:B------:R-:W-:Y:S04]  /*130e0*/  LDGSTS.E [R2+0x72a00], desc[UR20][R244.64], !P2 ;  /* 0x72a00000f4027fae */ /* 0x000fe8000d1a1014 */
[----:B--2---:R-:W2:Y:S01]  /*130f0*/  LDL.LU.64 R6, [R1+0xbd8] ;  /* 0x000bd80001067983 */ /* 0x004ea20000300a00 */
[----:B------:R-:W-:Y:S01]  /*13100*/  ISETP.GE.U32.AND P5, PT, R242, 0x7ffffeda, PT ;  /* 0x7ffffedaf200780c */ /* 0x000fe20003fa6070 */
[----:B------:R-:W-:Y:S02]  /*13110*/  VIADD R242, R243, 0xffffff18 ;  /* 0xffffff18f3f27836 */ /* 0x000fe40000000000 */
[----:B------:R-:W1:Y:S01]  /*13120*/  LDC R243, c[0x0][0x3a0] ;  /* 0x0000e800fff37b82 */ /* 0x000e620000000800 */
[----:B------:R-:W-:Y:S01]  /*13130*/  IMAD.WIDE R250, R247, 0x4, R4 ;  /* 0x00000004f7fa7825 */ /* 0x000fe200078e0204 */
[----:B------:R3:W-:Y:S01]  /*13140*/  LDGSTS.E [R2+0x72c00], desc[UR20][R240.64], !P2 ;  /* 0x72c00000f0027fae */ /* 0x0007e2000d1a1014 */
[----:B------:R-:W-:-:S02]  /*13150*/  ISETP.GE.U32.AND P3, PT, R242, 0x7ffffed9, PT ;  /* 0x7ffffed9f200780c */ /* 0x000fc40003f66070 */
[----:B------:R-:W-:Y:S01]  /*13160*/  VIADD R242, R246, 0xffffff17 ;  /* 0xffffff17f6f27836 */ /* 0x000fe20000000000 */
[----:B------:R3:W-:Y:S02]  /*13170*/  STL.64 [R1+0x2b0], R240 ;  /* 0x0002b0f001007387 */ /* 0x0007e40000100a00 */
[----:B------:R-:W1:Y:S02]  /*13180*/  LDC R246, c[0x0][0x3a0] ;  /* 0x0000e800fff67b82 */ /* 0x000e640000000800 */
[----:B------:R-:W-:Y:S01]  /*13190*/  ISETP.GE.U32.AND P4, PT, R242, 0x7ffffed8, PT ;  /* 0x7ffffed8f200780c */ /* 0x000fe20003f86070 */
[C---:B------:R-:W-:Y:S01]  /*131a0*/  IMAD.WIDE R8, R247.reuse, 0x4, R8 ;  /* 0x00000004f7087825 */ /* 0x040fe200078e0208 */
[----:B------:R-:W-:Y:S04]  /*131b0*/  LDGSTS.E [R2+0x72e00], desc[UR20][R250.64], !P2 ;  /* 0x72e00000fa027fae */ /* 0x000fe8000d1a1014 */
[----:B------:R-:W2:Y:S01]  /*131c0*/  LDC R242, c[0x0][0x3a0] ;  /* 0x0000e800fff27b82 */ /* 0x000ea20000000800 */
[C---:B------:R-:W-:Y:S01]  /*131d0*/  IMAD.WIDE R10, R247.reuse, 0x4, R10 ;  /* 0x00000004f70a7825 */ /* 0x040fe200078e020a */
[----:B------:R-:W-:Y:S03]  /*131e0*/  STL.64 [R1+0x2a8], R250 ;  /* 0x0002a8fa01007387 */ /* 0x000fe60000100a00 */
[----:B------:R-:W-:-:S03]  /*131f0*/  IMAD.WIDE R12, R247, 0x4, R12 ;  /* 0x00000004f70c7825 */ /* 0x000fc600078e020c */
[----:B---3--:R-:W3:Y:S08]  /*13200*/  LDC R240, c[0x0][0x3a0] ;  /* 0x0000e800fff07b82 */ /* 0x008ef00000000800 */
[----:B------:R-:W2:Y:S01]  /*13210*/  LDC R5, c[0x0][0x3a0] ;  /* 0x0000e800ff057b82 */ /* 0x000ea20000000800 */
[----:B-1----:R-:W-:-:S04]  /*13220*/  IADD3 R4, PT, PT, R246, -0xea, RZ ;  /* 0xffffff16f6047810 */ /* 0x002fc80007ffe0ff */
[----:B------:R-:W-:Y:S01]  /*13230*/  ISETP.GE.U32.AND P2, PT, R4, 0x7ffffed7, PT ;  /* 0x7ffffed70400780c */ /* 0x000fe20003f46070 */
[----:B------:R-:W-:Y:S02]  /*13240*/  VIADD R4, R243, 0xffffff15 ;  /* 0xffffff15f3047836 */ /* 0x000fe40000000000 */
[----:B--2---:R-:W-:-:S05]  /*13250*/  IMAD.WIDE R6, R247, 0x4, R6 ;  /* 0x00000004f7067825 */ /* 0x004fca00078e0206 */
[----:B------:R-:W-:Y:S04]  /*13260*/  STL.64 [R1+0x2a0], R6 ;  /* 0x0002a00601007387 */ /* 0x000fe80000100a00 */
[----:B------:R-:W-:Y:S04]  /*13270*/  LDGSTS.E [R2+0x73000], desc[UR20][R6.64], !P5 ;  /* 0x7300000006027fae */ /* 0x000fe8000e9a1014 */
[----:B------:R1:W-:Y:S04]  /*13280*/  STL.64 [R1+0x298], R8 ;  /* 0x0002980801007387 */ /* 0x0003e80000100a00 */
[----:B------:R1:W-:Y:S04]  /*13290*/  LDGSTS.E [R2+0x73200], desc[UR20][R8.64], !P5 ;  /* 0x7320000008027fae */ /* 0x0003e8000e9a1014 */
[----:B------:R4:W-:Y:S04]  /*132a0*/  STL.64 [R1+0x290], R10 ;  /* 0x0002900a01007387 */ /* 0x0009e80000100a00 */
[----:B------:R4:W-:Y:S04]  /*132b0*/  LDGSTS.E [R2+0x73400], desc[UR20][R10.64], !P5 ;  /* 0x734000000a027fae */ /* 0x0009e8000e9a1014 */
[----:B------:R5:W-:Y:S01]  /*132c0*/  STL.64 [R1+0x288], R12 ;  /* 0x0002880c01007387 */ /* 0x000be20000100a00 */
[----:B-1----:R-:W-:-:S03]  /*132d0*/  IMAD.WIDE R8, R247, 0x4, R18 ;  /* 0x00000004f7087825 */ /* 0x002fc600078e0212 */
[----:B------:R5:W-:Y:S01]  /*132e0*/  LDGSTS.E [R2+0x73600], desc[UR20][R12.64], !P5 ;  /* 0x736000000c027fae */ /* 0x000be2000e9a1014 */
[----:B------:R-:W-:-:S04]  /*132f0*/  IMAD.WIDE R6, R247, 0x4, R20 ;  /* 0x00000004f7067825 */ /* 0x000fc800078e0214 */
[----:B----4-:R-:W-:-:S04]  /*13300*/  IMAD.WIDE R10, R247, 0x4, R16 ;  /* 0x00000004f70a7825 */ /* 0x010fc800078e0210 */
[----:B-----5:R-:W-:Y:S01]  /*13310*/  IMAD.WIDE R12, R247, 0x4, R14 ;  /* 0x00000004f70c7825 */ /* 0x020fe200078e020e */
[----:B------:R-:W-:-:S04]  /*13320*/  ISETP.GE.U32.AND P5, PT, R4, 0x7ffffed6, PT ;  /* 0x7ffffed60400780c */ /* 0x000fc80003fa6070 */
[----:B------:R1:W-:Y:S04]  /*13330*/  STL.64 [R1+0x280], R12 ;  /* 0x0002800c01007387 */ /* 0x0003e80000100a00 */
[----:B------:R1:W-:Y:S01]  /*13340*/  LDGSTS.E [R2+0x73800], desc[UR20][R12.64], !P3 ;  /* 0x738000000c027fae */ /* 0x0003e2000d9a1014 */
[----:B------:R-:W-:-:S03]  /*13350*/  VIADD R4, R242, 0xffffff14 ;  /* 0xffffff14f2047836 */ /* 0x000fc60000000000 */
[----:B------:R2:W-:Y:S04]  /*13360*/  STL.64 [R1+0x278], R10 ;  /* 0x0002780a01007387 */ /* 0x0005e80000100a00 */
[----:B------:R2:W-:Y:S01]  /*13370*/  LDGSTS.E [R2+0x73a00], desc[UR20][R10.64], !P3 ;  /* 0x73a000000a027fae */ /* 0x0005e2000d9a1014 */
[----:B------:R-:W-:-:S03]  /*13380*/  IMAD.WIDE R14, R247, 0x4, R22 ;  /* 0x00000004f70e7825 */ /* 0x000fc600078e0216 */
[----:B------:R4:W-:Y:S04]  /*13390*/  STL.64 [R1+0x270], R8 ;  /* 0x0002700801007387 */ /* 0x0009e80000100a00 */
[----:B------:R4:W-:Y:S01]  /*133a0*/  LDGSTS.E [R2+0x73c00], desc[UR20][R8.64], !P3 ;  /* 0x73c0000008027fae */ /* 0x0009e2000d9a1014 */
[----:B-1----:R-:W-:-:S03]  /*133b0*/  IMAD.WIDE R12, R247, 0x4, R24 ;  /* 0x00000004f70c7825 */ /* 0x002fc600078e0218 */
[----:B------:R1:W-:Y:S04]  /*133c0*/  STL.64 [R1+0x268], R6 ;  /* 0x0002680601007387 */ /* 0x0003e80000100a00 */
[----:B------:R1:W-:Y:S01]  /*133d0*/  LDGSTS.E [R2+0x73e00], desc[UR20][R6.64], !P3 ;  /* 0x73e0000006027fae */ /* 0x0003e2000d9a1014 */
[----:B--2---:R-:W-:Y:S01]  /*133e0*/  IMAD.WIDE R10, R247, 0x4, R26 ;  /* 0x00000004f70a7825 */ /* 0x004fe200078e021a */
[----:B------:R-:W-:-:S03]  /*133f0*/  ISETP.GE.U32.AND P3, PT, R4, 0x7ffffed5, PT ;  /* 0x7ffffed50400780c */ /* 0x000fc60003f66070 */
[----:B----4-:R-:W-:Y:S01]  /*13400*/  IMAD.WIDE R8, R247, 0x4, R28 ;  /* 0x00000004f7087825 */ /* 0x010fe200078e021c */
[----:B---3--:R-:W-:Y:S01]  /*13410*/  IADD3 R4, PT, PT, R240, -0xed, RZ ;  /* 0xffffff13f0047810 */ /* 0x008fe20007ffe0ff */
[----:B------:R2:W-:Y:S04]  /*13420*/  LDGSTS.E [R2+0x74000], desc[UR20][R14.64], !P4 ;  /* 0x740000000e027fae */ /* 0x0005e8000e1a1014 */
[----:B------:R3:W-:Y:S01]  /*13430*/  LDGSTS.E [R2+0x74200], desc[UR20][R12.64], !P4 ;  /* 0x742000000c027fae */ /* 0x0007e2000e1a1014 */
[----:B-1----:R-:W1:Y:S03]  /*13440*/  LDC R6, c[0x0][0x3a0] ;  /* 0x0000e800ff067b82 */ /* 0x002e660000000800 */
[----:B------:R4:W-:Y:S04]  /*13450*/  LDGSTS.E [R2+0x74400], desc[UR20][R10.64], !P4 ;  /* 0x744000000a027fae */ /* 0x0009e8000e1a1014 */
[----:B------:R5:W-:Y:S01]  /*13460*/  LDGSTS.E [R2+0x74600], desc[UR20][R8.64], !P4 ;  /* 0x7460000008027fae */ /* 0x000be2000e1a1014 */
[----:B------:R-:W1:Y:S01]  /*13470*/  LDC R7, c[0x0][0x3a0] ;  /* 0x0000e800ff077b82 */ /* 0x000e620000000800 */
[----:B------:R-:W-:Y:S01]  /*13480*/  ISETP.GE.U32.AND P4, PT, R4, 0x7ffffed4, PT ;  /* 0x7ffffed40400780c */ /* 0x000fe20003f86070 */
[----:B------:R-:W-:Y:S01]  /*13490*/  VIADD R4, R5, 0xffffff12 ;  /* 0xffffff1205047836 */ /* 0x000fe20000000000 */
[----:B------:R2:W-:Y:S05]  /*134a0*/  STL.64 [R1+0x260], R14 ;  /* 0x0002600e01007387 */ /* 0x0005ea0000100a00 */
[----:B------:R-:W1:Y:S01]  /*134b0*/  LDC R5, c[0x0][0x3a0] ;  /* 0x0000e800ff057b82 */ /* 0x000e620000000800 */
[----:B------:R3:W-:Y:S04]  /*134c0*/  STL.64 [R1+0x258], R12 ;  /* 0x0002580c01007387 */ /* 0x0007e80000100a00 */
[----:B------:R4:W-:Y:S01]  /*134d0*/  STL.64 [R1+0x248], R10 ;  /* 0x0002480a01007387 */ /* 0x0009e20000100a00 */
[----:B--2---:R-:W-:-:S03]  /*134e0*/  IMAD.WIDE R14, R247, 0x4, R30 ;  /* 0x00000004f70e7825 */ /* 0x004fc600078e021e */
[----:B------:R5:W-:Y:S01]  /*134f0*/  STL.64 [R1+0x240], R8 ;  /* 0x0002400801007387 */ /* 0x000be20000100a00 */
[----:B---3--:R-:W-:-:S03]  /*13500*/  IMAD.WIDE R12, R247, 0x4, R32 ;  /* 0x00000004f70c7825 */ /* 0x008fc600078e0220 */
[----:B------:R2:W-:Y:S01]  /*13510*/  STL.64 [R1+0x238], R14 ;  /* 0x0002380e01007387 */ /* 0x0005e20000100a00 */
[----:B----4-:R-:W-:-:S03]  /*13520*/  IMAD.WIDE R10, R247, 0x4, R34 ;  /* 0x00000004f70a7825 */ /* 0x010fc600078e0222 */
[----:B------:R2:W-:Y:S01]  /*13530*/  LDGSTS.E [R2+0x74800], desc[UR20][R14.64], !P2 ;  /* 0x748000000e027fae */ /* 0x0005e2000d1a1014 */
[----:B-----5:R-:W-:-:S03]  /*13540*/  IMAD.WIDE R8, R247, 0x4, R36 ;  /* 0x00000004f7087825 */ /* 0x020fc600078e0224 */
[----:B------:R3:W-:Y:S04]  /*13550*/  STL.64 [R1+0x230], R12 ;  /* 0x0002300c01007387 */ /* 0x0007e80000100a00 */
[----:B------:R3:W-:Y:S01]  /*13560*/  LDGSTS.E [R2+0x74a00], desc[UR20][R12.64], !P2 ;  /* 0x74a000000c027fae */ /* 0x0007e2000d1a1014 */
[----:B--2---:R-:W-:-:S03]  /*13570*/  IMAD.WIDE R14, R247, 0x4, R38 ;  /* 0x00000004f70e7825 */ /* 0x004fc600078e0226 */
[----:B------:R2:W-:Y:S04]  /*13580*/  STL.64 [R1+0x228], R10 ;  /* 0x0002280a01007387 */ /* 0x0005e80000100a00 */
[----:B------:R2:W-:Y:S01]  /*13590*/  LDGSTS.E [R2+0x74c00], desc[UR20][R10.64], !P2 ;  /* 0x74c000000a027fae */ /* 0x0005e2000d1a1014 */
[----:B---3--:R-:W-:-:S03]  /*135a0*/  IMAD.WIDE R12, R247, 0x4, R40 ;  /* 0x00000004f70c7825 */ /* 0x008fc600078e0228 */
[----:B------:R3:W-:Y:S04]  /*135b0*/  STL.64 [R1+0x220], R8 ;  /* 0x0002200801007387 */ /* 0x0007e80000100a00 */
[----:B------:R3:W-:Y:S01]  /*135c0*/  LDGSTS.E [R2+0x74e00], desc[UR20][R8.64], !P2 ;  /* 0x74e0000008027fae */ /* 0x0007e2000d1a1014 */
[----:B------:R-:W-:Y:S01]  /*135d0*/  ISETP.GE.U32.AND P2, PT, R4, 0x7ffffed3, PT ;  /* 0x7ffffed30400780c */ /* 0x000fe20003f46070 */
[----:B-1----:R-:W-:Y:S02]  /*135e0*/  VIADD R4, R6, 0xffffff11 ;  /* 0xffffff1106047836 */ /* 0x002fe40000000000 */
[C---:B--2---:R-:W-:Y:S01]  /*135f0*/  IMAD.WIDE R10, R247.reuse, 0x4, R42 ;  /* 0x00000004f70a7825 */ /* 0x044fe200078e022a */
[----:B------:R1:W-:Y:S01]  /*13600*/  STL.64 [R1+0x218], R14 ;  /* 0x0002180e01007387 */ /* 0x0003e20000100a00 */
[----:B------:R-:W2:Y:S03]  /*13610*/  LDC R6, c[0x0][0x3a0] ;  /* 0x0000e800ff067b82 */ /* 0x000ea60000000800 */
        /* <DEDUP_REMOVED lines=9> */
[----:B------:R-:W4:Y:S03]  /*136b0*/  LDC R49, c[0x0][0x3a0] ;  /* 0x0000e800ff317b82 */ /* 0x000f260000000800 */
[----:B------:R3:W-:Y:S01]  /*136c0*/  LDGSTS.E [R2+0x75600], desc[UR20][R8.64], !P5 ;  /* 0x7560000008027fae */ /* 0x0007e2000e9a1014 */
[----:B------:R-:W-:Y:S01]  /*136d0*/  ISETP.GE.U32.AND P5, PT, R4, 0x7ffffed2, PT ;  /* 0x7ffffed20400780c */ /* 0x000fe20003fa6070 */
[----:B-1----:R-:W-:Y:S01]  /*136e0*/  IMAD.WIDE R10, R247, 0x4, R50 ;  /* 0x00000004f70a7825 */ /* 0x002fe200078e0232 */
[----:B------:R-:W-:Y:S01]  /*136f0*/  IADD3 R4, PT, PT, R7, -0xf0, RZ ;  /* 0xffffff1007047810 */ /* 0x000fe20007ffe0ff */
[----:B------:R1:W-:Y:S01]  /*13700*/  LDGSTS.E [R2+0x75800], desc[UR20][R14.64], !P3 ;  /* 0x758000000e027fae */ /* 0x0003e2000d9a1014 */
[----:B------:R-:W5:Y:S03]  /*13710*/  LDC R7, c[0x0][0x3a0] ;  /* 0x0000e800ff077b82 */ /* 0x000f660000000800 */
[----:B------:R1:W-:Y:S01]  /*13720*/  LDGSTS.E [R2+0x75a00], desc[UR20][R12.64], !P3 ;  /* 0x75a000000c027fae */ /* 0x0003e2000d9a1014 */
[----:B---3--:R-:W-:-:S03]  /*13730*/  IMAD.WIDE R8, R247, 0x4, R52 ;  /* 0x00000004f7087825 */ /* 0x008fc600078e0234 */
[----:B------:R3:W-:Y:S04]  /*13740*/  LDGSTS.E [R2+0x75c00], desc[UR20][R10.64], !P3 ;  /* 0x75c000000a027fae */ /* 0x0007e8000d9a1014 */
[----:B------:R1:W-:Y:S01]  /*13750*/  LDGSTS.E [R2+0x75e00], desc[UR20][R8.64], !P3 ;  /* 0x75e0000008027fae */ /* 0x0003e2000d9a1014 */
[----:B------:R-:W-:Y:S01]  /*13760*/  ISETP.GE.U32.AND P3, PT, R4, 0x7ffffed1, PT ;  /* 0x7ffffed10400780c */ /* 0x000fe20003f66070 */
[----:B------:R-:W-:Y:S02]  /*13770*/  VIADD R4, R5, 0xffffff0f ;  /* 0xffffff0f05047836 */ /* 0x000fe40000000000 */
[----:B------:R1:W-:Y:S01]  /*13780*/  STL.64 [R1+0x1e8], R14 ;  /* 0x0001e80e01007387 */ /* 0x0003e20000100a00 */
[----:B------:R-:W2:Y:S03]  /*13790*/  LDC R5, c[0x0][0x3a0] ;  /* 0x0000e800ff057b82 */ /* 0x000ea60000000800 */
[----:B------:R3:W-:Y:S04]  /*137a0*/  STL.64 [R1+0x1e0], R12 ;  /* 0x0001e00c01007387 */ /* 0x0007e80000100a00 */
[----:B------:R4:W-:Y:S01]  /*137b0*/  STL.64 [R1+0x1d0], R10 ;  /* 0x0001d00a01007387 */ /* 0x0009e20000100a00 */
[----:B-1----:R-:W-:-:S03]  /*137c0*/  IMAD.WIDE R14, R247, 0x4, R54 ;  /* 0x00000004f70e7825 */ /* 0x002fc600078e0236 */
[----:B------:R1:W-:Y:S01]  /*137d0*/  STL.64 [R1+0x1b8], R8 ;  /* 0x0001b80801007387 */ /* 0x0003e20000100a00 */
[----:B---3--:R-:W-:-:S03]  /*137e0*/  IMAD.WIDE R12, R247, 0x4, R56 ;  /* 0x00000004f70c7825 */ /* 0x008fc600078e0238 */
[----:B------:R3:W-:Y:S01]  /*137f0*/  STL.64 [R1+0x1a0], R14 ;  /* 0x0001a00e01007387 */ /* 0x0007e20000100a00 */
[----:B----4-:R-:W-:-:S03]  /*13800*/  IMAD.WIDE R10, R247, 0x4, R58 ;  /* 0x00000004f70a7825 */ /* 0x010fc600078e023a */
[----:B------:R3:W-:Y:S01]  /*13810*/  LDGSTS.E [R2+0x76000], desc[UR20][R14.64], !P4 ;  /* 0x760000000e027fae */ /* 0x0007e2000e1a1014 */
[----:B-1----:R-:W-:-:S03]  /*13820*/  IMAD.WIDE R8, R247, 0x4, R60 ;  /* 0x00000004f7087825 */ /* 0x002fc600078e023c */
[----:B------:R1:W-:Y:S01]  /*13830*/  STL.64 [R1+0x188], R12 ;  /* 0x0001880c01007387 */ /* 0x0003e20000100a00 */
[----:B------:R-:W4:Y:S03]  /*13840*/  LDC R60, c[0x0][0x3a0] ;  /* 0x0000e800ff3c7b82 */ /* 0x000f260000000800 */
        /* <DEDUP_REMOVED lines=12> */
[----:B------:R1:W-:Y:S01]  /*13910*/  STL.64 [R1+0x158], R12 ;  /* 0x0001580c01007387 */ /* 0x0003e20000100a00 */
[----:B--2---:R-:W-:-:S03]  /*13920*/  VIADD R4, R6, 0xffffff0e ;  /* 0xffffff0e06047836 */ /* 0x004fc60000000000 */
[----:B------:R1:W-:Y:S01]  /*13930*/  LDGSTS.E [R2+0x76a00], desc[UR20][R12.64], !P2 ;  /* 0x76a000000c027fae */ /* 0x0003e2000d1a1014 */
[----:B------:R-:W2:Y:S01]  /*13940*/  LDC R6, c[0x0][0x3a0] ;  /* 0x0000e800ff067b82 */ /* 0x000ea20000000800 */
[C---:B---3--:R-:W-:Y:S02]  /*13950*/  IMAD.WIDE R14, R247.reuse, 0x4, R70 ;  /* 0x00000004f70e7825 */ /* 0x048fe400078e0246 */
        /* <DEDUP_REMOVED lines=11> */
[----:B-----5:R-:W-:Y:S01]  /*13a10*/  IADD3 R4, PT, PT, R7, -0xf3, RZ ;  /* 0xffffff0d07047810 */ /* 0x020fe20007ffe0ff */
[----:B------:R-:W5:Y:S02]  /*13a20*/  LDC R76, c[0x0][0x3a0] ;  /* 0x0000e800ff4c7b82 */ /* 0x000f640000000800 */
[----:B------:R1:W-:Y:S01]  /*13a30*/  LDGSTS.E [R2+0x77200], desc[UR20][R12.64], !P5 ;  /* 0x772000000c027fae */ /* 0x0003e2000e9a1014 */
[----:B------:R-:W-:-:S03]  /*13a40*/  IMAD.WIDE R16, R247, 0x4, R78 ;  /* 0x00000004f7107825 */ /* 0x000fc600078e024e */
[----:B------:R2:W-:Y:S01]  /*13a50*/  STL.64 [R1+0x130], R10 ;  /* 0x0001300a01007387 */ /* 0x0005e20000100a00 */
[C---:B---3--:R-:W-:Y:S01]  /*13a60*/  IMAD.WIDE R14, R247.reuse, 0x4, R84 ;  /* 0x00000004f70e7825 */ /* 0x048fe200078e0254 */
[----:B------:R-:W3:Y:S02]  /*13a70*/  LDC R7, c[0x0][0x3a0] ;  /* 0x0000e800ff077b82 */ /* 0x000ee40000000800 */
[----:B------:R2:W-:Y:S04]  /*13a80*/  LDGSTS.E [R2+0x77400], desc[UR20][R10.64], !P5 ;  /* 0x774000000a027fae */ /* 0x0005e8000e9a1014 */
[----:B------:R4:W-:Y:S01]  /*13a90*/  STL.64 [R1+0x128], R8 ;  /* 0x0001280801007387 */ /* 0x0009e20000100a00 */
[----:B-1----:R-:W-:-:S03]  /*13aa0*/  IMAD.WIDE R12, R247, 0x4, R86 ;  /* 0x00000004f70c7825 */ /* 0x002fc600078e0256 */
[----:B------:R4:W-:Y:S01]  /*13ab0*/  LDGSTS.E [R2+0x77600], desc[UR20][R8.64], !P5 ;  /* 0x7760000008027fae */ /* 0x0009e2000e9a1014 */
[----:B------:R-:W-:Y:S01]  /*13ac0*/  ISETP.GE.U32.AND P5, PT, R4, 0x7ffffece, PT ;  /* 0x7ffffece0400780c */ /* 0x000fe20003fa6070 */
[----:B------:R-:W-:Y:S02]  /*13ad0*/  VIADD R4, R5, 0xffffff0c ;  /* 0xffffff0c05047836 */ /* 0x000fe40000000000 */
[C---:B--2---:R-:W-:Y:S01]  /*13ae0*/  IMAD.WIDE R10, R247.reuse, 0x4, R88 ;  /* 0x00000004f70a7825 */ /* 0x044fe200078e0258 */
[----:B------:R1:W-:Y:S01]  /*13af0*/  STL.64 [R1+0x120], R16 ;  /* 0x0001201001007387 */ /* 0x0003e20000100a00 */
[----:B------:R-:W2:Y:S03]  /*13b00*/  LDC R5, c[0x0][0x3a0] ;  /* 0x0000e800ff057b82 */ /* 0x000ea60000000800 */
[----:B------:R1:W-:Y:S05]  /*13b10*/  LDGSTS.E [R2+0x77800], desc[UR20][R16.64], !P3 ;  /* 0x7780000010027fae */ /* 0x0003ea000d9a1014 */
[----:B----4-:R-:W4:Y:S01]  /*13b20*/  LDC R8, c[0x0][0x3a0] ;  /* 0x0000e800ff087b82 */ /* 0x010f220000000800 */
[----:B------:R5:W-:Y:S04]  /*13b30*/  STL.64 [R1+0x118], R14 ;  /* 0x0001180e01007387 */ /* 0x000be80000100a00 */
[----:B------:R5:W-:Y:S01]  /*13b40*/  LDGSTS.E [R2+0x77a00], desc[UR20][R14.64], !P3 ;  /* 0x77a000000e027fae */ /* 0x000be2000d9a1014 */
[----:B-1----:R-:W-:-:S02]  /*13b50*/  IMAD.WIDE R16, R247, 0x4, R90 ;  /* 0x00000004f7107825 */ /* 0x002fc400078e025a */
[----:B------:R-:W1:Y:S01]  /*13b60*/  LDC R9, c[0x0][0x3a0] ;  /* 0x0000e800ff097b82 */ /* 0x000e620000000800 */
[----:B------:R3:W-:Y:S04]  /*13b70*/  STL.64 [R1+0x110], R12 ;  /* 0x0001100c01007387 */ /* 0x0007e80000100a00 */
[----:B------:R3:W-:Y:S01]  /*13b80*/  LDGSTS.E [R2+0x77c00], desc[UR20][R12.64], !P3 ;  /* 0x77c000000c027fae */ /* 0x0007e2000d9a1014 */
[C---:B------:R-:W-:Y:S02]  /*13b90*/  IMAD.WIDE R250, R247.reuse, 0x4, R154 ;  /* 0x00000004f7fa7825 */ /* 0x040fe400078e029a */
[----:B------:R-:W1:Y:S01]  /*13ba0*/  LDC R88, c[0x0][0x3a0] ;  /* 0x0000e800ff587b82 */ /* 0x000e620000000800 */
[----:B------:R3:W-:Y:S01]  /*13bb0*/  STL.64 [R1+0x108], R10 ;  /* 0x0001080a01007387 */ /* 0x0007e20000100a00 */
[----:B-----5:R-:W-:-:S03]  /*13bc0*/  IMAD.WIDE R14, R247, 0x4, R92 ;  /* 0x00000004f70e7825 */ /* 0x020fc600078e025c */
[----:B------:R5:W-:Y:S01]  /*13bd0*/  LDGSTS.E [R2+0x77e00], desc[UR20][R10.64], !P3 ;  /* 0x77e000000a027fae */ /* 0x000be2000d9a1014 */
[----:B---3--:R-:W-:-:S03]  /*13be0*/  IMAD.WIDE R12, R247, 0x4, R94 ;  /* 0x00000004f70c7825 */ /* 0x008fc600078e025e */
[----:B------:R3:W-:Y:S04]  /*13bf0*/  STL.64 [R1+0x100], R16 ;  /* 0x0001001001007387 */ /* 0x0007e80000100a00 */
[----:B------:R3:W-:Y:S01]  /*13c00*/  LDGSTS.E [R2+0x78000], desc[UR20][R16.64], !P4 ;  /* 0x7800000010027fae */ /* 0x0007e2000e1a1014 */
[----:B-----5:R-:W-:-:S03]  /*13c10*/  IMAD.WIDE R10, R247, 0x4, R96 ;  /* 0x00000004f70a7825 */ /* 0x020fc600078e0260 */
[----:B------:R5:W-:Y:S01]  /*13c20*/  STL.64 [R1+0xf8], R14 ;  /* 0x0000f80e01007387 */ /* 0x000be20000100a00 */
[----:B------:R-:W-:Y:S01]  /*13c30*/  ISETP.GE.U32.AND P3, PT, R4, 0x7ffffecd, PT ;  /* 0x7ffffecd0400780c */ /* 0x000fe20003f66070 */
[----:B------:R-:W1:Y:S02]  /*13c40*/  LDC R96, c[0x0][0x3a0] ;  /* 0x0000e800ff607b82 */ /* 0x000e640000000800 */
[----:B------:R5:W-:Y:S01]  /*13c50*/  LDGSTS.E [R2+0x78200], desc[UR20][R14.64], !P4 ;  /* 0x782000000e027fae */ /* 0x000be2000e1a1014 */
[----:B---3--:R-:W-:-:S03]  /*13c60*/  IMAD.WIDE R16, R247, 0x4, R98 ;  /* 0x00000004f7107825 */ /* 0x008fc600078e0262 */
[----:B------:R3:W-:Y:S04]  /*13c70*/  STL.64 [R1+0xe8], R12 ;  /* 0x0000e80c01007387 */ /* 0x0007e80000100a00 */
[----:B------:R3:W-:Y:S01]  /*13c80*/  LDGSTS.E [R2+0x78400], desc[UR20][R12.64], !P4 ;  /* 0x784000000c027fae */ /* 0x0007e2000e1a1014 */
[----:B-----5:R-:W-:-:S03]  /*13c90*/  IMAD.WIDE R14, R247, 0x4, R100 ;  /* 0x00000004f70e7825 */ /* 0x020fc600078e0264 */
[----:B------:R5:W-:Y:S04]  /*13ca0*/  STL.64 [R1+0xe0], R10 ;  /* 0x0000e00a01007387 */ /* 0x000be80000100a00 */
[----:B------:R5:W-:Y:S01]  /*13cb0*/  LDGSTS.E [R2+0x78600], desc[UR20][R10.64], !P4 ;  /* 0x786000000a027fae */ /* 0x000be2000e1a1014 */
[----:B------:R-:W-:Y:S02]  /*13cc0*/  VIADD R4, R6, 0xffffff0b ;  /* 0xffffff0b06047836 */ /* 0x000fe40000000000 */
[----:B------:R-:W1:Y:S01]  /*13cd0*/  LDC R6, c[0x0][0x3a0] ;  /* 0x0000e800ff067b82 */ /* 0x000e620000000800 */
[C---:B---3--:R-:W-:Y:S01]  /*13ce0*/  IMAD.WIDE R12, R247.reuse, 0x4, R102 ;  /* 0x00000004f70c7825 */ /* 0x048fe200078e0266 */
        /* <DEDUP_REMOVED lines=13> */
[----:B---3--:R-:W-:-:S03]  /*13dc0*/  IMAD.WIDE R12, R247, 0x4, R110 ;  /* 0x00000004f70c7825 */ /* 0x008fc600078e026e */
[----:B------:R3:W-:Y:S01]  /*13dd0*/  STL.64 [R1+0xb8], R16 ;  /* 0x0000b81001007387 */ /* 0x0007e20000100a00 */
[----:B----4-:R-:W-:Y:S02]  /*13de0*/  IADD3 R4, PT, PT, R8, -0xf6, RZ ;  /* 0xffffff0a08047810 */ /* 0x010fe40007ffe0ff */
[----:B------:R-:W4:Y:S01]  /*13df0*/  LDC R8, c[0x0][0x3a0] ;  /* 0x0000e800ff087b82 */ /* 0x000f220000000800 */
[----:B------:R3:W-:Y:S01]  /*13e00*/  LDGSTS.E [R2+0x79000], desc[UR20][R16.64], !P5 ;  /* 0x7900000010027fae */ /* 0x0007e2000e9a1014 */
[----:B-----5:R-:W-:-:S03]  /*13e10*/  IMAD.WIDE R10, R247, 0x4, R112 ;  /* 0x00000004f70a7825 */ /* 0x020fc600078e0270 */
[----:B------:R5:W-:Y:S01]  /*13e20*/  STL.64 [R1+0xb0], R14 ;  /* 0x0000b00e01007387 */ /* 0x000be20000100a00 */
[----:B------:R-:W-:Y:S01]  /*13e30*/  ISETP.GE.U32.AND P2, PT, R4, 0x7ffffecb, PT ;  /* 0x7ffffecb0400780c */ /* 0x000fe20003f46070 */
[C---:B------:R-:W-:Y:S02]  /*13e40*/  IMAD.WIDE R244, R247.reuse, 0x4, R156 ;  /* 0x00000004f7f47825 */ /* 0x040fe400078e029c */
[----:B------:R5:W-:Y:S01]  /*13e50*/  LDGSTS.E [R2+0x79200], desc[UR20][R14.64], !P5 ;  /* 0x792000000e027fae */ /* 0x000be2000e9a1014 */
[----:B------:R-:W1:Y:S01]  /*13e60*/  LDC R112, c[0x0][0x3a0] ;  /* 0x0000e800ff707b82 */ /* 0x000e620000000800 */
[C---:B---3--:R-:W-:Y:S02]  /*13e70*/  IMAD.WIDE R16, R247.reuse, 0x4, R114 ;  /* 0x00000004f7107825 */ /* 0x048fe400078e0272 */
[----:B------:R3:W-:Y:S04]  /*13e80*/  STL.64 [R1+0xa8], R12 ;  /* 0x0000a80c01007387 */ /* 0x0007e80000100a00 */
[----:B------:R3:W-:Y:S01]  /*13e90*/  LDGSTS.E [R2+0x79400], desc[UR20][R12.64], !P5 ;  /* 0x794000000c027fae */ /* 0x0007e2000e9a1014 */
[----:B-----5:R-:W-:-:S03]  /*13ea0*/  IMAD.WIDE R14, R247, 0x4, R116 ;  /* 0x00000004f70e7825 */ /* 0x020fc600078e0274 */
[----:B------:R5:W-:Y:S04]  /*13eb0*/  STL.64 [R1+0xa0], R10 ;  /* 0x0000a00a01007387 */ /* 0x000be80000100a00 */
[----:B------:R5:W-:Y:S01]  /*13ec0*/  LDGSTS.E [R2+0x79600], desc[UR20][R10.64], !P5 ;  /* 0x796000000a027fae */ /* 0x000be2000e9a1014 */
[----:B--2---:R-:W-:Y:S02]  /*13ed0*/  VIADD R4, R5, 0xffffff09 ;  /* 0xffffff0905047836 */ /* 0x004fe40000000000 */
[----:B------:R-:W2:Y:S01]  /*13ee0*/  LDC R5, c[0x0][0x3a0] ;  /* 0x0000e800ff057b82 */ /* 0x000ea20000000800 */
        /* <DEDUP_REMOVED lines=15> */
[C---:B------:R-:W-:Y:S01]  /*13fe0*/  IMAD.WIDE R242, R247.reuse, 0x4, R158 ;  /* 0x00000004f7f27825 */ /* 0x040fe200078e029e */
[----:B------:R2:W-:Y:S01]  /*13ff0*/  STL.64 [R1+0x78], R16 ;  /* 0x0000781001007387 */ /* 0x0005e20000100a00 */
[----:B------:R-:W1:Y:S02]  /*14000*/  LDC R7, c[0x0][0x3a0] ;  /* 0x0000e800ff077b82 */ /* 0x000e640000000800 */
[C---:B---3--:R-:W-:Y:S01]  /*14010*/  IMAD.WIDE R12, R247.reuse, 0x4, R126 ;  /* 0x00000004f70c7825 */ /* 0x048fe200078e027e */
[----:B------:R2:W-:Y:S03]  /*14020*/  LDGSTS.E [R2+0x7a000], desc[UR20][R16.64], !P4 ;  /* 0x7a00000010027fae */ /* 0x0005e6000e1a1014 */
[C---:B-----5:R-:W-:Y:S01]  /*14030*/  IMAD.WIDE R10, R247.reuse, 0x4, R128 ;  /* 0x00000004f70a7825 */ /* 0x060fe200078e0280 */
[----:B------:R3:W-:Y:S01]  /*14040*/  STL.64 [R1+0x70], R14 ;  /* 0x0000700e01007387 */ /* 0x0007e20000100a00 */
[----:B------:R-:W-:Y:S01]  /*14050*/  ISETP.GE.U32.AND P3, PT, R4, 0x7ffffec9, PT ;  /* 0x7ffffec90400780c */ /* 0x000fe20003f66070 */
[----:B------:R-:W5:Y:S02]  /*14060*/  LDC R128, c[0x0][0x3a0] ;  /* 0x0000e800ff807b82 */ /* 0x000f640000000800 */
[----:B------:R3:W-:Y:S01]  /*14070*/  LDGSTS.E [R2+0x7a200], desc[UR20][R14.64], !P4 ;  /* 0x7a2000000e027fae */ /* 0x0007e2000e1a1014 */
[----:B--2---:R-:W-:-:S03]  /*14080*/  IMAD.WIDE R16, R247, 0x4, R130 ;  /* 0x00000004f7107825 */ /* 0x004fc600078e0282 */
[----:B------:R2:W-:Y:S04]  /*14090*/  STL.64 [R1+0x68], R12 ;  /* 0x0000680c01007387 */ /* 0x0005e80000100a00 */
[----:B------:R2:W-:Y:S01]  /*140a0*/  LDGSTS.E [R2+0x7a400], desc[UR20][R12.64], !P4 ;  /* 0x7a4000000c027fae */ /* 0x0005e2000e1a1014 */
[----:B---3--:R-:W-:-:S03]  /*140b0*/  IMAD.WIDE R14, R247, 0x4, R132 ;  /* 0x00000004f70e7825 */ /* 0x008fc600078e0284 */
[----:B------:R3:W-:Y:S04]  /*140c0*/  STL.64 [R1+0x60], R10 ;  /* 0x0000600a01007387 */ /* 0x0007e80000100a00 */
[----:B------:R3:W-:Y:S01]  /*140d0*/  LDGSTS.E [R2+0x7a600], desc[UR20][R10.64], !P4 ;  /* 0x7a6000000a027fae */ /* 0x0007e2000e1a1014 */
[----:B--2---:R-:W-:-:S03]  /*140e0*/  IMAD.WIDE R12, R247, 0x4, R134 ;  /* 0x00000004f70c7825 */ /* 0x004fc600078e0286 */
[----:B------:R2:W-:Y:S04]  /*140f0*/  STL.64 [R1+0x58], R16 ;  /* 0x0000581001007387 */ /* 0x0005e80000100a00 */
[----:B------:R2:W-:Y:S01]  /*14100*/  LDGSTS.E [R2+0x7a800], desc[UR20][R16.64], !P2 ;  /* 0x7a80000010027fae */ /* 0x0005e2000d1a1014 */
[----:B---3--:R-:W-:-:S03]  /*14110*/  IMAD.WIDE R10, R247, 0x4, R136 ;  /* 0x00000004f70a7825 */ /* 0x008fc600078e0288 */
[----:B------:R3:W-:Y:S01]  /*14120*/  STL.64 [R1+0x50], R14 ;  /* 0x0000500e01007387 */ /* 0x0007e20000100a00 */
[----:B----4-:R-:W-:Y:S01]  /*14130*/  IADD3 R4, PT, PT, R8, -0xf9, RZ ;  /* 0xffffff0708047810 */ /* 0x010fe20007ffe0ff */
[----:B------:R-:W4:Y:S02]  /*14140*/  LDC R136, c[0x0][0x3a0] ;  /* 0x0000e800ff887b82 */ /* 0x000f240000000800 */
[----:B------:R3:W-:Y:S01]  /*14150*/  LDGSTS.E [R2+0x7aa00], desc[UR20][R14.64], !P2 ;  /* 0x7aa000000e027fae */ /* 0x0007e2000d1a1014 */
[----:B--2---:R-:W-:-:S03]  /*14160*/  IMAD.WIDE R16, R247, 0x4, R138 ;  /* 0x00000004f7107825 */ /* 0x004fc600078e028a */
[----:B------:R2:W-:Y:S02]  /*14170*/  STL.64 [R1+0x48], R12 ;  /* 0x0000480c01007387 */ /* 0x0005e40000100a00 */
[----:B------:R-:W1:Y:S02]  /*14180*/  LDC R8, c[0x0][0x3a0] ;  /* 0x0000e800ff087b82 */ /* 0x000e640000000800 */
        /* <DEDUP_REMOVED lines=9> */
[----:B------:R-:W-:Y:S01]  /*14220*/  ISETP.GE.U32.AND P4, PT, R4, 0x7ffffec8, PT ;  /* 0x7ffffec80400780c */ /* 0x000fe20003f86070 */
[----:B------:R-:W1:Y:S02]  /*14230*/  LDC R144, c[0x0][0x3a0] ;  /* 0x0000e800ff907b82 */ /* 0x000e640000000800 */
        /* <DEDUP_REMOVED lines=8> */
[----:B------:R-:W-:Y:S04]  /*142c0*/  STL.64 [R1+0x18], R16 ;  /* 0x0000181001007387 */ /* 0x000fe80000100a00 */
[----:B------:R-:W-:Y:S01]  /*142d0*/  LDGSTS.E [R2+0x7b800], desc[UR20][R16.64], !P3 ;  /* 0x7b80000010027fae */ /* 0x000fe2000d9a1014 */
[----:B---3--:R-:W-:-:S03]  /*142e0*/  IMAD.WIDE R10, R247, 0x4, R152 ;  /* 0x00000004f70a7825 */ /* 0x008fc600078e0298 */
[----:B------:R-:W-:Y:S01]  /*142f0*/  STL.64 [R1+0x10], R14 ;  /* 0x0000100e01007387 */ /* 0x000fe20000100a00 */
[----:B------:R-:W2:Y:S03]  /*14300*/  LDC R152, c[0x0][0x3a0] ;  /* 0x0000e800ff987b82 */ /* 0x000ea60000000800 */
[----:B------:R-:W-:Y:S04]  /*14310*/  LDGSTS.E [R2+0x7ba00], desc[UR20][R14.64], !P3 ;  /* 0x7ba000000e027fae */ /* 0x000fe8000d9a1014 */
[----:B------:R-:W-:Y:S04]  /*14320*/  STL.64 [R1+0x8], R12 ;  /* 0x0000080c01007387 */ /* 0x000fe80000100a00 */
[----:B------:R-:W-:Y:S04]  /*14330*/  LDGSTS.E [R2+0x7bc00], desc[UR20][R12.64], !P3 ;  /* 0x7bc000000c027fae */ /* 0x000fe8000d9a1014 */
[----:B------:R3:W-:Y:S04]  /*14340*/  STL.64 [R1], R10 ;  /* 0x0000000a01007387 */ /* 0x0007e80000100a00 */
[----:B------:R3:W-:Y:S01]  /*14350*/  LDGSTS.E [R2+0x7be00], desc[UR20][R10.64], !P3 ;  /* 0x7be000000a027fae */ /* 0x0007e2000d9a1014 */
[----:B-1----:R-:W-:-:S02]  /*14360*/  VIADD R4, R6, 0xffffff06 ;  /* 0xffffff0606047836 */ /* 0x002fc40000000000 */
[C---:B------:R-:W-:Y:S01]  /*14370*/  IMAD.WIDE R240, R247.reuse, 0x4, R160 ;  /* 0x00000004f7f07825 */ /* 0x040fe200078e02a0 */
[----:B------:R-:W-:Y:S01]  /*14380*/  LDGSTS.E [R2+0x7c000], desc[UR20][R250.64], !P4 ;  /* 0x7c000000fa027fae */ /* 0x000fe2000e1a1014 */
[----:B------:R-:W1:Y:S02]  /*14390*/  LDC R6, c[0x0][0x3a0] ;  /* 0x0000e800ff067b82 */ /* 0x000e640000000800 */
[----:B---3--:R-:W-:Y:S01]  /*143a0*/  IMAD.WIDE R10, R247, 0x4, R172 ;  /* 0x00000004f70a7825 */ /* 0x008fe200078e02ac */
[----:B------:R-:W-:Y:S01]  /*143b0*/  ISETP.GE.U32.AND P2, PT, R4, 0x7ffffec7, PT ;  /* 0x7ffffec70400780c */ /* 0x000fe20003f46070 */
[----:B------:R-:W-:Y:S04]  /*143c0*/  LDGSTS.E [R2+0x7c200], desc[UR20][R244.64], !P4 ;  /* 0x7c200000f4027fae */ /* 0x000fe8000e1a1014 */
[----:B------:R-:W3:Y:S01]  /*143d0*/  LDC R160, c[0x0][0x3a0] ;  /* 0x0000e800ffa07b82 */ /* 0x000ee20000000800 */
[----:B------:R1:W-:Y:S04]  /*143e0*/  STL.64 [R1+0x908], R10 ;  /* 0x0009080a01007387 */ /* 0x0003e80000100a00 */
[----:B------:R-:W2:Y:S04]  /*143f0*/  LDL.LU.64 R68, [R1+0xf0] ;  /* 0x0000f00001447983 */ /* 0x000ea80000300a00 */
[----:B------:R-:W2:Y:S01]  /*14400*/  LDL.LU.64 R34, [R1+0x178] ;  /* 0x0001780001227983 */ /* 0x000ea20000300a00 */
[----:B------:R-:W-:-:S02]  /*14410*/  VIADD R4, R5, 0xffffff05 ;  /* 0xffffff0505047836 */ /* 0x000fc40000000000 */
[----:B------:R-:W-:Y:S01]  /*14420*/  IMAD.WIDE R162, R247, 0x4, R162 ;  /* 0x00000004f7a27825 */ /* 0x000fe200078e02a2 */
[----:B------:R-:W-:Y:S01]  /*14430*/  LDGSTS.E [R2+0x7c400], desc[UR20][R242.64], !P4 ;  /* 0x7c400000f2027fae */ /* 0x000fe2000e1a1014 */
[----:B------:R-:W1:Y:S01]  /*14440*/  LDC R5, c[0x0][0x3a0] ;  /* 0x0000e800ff057b82 */ /* 0x000e620000000800 */
[----:B------:R-:W-:Y:S02]  /*14450*/  ISETP.GE.U32.AND P5, PT, R4, 0x7ffffec6, PT ;  /* 0x7ffffec60400780c */ /* 0x000fe40003fa6070 */
[----:B------:R-:W-:Y:S01]  /*14460*/  IADD3 R4, PT, PT, R9, -0xfc, RZ ;  /* 0xffffff0409047810 */ /* 0x000fe20007ffe0ff */
[C---:B------:R-:W-:Y:S01]  /*14470*/  IMAD.WIDE R164, R247.reuse, 0x4, R164 ;  /* 0x00000004f7a47825 */ /* 0x040fe200078e02a4 */
[----:B------:R-:W-:Y:S02]  /*14480*/  LDGSTS.E [R2+0x7c600], desc[UR20][R240.64], !P4 ;  /* 0x7c600000f0027fae */ /* 0x000fe4000e1a1014 */
[----:B------:R-:W-:Y:S01]  /*14490*/  ISETP.GE.U32.AND P3, PT, R4, 0x7ffffec5, PT ;  /* 0x7ffffec50400780c */ /* 0x000fe20003f66070 */
        /* <DEDUP_REMOVED lines=10> */
[----:B------:R-:W-:Y:S01]  /*14540*/  IMAD.WIDE R178, R247, 0x4, R178 ;  /* 0x00000004f7b27825 */ /* 0x000fe200078e02b2 */
[----:B------:R-:W-:Y:S04]  /*14550*/  LDGSTS.E [R2+0x7d200], desc[UR20][R174.64], !P5 ;  /* 0x7d200000ae027fae */ /* 0x000fe8000e9a1014 */
[----:B------:R-:W-:Y:S04]  /*14560*/  LDGSTS.E [R2+0x7d400], desc[UR20][R176.64], !P5 ;  /* 0x7d400000b0027fae */ /* 0x000fe8000e9a1014 */
[----:B------:R-:W-:Y:S04]  /*14570*/  LDGSTS.E [R2+0x7d600], desc[UR20][R178.64], !P5 ;  /* 0x7d600000b2027fae */ /* 0x000fe8000e9a1014 */
[----:B------:R1:W-:Y:S04]  /*14580*/  LDGSTS.E [R2+0x7d800], desc[UR20][R10.64], !P3 ;  /* 0x7d8000000a027fae */ /* 0x0003e8000d9a1014 */
[----:B-1----:R-:W3:Y:S04]  /*14590*/  LDL.LU.64 R10, [R1+0x180] ;  /* 0x00018000010a7983 */ /* 0x002ee80000300a00 */
[----:B------:R-:W3:Y:S04]  /*145a0*/  LDL.LU.64 R12, [R1+0x190] ;  /* 0x00019000010c7983 */ /* 0x000ee80000300a00 */
[----:B------:R-:W3:Y:S04]  /*145b0*/  LDL.LU.64 R14, [R1+0x198] ;  /* 0x00019800010e7983 */ /* 0x000ee80000300a00 */
[----:B------:R-:W3:Y:S04]  /*145c0*/  LDL.LU.64 R16, [R1+0x1a8] ;  /* 0x0001a80001107983 */ /* 0x000ee80000300a00 */
[----:B------:R-:W3:Y:S04]  /*145d0*/  LDL.LU.64 R18, [R1+0x1b0] ;  /* 0x0001b00001127983 */ /* 0x000ee80000300a00 */
[----:B------:R-:W3:Y:S04]  /*145e0*/  LDL.LU.64 R20, [R1+0x1c0] ;  /* 0x0001c00001147983 */ /* 0x000ee80000300a00 */
[----:B------:R-:W3:Y:S04]  /*145f0*/  LDL.LU.64 R22, [R1+0x1c8] ;  /* 0x0001c80001167983 */ /* 0x000ee80000300a00 */
[----:B------:R-:W3:Y:S04]  /*14600*/  LDL.LU.64 R24, [R1+0x1d8] ;  /* 0x0001d80001187983 */ /* 0x000ee80000300a00 */
[----:B------:R-:W3:Y:S04]  /*14610*/  LDL.LU.64 R26, [R1+0x1f0] ;  /* 0x0001f000011a7983 */ /* 0x000ee80000300a00 */
[----:B------:R-:W3:Y:S01]  /*14620*/  LDL.LU.64 R28, [R1+0x208] ;  /* 0x00020800011c7983 */ /* 0x000ee20000300a00 */
[----:B------:R-:W-:-:S03]  /*14630*/  IMAD.WIDE R66, R0, 0x4, R202 ;  /* 0x0000000400427825 */ /* 0x000fc600078e02ca */
[----:B------:R-:W3:Y:S01]  /*14640*/  LDL.LU.64 R30, [R1+0x860] ;  /* 0x00086000011e7983 */ /* 0x000ee20000300a00 */
[----:B------:R-:W-:-:S03]  /*14650*/  IMAD.WIDE R62, R0, 0x4, R204 ;  /* 0x00000004003e7825 */ /* 0x000fc600078e02cc */
[----:B------:R-:W3:Y:S01]  /*14660*/  LDL.LU.64 R32, [R1+0x858] ;  /* 0x0008580001207983 */ /* 0x000ee20000300a00 */
[----:B------:R-:W-:Y:S02]  /*14670*/  IMAD.WIDE R56, R0, 0x4, R206 ;  /* 0x0000000400387825 */ /* 0x000fe400078e02ce */
[----:B------:R-:W1:Y:S01]  /*14680*/  LDC R206, c[0x0][0x3a0] ;  /* 0x0000e800ffce7b82 */ /* 0x000e620000000800 */
[----:B------:R-:W3:Y:S01]  /*14690*/  LDL.LU.64 R36, [R1+0x890] ;  /* 0x0008900001247983 */ /* 0x000ee20000300a00 */
[----:B------:R-:W-:-:S03]  /*146a0*/  VIADD R4, R7, 0xffffff03 ;  /* 0xffffff0307047836 */ /* 0x000fc60000000000 */
[----:B------:R-:W3:Y:S01]  /*146b0*/  LDL.LU.64 R38, [R1+0x888] ;  /* 0x0008880001267983 */ /* 0x000ee20000300a00 */
[C---:B------:R-:W-:Y:S02]  /*146c0*/  IMAD.WIDE R64, R0.reuse, 0x4, R210 ;  /* 0x0000000400407825 */ /* 0x040fe400078e02d2 */
[----:B------:R-:W1:Y:S01]  /*146d0*/  LDC R7, c[0x0][0x3a0] ;  /* 0x0000e800ff077b82 */ /* 0x000e620000000800 */
[----:B------:R-:W3:Y:S01]  /*146e0*/  LDL.LU.64 R40, [R1+0x880] ;  /* 0x0008800001287983 */ /* 0x000ee20000300a00 */
[----:B------:R-:W-:-:S03]  /*146f0*/  IMAD.WIDE R52, R0, 0x4, R208 ;  /* 0x0000000400347825 */ /* 0x000fc600078e02d0 */
[----:B------:R-:W4:Y:S01]  /*14700*/  LDL.LU.64 R42, [R1+0x878] ;  /* 0x00087800012a7983 */ /* 0x000f220000300a00 */
[----:B------:R-:W-:-:S03]  /*14710*/  IMAD.WIDE R58, R0, 0x4, R212 ;  /* 0x00000004003a7825 */ /* 0x000fc600078e02d4 */
[----:B------:R-:W4:Y:S01]  /*14720*/  LDL.LU.64 R44, [R1+0x870] ;  /* 0x00087000012c7983 */ /* 0x000f220000300a00 */
[----:B------:R-:W-:Y:S01]  /*14730*/  IMAD.WIDE R54, R0, 0x4, R214 ;  /* 0x0000000400367825 */ /* 0x000fe200078e02d6 */
[----:B------:R-:W-:Y:S01]  /*14740*/  ISETP.GE.U32.AND P4, PT, R4, 0x7ffffec4, PT ;  /* 0x7ffffec40400780c */ /* 0x000fe20003f86070 */
[----:B------:R-:W1:Y:S01]  /*14750*/  LDC R214, c[0x0][0x3a0] ;  /* 0x0000e800ffd67b82 */ /* 0x000e620000000800 */
[----:B------:R-:W4:Y:S01]  /*14760*/  LDL.LU.64 R46, [R1+0x868] ;  /* 0x00086800012e7983 */ /* 0x000f220000300a00 */
[----:B------:R-:W-:-:S03]  /*14770*/  IMAD.WIDE R50, R0, 0x4, R216 ;  /* 0x0000000400327825 */ /* 0x000fc600078e02d8 */
[----:B------:R-:W-:Y:S01]  /*14780*/  STL.64 [R1+0x9e0], R66 ;  /* 0x0009e04201007387 */ /* 0x000fe20000100a00 */
[----:B------:R-:W-:-:S03]  /*14790*/  VIADD R4, R5, 0xffffff02 ;  /* 0xffffff0205047836 */ /* 0x000fc60000000000 */
[----:B------:R-:W-:Y:S01]  /*147a0*/  STL.64 [R1+0x9d8], R62 ;  /* 0x0009d83e01007387 */ /* 0x000fe20000100a00 */
[----:B------:R-:W-:-:S03]  /*147b0*/  VIADD R5, R8, 0xffffff00 ;  /* 0xffffff0008057836 */ /* 0x000fc60000000000 */
[----:B------:R-:W-:Y:S04]  /*147c0*/  STL.64 [R1+0x9d0], R56 ;  /* 0x0009d03801007387 */ /* 0x000fe80000100a00 */
[----:B------:R1:W-:Y:S04]  /*147d0*/  STL.64 [R1+0x9c0], R64 ;  /* 0x0009c04001007387 */ /* 0x0003e80000100a00 */
[----:B------:R-:W-:Y:S04]  /*147e0*/  STL.64 [R1+0x9c8], R52 ;  /* 0x0009c83401007387 */ /* 0x000fe80000100a00 */
[----:B------:R-:W-:Y:S04]  /*147f0*/  STL.64 [R1+0x9b8], R58 ;  /* 0x0009b83a01007387 */ /* 0x000fe80000100a00 */
[----:B------:R-:W-:Y:S04]  /*14800*/  STL.64 [R1+0x9b0], R54 ;  /* 0x0009b03601007387 */ /* 0x000fe80000100a00 */
[----:B------:R1:W-:Y:S01]  /*14810*/  STL.64 [R1+0x9a8], R50 ;  /* 0x0009a83201007387 */ /* 0x0003e20000100a00 */
[----:B--2---:R-:W-:-:S04]  /*14820*/  IMAD.WIDE R8, R0, 0x4, R34 ;  /* 0x0000000400087825 */ /* 0x004fc800078e0222 */
[C---:B------:R-:W-:Y:S02]  /*14830*/  IMAD.WIDE R34, R247.reuse, 0x4, R82 ;  /* 0x00000004f7227825 */ /* 0x040fe400078e0252 */
[----:B------:R-:W2:Y:S01]  /*14840*/  LDL.LU.64 R82, [R1+0xbd0] ;  /* 0x000bd00001527983 */ /* 0x000ea20000300a00 */
[----:B------:R-:W1:Y:S01]  /*14850*/  S2R R246, SR_TID.X ;  /* 0x0000000000f67919 */ /* 0x000e620000002100 */
[----:B------:R-:W-:Y:S01]  /*14860*/  IMAD.WIDE R180, R247, 0x4, R180 ;  /* 0x00000004f7b47825 */ /* 0x000fe200078e02b4 */
[----:B------:R-:W-:-:S03]  /*14870*/  ISETP.GE.U32.AND P2, PT, R4, 0x7ffffec3, PT ;  /* 0x7ffffec30400780c */ /* 0x000fc60003f46070 */
[----:B------:R-:W-:Y:S01]  /*14880*/  IMAD.WIDE R182, R247, 0x4, R182 ;  /* 0x00000004f7b67825 */ /* 0x000fe200078e02b6 */
[----:B-1----:R-:W-:-:S03]  /*14890*/  LOP3.LUT R246, R246, 0x3f, RZ, 0xc0, !PT ;  /* 0x0000003ff6f67812 */ /* 0x002fc600078ec0ff */
[----:B------:R-:W-:Y:S01]  /*148a0*/  IMAD.WIDE R184, R247, 0x4, R184 ;  /* 0x00000004f7b87825 */ /* 0x000fe200078e02b8 */
[----:B------:R-:W-:Y:S01]  /*148b0*/  LDGSTS.E [R2+0x7da00], desc[UR20][R180.64], !P3 ;  /* 0x7da00000b4027fae */ /* 0x000fe2000d9a1014 */
[----:B------:R-:W-:Y:S02]  /*148c0*/  ISETP.GE.AND P5, PT, R246, R5, PT ;  /* 0x00000005f600720c */ /* 0x000fe40003fa6270 */
[----:B------:R-:W1:Y:S01]  /*148d0*/  LDC R246, c[0x0][0x3a0] ;  /* 0x0000e800fff67b82 */ /* 0x000e620000000800 */
[----:B------:R-:W-:Y:S01]  /*148e0*/  IADD3 R4, PT, PT, R6, -0xff, RZ ;  /* 0xffffff0106047810 */ /* 0x000fe20007ffe0ff */
[----:B------:R-:W-:Y:S04]  /*148f0*/  LDGSTS.E [R2+0x7dc00], desc[UR20][R182.64], !P3 ;  /* 0x7dc00000b6027fae */ /* 0x000fe8000d9a1014 */
[----:B------:R-:W-:Y:S01]  /*14900*/  LDGSTS.E [R2+0x7de00], desc[UR20][R184.64], !P3 ;  /* 0x7de00000b8027fae */ /* 0x000fe2000d9a1014 */
[----:B------:R-:W-:-:S02]  /*14910*/  ISETP.GE.U32.AND P3, PT, R4, 0x7ffffec2, PT ;  /* 0x7ffffec20400780c */ /* 0x000fc40003f66070 */
[----:B------:R-:W-:Y:S01]  /*14920*/  SEL R4, RZ, 0x4, P5 ;  /* 0x00000004ff047807 */ /* 0x000fe20002800000 */
[----:B------:R-:W-:-:S04]  /*14930*/  IMAD.WIDE R186, R247, 0x4, R186 ;  /* 0x00000004f7ba7825 */ /* 0x000fc800078e02ba */
[C---:B------:R-:W-:Y:S01]  /*14940*/  IMAD.WIDE R188, R247.reuse, 0x4, R188 ;  /* 0x00000004f7bc7825 */ /* 0x040fe200078e02bc */
[----:B------:R-:W-:Y:S03]  /*14950*/  LDGSTS.E [R2+0x7e000], desc[UR20][R186.64], !P4 ;  /* 0x7e000000ba027fae */ /* 0x000fe6000e1a1014 */
[C---:B------:R-:W-:Y:S01]  /*14960*/  IMAD.WIDE R190, R247.reuse, 0x4, R190 ;  /* 0x00000004f7be7825 */ /* 0x040fe200078e02be */
[----:B------:R-:W-:Y:S03]  /*14970*/  LDGSTS.E [R2+0x7e200], desc[UR20][R188.64], !P4 ;  /* 0x7e200000bc027fae */ /* 0x000fe6000e1a1014 */
[C---:B------:R-:W-:Y:S01]  /*14980*/  IMAD.WIDE R192, R247.reuse, 0x4, R192 ;  /* 0x00000004f7c07825 */ /* 0x040fe200078e02c0 */
[----:B------:R-:W-:Y:S03]  /*14990*/  LDGSTS.E [R2+0x7e400], desc[UR20][R190.64], !P4 ;  /* 0x7e400000be027fae */ /* 0x000fe6000e1a1014 */
[----:B-1----:R-:W-:Y:S01]  /*149a0*/  VIADD R246, R246, 0x3f ;  /* 0x0000003ff6f67836 */ /* 0x002fe20000000000 */
[----:B------:R-:W-:Y:S04]  /*149b0*/  LDGSTS.E [R2+0x7e600], desc[UR20][R192.64], !P4 ;  /* 0x7e600000c0027fae */ /* 0x000fe8000e1a1014 */
[----:B------:R-:W-:Y:S01]  /*149c0*/  ISETP.GT.AND P5, PT, R246, 0x13f, PT ;  /* 0x0000013ff600780c */ /* 0x000fe20003fa4270 */
[C---:B------:R-:W-:Y:S01]  /*149d0*/  IMAD.WIDE R194, R247.reuse, 0x4, R194 ;  /* 0x00000004f7c27825 */ /* 0x040fe200078e02c2 */
[----:B------:R-:W1:Y:S02]  /*149e0*/  LDC R246, c[0x0][0x3a0] ;  /* 0x0000e800fff67b82 */ /* 0x000e640000000800 */
[----:B------:R-:W-:Y:S01]  /*149f0*/  SEL R4, R4, RZ, P5 ;  /* 0x000000ff04047207 */ /* 0x000fe20002800000 */
[----:B------:R-:W-:Y:S01]  /*14a00*/  IMAD.WIDE R196, R247, 0x4, R196 ;  /* 0x00000004f7c47825 */ /* 0x000fe200078e02c4 */
[----:B------:R-:W-:Y:S01]  /*14a10*/  ISETP.GE.U32.AND P5, PT, R5, 0x7ffffec1, PT ;  /* 0x7ffffec10500780c */ /* 0x000fe20003fa6070 */
[----:B------:R-:W-:Y:S02]  /*14a20*/  LDGSTS.E [R2+0x7e800], desc[UR20][R194.64], !P2 ;  /* 0x7e800000c2027fae */ /* 0x000fe4000d1a1014 */
[----:B------:R-:W-:-:S02]  /*14a30*/  IMAD.WIDE R198, R247, 0x4, R198 ;  /* 0x00000004f7c67825 */ /* 0x000fc400078e02c6 */
[----:B------:R-:W-:Y:S02]  /*14a40*/  LDGSTS.E [R2+0x7ea00], desc[UR20][R196.64], !P2 ;  /* 0x7ea00000c4027fae */ /* 0x000fe4000d1a1014 */
[C---:B------:R-:W-:Y:S02]  /*14a50*/  IMAD.WIDE R200, R247.reuse, 0x4, R200 ;  /* 0x00000004f7c87825 */ /* 0x040fe400078e02c8 */
[----:B------:R-:W-:Y:S02]  /*14a60*/  LDGSTS.E [R2+0x7ec00], desc[UR20][R198.64], !P2 ;  /* 0x7ec00000c6027fae */ /* 0x000fe4000d1a1014 */
[C---:B---3--:R-:W-:Y:S02]  /*14a70*/  IMAD.WIDE R30, R247.reuse, 0x4, R30 ;  /* 0x00000004f71e7825 */ /* 0x048fe400078e021e */
[----:B------:R-:W-:Y:S02]  /*14a80*/  LDGSTS.E [R2+0x7ee00], desc[UR20][R200.64], !P2 ;  /* 0x7ee00000c8027fae */ /* 0x000fe4000d1a1014 */
[----:B------:R-:W-:-:S02]  /*14a90*/  IMAD.WIDE R32, R247, 0x4, R32 ;  /* 0x00000004f7207825 */ /* 0x000fc400078e0220 */
[----:B------:R-:W-:Y:S02]  /*14aa0*/  LDGSTS.E [R2+0x7f000], desc[UR20][R30.64], !P3 ;  /* 0x7f0000001e027fae */ /* 0x000fe4000d9a1014 */
[----:B------:R-:W-:-:S04]  /*14ab0*/  IMAD.WIDE R36, R247, 0x4, R36 ;  /* 0x00000004f7247825 */ /* 0x000fc800078e0224 */
[C---:B------:R-:W-:Y:S01]  /*14ac0*/  IMAD.WIDE R38, R247.reuse, 0x4, R38 ;  /* 0x00000004f7267825 */ /* 0x040fe200078e0226 */
[----:B------:R-:W-:Y:S03]  /*14ad0*/  LDGSTS.E [R2+0x7f200], desc[UR20][R36.64], !P3 ;  /* 0x7f20000024027fae */ /* 0x000fe6000d9a1014 */
[C---:B------:R-:W-:Y:S01]  /*14ae0*/  IMAD.WIDE R40, R247.reuse, 0x4, R40 ;  /* 0x00000004f7287825 */ /* 0x040fe200078e0228 */
[----:B------:R-:W-:Y:S03]  /*14af0*/  LDGSTS.E [R2+0x7f400], desc[UR20][R38.64], !P3 ;  /* 0x7f40000026027fae */ /* 0x000fe6000d9a1014 */
[C---:B----4-:R-:W-:Y:S01]  /*14b00*/  IMAD.WIDE R42, R247.reuse, 0x4, R42 ;  /* 0x00000004f72a7825 */ /* 0x050fe200078e022a */
[----:B------:R-:W-:Y:S03]  /*14b10*/  LDGSTS.E [R2+0x7f600], desc[UR20][R40.64], !P3 ;  /* 0x7f60000028027fae */ /* 0x000fe6000d9a1014 */
[C---:B------:R-:W-:Y:S01]  /*14b20*/  IMAD.WIDE R44, R247.reuse, 0x4, R44 ;  /* 0x00000004f72c7825 */ /* 0x040fe200078e022c */
[----:B------:R-:W-:Y:S03]  /*14b30*/  LDGSTS.E [R2+0x7f800], desc[UR20][R32.64], !P5 ;  /* 0x7f80000020027fae */ /* 0x000fe6000e9a1014 */
[----:B------:R-:W-:Y:S01]  /*14b40*/  IMAD.WIDE R46, R247, 0x4, R46 ;  /* 0x00000004f72e7825 */ /* 0x000fe200078e022e */
[----:B------:R-:W-:Y:S01]  /*14b50*/  LDGSTS.E [R2+0x7fa00], desc[UR20][R42.64], !P5 ;  /* 0x7fa000002a027fae */ /* 0x000fe2000e9a1014 */
[----:B------:R-:W-:-:S02]  /*14b60*/  ISETP.NE.U32.AND P4, PT, R4, RZ, PT ;  /* 0x000000ff0400720c */ /* 0x000fc40003f85070 */
[C---:B------:R-:W-:Y:S01]  /*14b70*/  IMAD.WIDE R218, R0.reuse, 0x4, R218 ;  /* 0x0000000400da7825 */ /* 0x040fe200078e02da */
[----:B------:R-:W-:Y:S01]  /*14b80*/  LDGSTS.E [R2+0x7fc00], desc[UR20][R44.64], !P5 ;  /* 0x7fc000002c027fae */ /* 0x000fe2000e9a1014 */
[----:B------:R-:W-:Y:S02]  /*14b90*/  IADD3 R4, PT, PT, R7, -0x101, RZ ;  /* 0xfffffeff07047810 */ /* 0x000fe40007ffe0ff */
[C---:B------:R-:W-:Y:S01]  /*14ba0*/  IMAD.WIDE R226, R0.reuse, 0x4, R226 ;  /* 0x0000000400e27825 */ /* 0x040fe200078e02e2 */
[----:B------:R-:W-:Y:S03]  /*14bb0*/  LDGSTS.E [R2+0x7fe00], desc[UR20][R46.64], !P5 ;  /* 0x7fe000002e027fae */ /* 0x000fe6000e9a1014 */
[C---:B------:R-:W-:Y:S01]  /*14bc0*/  IMAD.WIDE R234, R0.reuse, 0x4, R234 ;  /* 0x0000000400ea7825 */ /* 0x040fe200078e02ea */
[----:B------:R-:W0:Y:S03]  /*14bd0*/  LDGDEPBAR ;  /* 0x00000000000079af */ /* 0x000e260000000000 */
        /* <DEDUP_REMOVED lines=15> */
[----:B------:R-:W-:Y:S01]  /*14cd0*/  IMAD.WIDE R20, R0, 0x4, R20 ;  /* 0x0000000400147825 */ /* 0x000fe200078e0214 */
[----:B------:R-:W-:Y:S01]  /*14ce0*/  ISETP.GE.U32.AND P2, PT, R4, 0x7ffffec0, PT ;  /* 0x7ffffec00400780c */ /* 0x000fe20003f46070 */
[----:B------:R-:W3:Y:S01]  /*14cf0*/  LDC R68, c[0x0][0x3a0] ;  /* 0x0000e800ff447b82 */ /* 0x000ee20000000800 */
[----:B--2---:R-:W-:Y:S04]  /*14d00*/  LDGSTS.E [R83+-0x14000], desc[UR20][R66.64], P6 ;  /* 0xec00000042537fae */ /* 0x004fe8000b1a1014 */
[----:B------:R-:W-:Y:S04]  /*14d10*/  LDGSTS.E [R83+-0x13c00], desc[UR20][R64.64], P6 ;  /* 0xec40000040537fae */ /* 0x000fe8000b1a1014 */
[----:B------:R-:W-:Y:S04]  /*14d20*/  LDGSTS.E [R83+-0x13800], desc[UR20][R218.64], P6 ;  /* 0xec800000da537fae */ /* 0x000fe8000b1a1014 */
[----:B------:R-:W-:Y:S04]  /*14d30*/  LDGSTS.E [R83+-0x13400], desc[UR20][R226.64], P6 ;  /* 0xecc00000e2537fae */ /* 0x000fe8000b1a1014 */
[----:B------:R-:W-:Y:S04]  /*14d40*/  LDGSTS.E [R83+-0x13000], desc[UR20][R234.64], P6 ;  /* 0xed000000ea537fae */ /* 0x000fe8000b1a1014 */
[----:B------:R-:W-:Y:S04]  /*14d50*/  LDGSTS.E [R83+-0x12c00], desc[UR20][R6.64], P6 ;  /* 0xed40000006537fae */ /* 0x000fe8000b1a1014 */
[----:B------:R-:W-:Y:S04]  /*14d60*/  LDGSTS.E [R83+-0x12800], desc[UR20][R14.64], P6 ;  /* 0xed8000000e537fae */ /* 0x000fe8000b1a1014 */
[----:B------:R-:W-:Y:S04]  /*14d70*/  LDGSTS.E [R83+-0x12400], desc[UR20][R22.64], P6 ;  /* 0xedc0000016537fae */ /* 0x000fe8000b1a1014 */
[----:B------:R-:W-:Y:S04]  /*14d80*/  LDGSTS.E [R82+-0x13f00], desc[UR20][R62.64], P6 ;  /* 0xec1000003e527fae */ /* 0x000fe8000b1a1014 */
[----:B------:R2:W-:Y:S04]  /*14d90*/  LDGSTS.E [R82+-0x13b00], desc[UR20][R58.64], P6 ;  /* 0xec5000003a527fae */ /* 0x0005e8000b1a1014 */
        /* <DEDUP_REMOVED lines=16> */
[----:B------:R-:W3:Y:S04]  /*14ea0*/  LDL.LU.64 R64, [R1+0x2f8] ;  /* 0x0002f80001407983 */ /* 0x000ee80000300a00 */
[----:B------:R-:W5:Y:S04]  /*14eb0*/  LDL.LU.64 R50, [R1+0x308] ;  /* 0x0003080001327983 */ /* 0x000f680000300a00 */
[----:B------:R-:W5:Y:S04]  /*14ec0*/  LDL.LU.64 R52, [R1+0x328] ;  /* 0x0003280001347983 */ /* 0x000f680000300a00 */
[----:B------:R-:W5:Y:S04]  /*14ed0*/  LDL.LU.64 R54, [R1+0x338] ;  /* 0x0003380001367983 */ /* 0x000f680000300a00 */
[----:B------:R-:W5:Y:S04]  /*14ee0*/  LDL.LU.64 R78, [R1+0x358] ;  /* 0x00035800014e7983 */ /* 0x000f680000300a00 */
[----:B------:R-:W5:Y:S04]  /*14ef0*/  LDL.LU.64 R74, [R1+0x368] ;  /* 0x00036800014a7983 */ /* 0x000f680000300a00 */
[----:B------:R-:W5:Y:S04]  /*14f00*/  LDL.LU.64 R72, [R1+0x388] ;  /* 0x0003880001487983 */ /* 0x000f680000300a00 */
[----:B------:R-:W5:Y:S01]  /*14f10*/  LDL.LU.64 R62, [R1+0x398] ;  /* 0x00039800013e7983 */ /* 0x000f620000300a00 */
[----:B------:R-:W-:-:S03]  /*14f20*/  IMAD.WIDE R28, R0, 0x4, R28 ;  /* 0x00000004001c7825 */ /* 0x000fc600078e021c */
[----:B------:R1:W-:Y:S01]  /*14f30*/  STL.64 [R1+0xd48], R12 ;  /* 0x000d480c01007387 */ /* 0x0003e20000100a00 */
[----:B------:R-:W-:-:S03]  /*14f40*/  IMAD.WIDE R224, R0, 0x4, R224 ;  /* 0x0000000400e07825 */ /* 0x000fc600078e02e0 */
[----:B------:R-:W-:Y:S01]  /*14f50*/  STL.64 [R1+0xd40], R14 ;  /* 0x000d400e01007387 */ /* 0x000fe20000100a00 */
[----:B------:R-:W-:-:S03]  /*14f60*/  IMAD.WIDE R232, R0, 0x4, R232 ;  /* 0x0000000400e87825 */ /* 0x000fc600078e02e8 */
[----:B------:R-:W-:Y:S01]  /*14f70*/  STL.64 [R1+0xd38], R16 ;  /* 0x000d381001007387 */ /* 0x000fe20000100a00 */
[----:B------:R-:W-:-:S03]  /*14f80*/  IMAD.WIDE R4, R0, 0x4, R248 ;  /* 0x0000000400047825 */ /* 0x000fc600078e02f8 */
[----:B------:R-:W-:Y:S04]  /*14f90*/  STL.64 [R1+0xd30], R18 ;  /* 0x000d301201007387 */ /* 0x000fe80000100a00 */
[----:B------:R1:W-:Y:S04]  /*14fa0*/  STL.64 [R1+0xd28], R20 ;  /* 0x000d281401007387 */ /* 0x0003e80000100a00 */
[----:B------:R1:W-:Y:S04]  /*14fb0*/  STL.64 [R1+0xd20], R22 ;  /* 0x000d201601007387 */ /* 0x0003e80000100a00 */
[----:B------:R-:W-:Y:S04]  /*14fc0*/  STL.64 [R1+0xd18], R24 ;  /* 0x000d181801007387 */ /* 0x000fe80000100a00 */
[----:B------:R1:W-:Y:S04]  /*14fd0*/  STL.64 [R1+0xd10], R26 ;  /* 0x000d101a01007387 */ /* 0x0003e80000100a00 */
[----:B------:R1:W-:Y:S04]  /*14fe0*/  STL.64 [R1+0xd08], R28 ;  /* 0x000d081c01007387 */ /* 0x0003e80000100a00 */
[----:B------:R-:W-:Y:S04]  /*14ff0*/  LDGSTS.E [R80+-0x13500], desc[UR20][R224.64], P6 ;  /* 0xecb00000e0507fae */ /* 0x000fe8000b1a1014 */
[----:B------:R-:W-:Y:S04]  /*15000*/  STL.64 [R1+0xd00], R82 ;  /* 0x000d005201007387 */ /* 0x000fe80000100a00 */
[----:B------:R-:W-:Y:S04]  /*15010*/  LDGSTS.E [R80+-0x13100], desc[UR20][R232.64], P6 ;  /* 0xecf00000e8507fae */ /* 0x000fe8000b1a1014 */
[----:B------:R-:W-:Y:S04]  /*15020*/  STL.64 [R1+0xcf8], R80 ;  /* 0x000cf85001007387 */ /* 0x000fe80000100a00 */
[----:B------:R-:W-:Y:S04]  /*15030*/  LDGSTS.E [R80+-0x12d00], desc[UR20][R4.64], P6 ;  /* 0xed30000004507fae */ /* 0x000fe8000b1a1014 */
[----:B------:R-:W5:Y:S04]  /*15040*/  LDL.LU.64 R90, [R1+0x3b0] ;  /* 0x0003b000015a7983 */ /* 0x000f680000300a00 */
[----:B------:R-:W-:Y:S04]  /*15050*/  LDGSTS.E [R80+-0x12900], desc[UR20][R12.64], P6 ;  /* 0xed7000000c507fae */ /* 0x000fe8000b1a1014 */
[----:B------:R-:W-:Y:S04]  /*15060*/  LDGSTS.E [R80+-0x12500], desc[UR20][R20.64], P6 ;  /* 0xedb0000014507fae */ /* 0x000fe8000b1a1014 */
[----:B------:R-:W-:Y:S04]  /*15070*/  LDGSTS.E [R80+-0x12100], desc[UR20][R28.64], P6 ;  /* 0xedf000001c507fae */ /* 0x000fe8000b1a1014 */
[----:B------:R-:W0:Y:S01]  /*15080*/  LDGDEPBAR ;  /* 0x00000000000079af */ /* 0x000e220000000000 */
[----:B------:R-:W-:-:S02]  /*15090*/  VIADD R49, R49, 0xfffffefe ;  /* 0xfffffefe31317836 */ /* 0x000fc40000000000 */
[----:B------:R-:W-:Y:S01]  /*150a0*/  VIADD R48, R2, 0x100000 ;  /* 0x0010000002307836 */ /* 0x000fe20000000000 */
[----:B------:R-:W-:Y:S02]  /*150b0*/  BAR.SYNC.DEFER_BLOCKING 0x0 ;  /* 0x0000000000007b1d */ /* 0x000fe40000010000 */
[----:B------:R-:W-:-:S04]  /*150c0*/  ISETP.GE.U32.AND P3, PT, R49, 0x7ffffebf, PT ;  /* 0x7ffffebf3100780c */ /* 0x000fc80003f66070 */
[----:B------:R-:W5:Y:S04]  /*150d0*/  LDL.LU.64 R86, [R1+0x3c8] ;  /* 0x0003c80001567983 */ /* 0x000f680000300a00 */
[----:B------:R-:W5:Y:S01]  /*150e0*/  LDL.LU.64 R84, [R1+0x3e0] ;  /* 0x0003e00001547983 */ /* 0x000f620000300a00 */
[C---:B--2---:R-:W-:Y:S01]  /*150f0*/  IADD3 R59, PT, PT, R2.reuse, 0x100000, RZ ;  /* 0x00100000023b7810 */ /* 0x044fe20007ffe0ff */
[C---:B------:R-:W-:Y:S02]  /*15100*/  VIADD R58, R2.reuse, 0x100000 ;  /* 0x00100000023a7836 */ /* 0x040fe40000000000 */
[----:B------:R-:W2:Y:S01]  /*15110*/  LDL.LU.64 R70, [R1+0x3f8] ;  /* 0x0003f80001467983 */ /* 0x000ea20000300a00 */
[C---:B----4-:R-:W-:Y:S01]  /*15120*/  VIADD R57, R2.reuse, 0x100000 ;  /* 0x0010000002397836 */ /* 0x050fe20000000000 */
[----:B------:R-:W-:-:S02]  /*15130*/  IADD3 R56, PT, PT, R2, 0x100000, RZ ;  /* 0x0010000002387810 */ /* 0x000fc40007ffe0ff */
[----:B------:R-:W4:Y:S04]  /*15140*/  LDL.LU.64 R98, [R1+0x410] ;  /* 0x0004100001627983 */ /* 0x000f280000300a00 */
[----:B------:R-:W-:Y:S01]  /*15150*/  @!PT LDS RZ, [RZ] ;  /* 0x00000000fffff984 */ /* 0x000fe20000000800 */
[----:B------:R-:W-:Y:S01]  /*15160*/  @!PT LDS RZ, [RZ] ;  /* 0x00000000fffff984 */ /* 0x000fe20000000800 */
[----:B------:R-:W-:Y:S01]  /*15170*/  @!PT LDS RZ, [RZ] ;  /* 0x00000000fffff984 */ /* 0x000fe20000000800 */
[----:B------:R3:W-:Y:S04]  /*15180*/  LDGSTS.E [R48+-0x80000], desc[UR20][R34.64], !P2 ;  /* 0x8000000022307fae */ /* 0x0007e8000d1a1014 */
[----:B------:R-:W4:Y:S04]  /*15190*/  LDL.LU.64 R94, [R1+0x428] ;  /* 0x00042800015e7983 */ /* 0x000f280000300a00 */
[----:B------:R-:W4:Y:S01]  /*151a0*/  LDL.LU.64 R92, [R1+0x440] ;  /* 0x00044000015c7983 */ /* 0x000f220000300a00 */
[----:B---3--:R-:W-:-:S05]  /*151b0*/  IMAD.WIDE R48, R247, 0x4, R64 ;  /* 0x00000004f7307825 */ /* 0x008fca00078e0240 */
[----:B------:R-:W-:Y:S01]  /*151c0*/  LDGSTS.E [R59+-0x7fe00], desc[UR20][R48.64], !P2 ;  /* 0x80200000303b7fae */ /* 0x000fe2000d1a1014 */
[----:B-----5:R-:W-:-:S04]  /*151d0*/  IMAD.WIDE R50, R247, 0x4, R50 ;  /* 0x00000004f7327825 */ /* 0x020fc800078e0232 */
[C---:B------:R-:W-:Y:S01]  /*151e0*/  IMAD.WIDE R52, R247.reuse, 0x4, R52 ;  /* 0x00000004f7347825 */ /* 0x040fe200078e0234 */
[----:B------:R-:W-:Y:S03]  /*151f0*/  LDGSTS.E [R58+-0x7fc00], desc[UR20][R50.64], !P2 ;  /* 0x80400000323a7fae */ /* 0x000fe6000d1a1014 */
[C---:B------:R-:W-:Y:S01]  /*15200*/  IMAD.WIDE R54, R247.reuse, 0x4, R54 ;  /* 0x00000004f7367825 */ /* 0x040fe200078e0236 */
[----:B------:R-:W-:Y:S04]  /*15210*/  LDGSTS.E [R57+-0x7fa00], desc[UR20][R52.64], !P2 ;  /* 0x8060000034397fae */ /* 0x000fe8000d1a1014 */
[----:B------:R3:W-:Y:S02]  /*15220*/  LDGSTS.E [R56+-0x7f800], desc[UR20][R54.64], !P3 ;  /* 0x8080000036387fae */ /* 0x0007e4000d9a1014 */
[----:B---3--:R-:W-:-:S02]  /*15230*/  IMAD.WIDE R56, R247, 0x4, R78 ;  /* 0x00000004f7387825 */ /* 0x008fc400078e024e */
[----:B------:R-:W3:Y:S04]  /*15240*/  LDL.LU.64 R78, [R1+0x448] ;  /* 0x00044800014e7983 */ /* 0x000ee80000300a00 */
[----:B------:R-:W5:Y:S01]  /*15250*/  LDL.LU.64 R106, [R1+0x808] ;  /* 0x00080800016a7983 */ /* 0x000f620000300a00 */
[----:B------:R-:W-:Y:S01]  /*15260*/  VIADD R59, R60, 0xfffffefd ;  /* 0xfffffefd3c3b7836 */ /* 0x000fe20000000000 */
[C---:B------:R-:W-:Y:S01]  /*15270*/  IADD3 R66, PT, PT, R2.reuse, 0x100000, RZ ;  /* 0x0010000002427810 */ /* 0x040fe20007ffe0ff */
[C---:B------:R-:W-:Y:S01]  /*15280*/  VIADD R67, R2.reuse, 0x100000 ;  /* 0x0010000002437836 */ /* 0x040fe20000000000 */
[----:B------:R-:W5:Y:S02]  /*15290*/  LDL.LU.64 R102, [R1+0x800] ;  /* 0x0008000001667983 */ /* 0x000f640000300a00 */
[----:B------:R-:W-:Y:S01]  /*152a0*/  ISETP.GE.U32.AND P2, PT, R59, 0x7ffffebe, PT ;  /* 0x7ffffebe3b00780c */ /* 0x000fe20003f46070 */
[C---:B------:R-:W-:Y:S01]  /*152b0*/  IMAD.WIDE R58, R247.reuse, 0x4, R74 ;  /* 0x00000004f73a7825 */ /* 0x040fe200078e024a */
[----:B------:R1:W-:Y:S03]  /*152c0*/  LDGSTS.E [R67+-0x7f600], desc[UR20][R56.64], !P3 ;  /* 0x80a0000038437fae */ /* 0x0003e6000d9a1014 */
[----:B------:R-:W-:Y:S01]  /*152d0*/  VIADD R65, R2, 0x100000 ;  /* 0x0010000002417836 */ /* 0x000fe20000000000 */
[----:B------:R-:W-:Y:S01]  /*152e0*/  LDGSTS.E [R66+-0x7f400], desc[UR20][R58.64], !P3 ;  /* 0x80c000003a427fae */ /* 0x000fe2000d9a1014 */
[----:B------:R-:W-:-:S03]  /*152f0*/  IMAD.WIDE R60, R247, 0x4, R72 ;  /* 0x00000004f73c7825 */ /* 0x000fc600078e0248 */
[----:B------:R-:W5:Y:S01]  /*15300*/  LDL.LU.64 R100, [R1+0x7f8] ;  /* 0x0007f80001647983 */ /* 0x000f620000300a00 */
[----:B------:R-:W-:Y:S02]  /*15310*/  VIADD R64, R2, 0x100000 ;  /* 0x0010000002407836 */ /* 0x000fe40000000000 */
[----:B------:R-:W-:Y:S01]  /*15320*/  IMAD.WIDE R62, R247, 0x4, R62 ;  /* 0x00000004f73e7825 */ /* 0x000fe200078e023e */
[----:B------:R-:W-:Y:S04]  /*15330*/  LDGSTS.E [R65+-0x7f200], desc[UR20][R60.64], !P3 ;  /* 0x80e000003c417fae */ /* 0x000fe8000d9a1014 */
[----:B------:R1:W-:Y:S02]  /*15340*/  LDGSTS.E [R64+-0x7f000], desc[UR20][R62.64], !P2 ;  /* 0x810000003e407fae */ /* 0x0003e4000d1a1014 */
[----:B-1----:R-:W-:Y:S01]  /*15350*/  IADD3 R67, PT, PT, R68, -0x104, RZ ;  /* 0xfffffefc44437810 */ /* 0x002fe20007ffe0ff */
[----:B------:R-:W-:-:S03]  /*15360*/  VIADD R75, R2, 0x100000 ;  /* 0x00100000024b7836 */ /* 0x000fc60000000000 */
[----:B------:R-:W-:Y:S01]  /*15370*/  ISETP.GE.U32.AND P3, PT, R67, 0x7ffffebd, PT ;  /* 0x7ffffebd4300780c */ /* 0x000fe20003f66070 */
[----:B------:R-:W-:Y:S02]  /*15380*/  IMAD.WIDE R64, R247, 0x4, R90 ;  /* 0x00000004f7407825 */ /* 0x000fe400078e025a */
[----:B------:R-:W5:Y:S04]  /*15390*/  LDL.LU.64 R90, [R1+0x7f0] ;  /* 0x0007f000015a7983 */ /* 0x000f680000300a00 */
[----:B------:R-:W5:Y:S01]  /*153a0*/  LDL.LU.64 R114, [R1+0x7e8] ;  /* 0x0007e80001727983 */ /* 0x000f620000300a00 */
[C---:B------:R-:W-:Y:S01]  /*153b0*/  VIADD R74, R2.reuse, 0x100000 ;  /* 0x00100000024a7836 */ /* 0x040fe20000000000 */
[C---:B------:R-:W-:Y:S02]  /*153c0*/  IADD3 R73, PT, PT, R2.reuse, 0x100000, RZ ;  /* 0x0010000002497810 */ /* 0x040fe40007ffe0ff */
[----:B------:R1:W-:Y:S01]  /*153d0*/  LDGSTS.E [R75+-0x7ee00], desc[UR20][R64.64], !P2 ;  /* 0x81200000404b7fae */ /* 0x0003e2000d1a1014 */
[----:B------:R-:W-:-:S03]  /*153e0*/  VIADD R72, R2, 0x100000 ;  /* 0x0010000002487836 */ /* 0x000fc60000000000 */
[----:B------:R-:W5:Y:S04]  /*153f0*/  LDL.LU.64 R110, [R1+0x7e0] ;  /* 0x0007e000016e7983 */ /* 0x000f680000300a00 */
[----:B------:R-:W5:Y:S01]  /*15400*/  LDL.LU.64 R108, [R1+0x7d8] ;  /* 0x0007d800016c7983 */ /* 0x000f620000300a00 */
[----:B-1----:R-:W-:Y:S02]  /*15410*/  VIADD R75, R76, 0xfffffefb ;  /* 0xfffffefb4c4b7836 */ /* 0x002fe40000000000 */
[----:B------:R-:W-:-:S04]  /*15420*/  IMAD.WIDE R66, R247, 0x4, R86 ;  /* 0x00000004f7427825 */ /* 0x000fc800078e0256 */
[C---:B------:R-:W-:Y:S01]  /*15430*/  IMAD.WIDE R68, R247.reuse, 0x4, R84 ;  /* 0x00000004f7447825 */ /* 0x040fe200078e0254 */
[----:B------:R4:W-:Y:S03]  /*15440*/  LDGSTS.E [R74+-0x7ec00], desc[UR20][R66.64], !P2 ;  /* 0x81400000424a7fae */ /* 0x0009e6000d1a1014 */
[----:B--2---:R-:W-:Y:S01]  /*15450*/  IMAD.WIDE R70, R247, 0x4, R70 ;  /* 0x00000004f7467825 */ /* 0x004fe200078e0246 */
[----:B------:R-:W-:Y:S01]  /*15460*/  LDGSTS.E [R73+-0x7ea00], desc[UR20][R68.64], !P2 ;  /* 0x8160000044497fae */ /* 0x000fe2000d1a1014 */
[----:B------:R-:W-:Y:S02]  /*15470*/  ISETP.GE.U32.AND P2, PT, R75, 0x7ffffebc, PT ;  /* 0x7ffffebc4b00780c */ /* 0x000fe40003f46070 */
[C---:B------:R-:W-:Y:S01]  /*15480*/  IADD3 R87, PT, PT, R2.reuse, 0x100000, RZ ;  /* 0x0010000002577810 */ /* 0x040fe20007ffe0ff */
[----:B------:R1:W-:Y:S01]  /*15490*/  LDGSTS.E [R72+-0x7e800], desc[UR20][R70.64], !P3 ;  /* 0x8180000046487fae */ /* 0x0003e2000d9a1014 */
[C---:B------:R-:W-:Y:S01]  /*154a0*/  VIADD R86, R2.reuse, 0x100000 ;  /* 0x0010000002567836 */ /* 0x040fe20000000000 */
[C---:B------:R-:W-:Y:S01]  /*154b0*/  IADD3 R84, PT, PT, R2.reuse, 0x100000, RZ ;  /* 0x0010000002547810 */ /* 0x040fe20007ffe0ff */
[----:B------:R-:W-:-:S02]  /*154c0*/  VIADD R85, R2, 0x100000 ;  /* 0x0010000002557836 */ /* 0x000fc40000000000 */
[----:B----4-:R-:W-:-:S04]  /*154d0*/  IMAD.WIDE R74, R247, 0x4, R94 ;  /* 0x00000004f74a7825 */ /* 0x010fc800078e025e */
[C---:B-1----:R-:W-:Y:S02]  /*154e0*/  IMAD.WIDE R72, R247.reuse, 0x4, R98 ;  /* 0x00000004f7487825 */ /* 0x042fe400078e0262 */
[----:B------:R-:W2:Y:S02]  /*154f0*/  LDL.LU.64 R98, [R1+0x7d0] ;  /* 0x0007d00001627983 */ /* 0x000ea40000300a00 */
[C---:B------:R-:W-:Y:S02]  /*15500*/  IMAD.WIDE R76, R247.reuse, 0x4, R92 ;  /* 0x00000004f74c7825 */ /* 0x040fe400078e025c */
[----:B------:R-:W-:Y:S04]  /*15510*/  LDGSTS.E [R87+-0x7e600], desc[UR20][R72.64], !P3 ;  /* 0x81a0000048577fae */ /* 0x000fe8000d9a1014 */
[----:B------:R-:W-:Y:S04]  /*15520*/  LDGSTS.E [R86+-0x7e400], desc[UR20][R74.64], !P3 ;  /* 0x81c000004a567fae */ /* 0x000fe8000d9a1014 */
[----:B------:R-:W-:Y:S04]  /*15530*/  LDGSTS.E [R85+-0x7e200], desc[UR20][R76.64], !P3 ;  /* 0x81e000004c557fae */ /* 0x000fe8000d9a1014 */
[----:B------:R-:W4:Y:S04]  /*15540*/  LDL.LU.64 R122, [R1+0x7c8] ;  /* 0x0007c800017a7983 */ /* 0x000f280000300a00 */
[----:B------:R-:W4:Y:S04]  /*15550*/  LDL.LU.64 R118, [R1+0x7c0] ;  /* 0x0007c00001767983 */ /* 0x000f280000300a00 */
[----:B------:R-:W4:Y:S01]  /*15560*/  LDL.LU.64 R116, [R1+0x7b8] ;  /* 0x0007b80001747983 */ /* 0x000f220000300a00 */
[----:B---3--:R-:W-:-:S05]  /*15570*/  IMAD.WIDE R78, R247, 0x4, R78 ;  /* 0x00000004f74e7825 */ /* 0x008fca00078e024e */
[----:B------:R5:W-:Y:S02]  /*15580*/  LDGSTS.E [R84+-0x7e000], desc[UR20][R78.64], !P2 ;  /* 0x820000004e547fae */ /* 0x000be4000d1a1014 */
[----:B-----5:R-:W-:Y:S02]  /*15590*/  IMAD.WIDE R84, R247, 0x4, R106 ;  /* 0x00000004f7547825 */ /* 0x020fe400078e026a */
        /* <DEDUP_REMOVED lines=8> */
[----:B------:R-:W-:Y:S03]  /*15620*/  LDGSTS.E [R95+-0x7de00], desc[UR20][R84.64], !P2 ;  /* 0x82200000545f7fae */ /* 0x000fe6000d1a1014 */
[----:B------:R-:W-:Y:S01]  /*15630*/  VIADD R93, R2, 0x100000 ;  /* 0x00100000025d7836 */ /* 0x000fe20000000000 */
[----:B------:R-:W-:Y:S01]  /*15640*/  LDGSTS.E [R94+-0x7dc00], desc[UR20][R86.64], !P2 ;  /* 0x82400000565e7fae */ /* 0x000fe2000d1a1014 */
[----:B------:R-:W-:-:S03]  /*15650*/  IMAD.WIDE R88, R247, 0x4, R100 ;  /* 0x00000004f7587825 */ /* 0x000fc600078e0264 */
[----:B------:R-:W5:Y:S01]  /*15660*/  LDL.LU.64 R124, [R1+0x798] ;  /* 0x00079800017c7983 */ /* 0x000f620000300a00 */
[----:B------:R-:W-:-:S03]  /*15670*/  VIADD R92, R2, 0x100000 ;  /* 0x00100000025c7836 */ /* 0x000fc60000000000 */
[----:B------:R-:W-:Y:S01]  /*15680*/  LDGSTS.E [R93+-0x7da00], desc[UR20][R88.64], !P2 ;  /* 0x82600000585d7fae */ /* 0x000fe2000d1a1014 */
[----:B------:R-:W-:-:S05]  /*15690*/  IMAD.WIDE R90, R247, 0x4, R90 ;  /* 0x00000004f75a7825 */ /* 0x000fca00078e025a */
[----:B------:R1:W-:Y:S02]  /*156a0*/  LDGSTS.E [R92+-0x7d800], desc[UR20][R90.64], !P3 ;  /* 0x828000005a5c7fae */ /* 0x0003e4000d9a1014 */
[----:B-1----:R-:W-:Y:S02]  /*156b0*/  IMAD.WIDE R92, R247, 0x4, R114 ;  /* 0x00000004f75c7825 */ /* 0x002fe400078e0272 */
[----:B------:R-:W5:Y:S04]  /*156c0*/  LDL.LU.64 R114, [R1+0x790] ;  /* 0x0007900001727983 */ /* 0x000f680000300a00 */
[----:B------:R-:W5:Y:S01]  /*156d0*/  LDL.LU.64 R138, [R1+0x788] ;  /* 0x00078800018a7983 */ /* 0x000f620000300a00 */
[----:B------:R-:W-:Y:S01]  /*156e0*/  IADD3 R95, PT, PT, R96, -0x107, RZ ;  /* 0xfffffef9605f7810 */ /* 0x000fe20007ffe0ff */
[C---:B------:R-:W-:Y:S01]  /*156f0*/  VIADD R103, R2.reuse, 0x100000 ;  /* 0x0010000002677836 */ /* 0x040fe20000000000 */
[C---:B------:R-:W-:Y:S01]  /*15700*/  IADD3 R101, PT, PT, R2.reuse, 0x100000, RZ ;  /* 0x0010000002657810 */ /* 0x040fe20007ffe0ff */
[C---:B------:R-:W-:Y:S01]  /*15710*/  VIADD R102, R2.reuse, 0x100000 ;  /* 0x0010000002667836 */ /* 0x040fe20000000000 */
[----:B------:R-:W-:Y:S01]  /*15720*/  ISETP.GE.U32.AND P2, PT, R95, 0x7ffffeba, PT ;  /* 0x7ffffeba5f00780c */ /* 0x000fe20003f46070 */
[C---:B------:R-:W-:Y:S01]  /*15730*/  IMAD.WIDE R94, R247.reuse, 0x4, R110 ;  /* 0x00000004f75e7825 */ /* 0x040fe200078e026e */
[----:B------:R1:W-:Y:S03]  /*15740*/  LDGSTS.E [R103+-0x7d600], desc[UR20][R92.64], !P3 ;  /* 0x82a000005c677fae */ /* 0x0003e6000d9a1014 */
[----:B------:R-:W-:Y:S01]  /*15750*/  IMAD.WIDE R96, R247, 0x4, R108 ;  /* 0x00000004f7607825 */ /* 0x000fe200078e026c */
[----:B------:R-:W-:Y:S03]  /*15760*/  LDGSTS.E [R102+-0x7d400], desc[UR20][R94.64], !P3 ;  /* 0x82c000005e667fae */ /* 0x000fe6000d9a1014 */
[----:B------:R-:W-:Y:S01]  /*15770*/  VIADD R100, R2, 0x100000 ;  /* 0x0010000002647836 */ /* 0x000fe20000000000 */
[----:B------:R-:W-:Y:S01]  /*15780*/  LDGSTS.E [R101+-0x7d200], desc[UR20][R96.64], !P3 ;  /* 0x82e0000060657fae */ /* 0x000fe2000d9a1014 */
[----:B-1----:R-:W-:-:S03]  /*15790*/  VIADD R103, R104, 0xfffffef8 ;  /* 0xfffffef868677836 */ /* 0x002fc60000000000 */
[----:B------:R-:W5:Y:S02]  /*157a0*/  LDL.LU.64 R134, [R1+0x780] ;  /* 0x0007800001867983 */ /* 0x000f640000300a00 */
[----:B------:R-:W-:Y:S02]  /*157b0*/  ISETP.GE.U32.AND P3, PT, R103, 0x7ffffeb9, PT ;  /* 0x7ffffeb96700780c */ /* 0x000fe40003f66070 */
[----:B------:R-:W5:Y:S01]  /*157c0*/  LDL.LU.64 R132, [R1+0x778] ;  /* 0x0007780001847983 */ /* 0x000f620000300a00 */
[----:B--2---:R-:W-:Y:S01]  /*157d0*/  IMAD.WIDE R98, R247, 0x4, R98 ;  /* 0x00000004f7627825 */ /* 0x004fe200078e0262 */
[----:B------:R-:W-:-:S04]  /*157e0*/  IADD3 R111, PT, PT, R2, 0x100000, RZ ;  /* 0x00100000026f7810 */ /* 0x000fc80007ffe0ff */
[----:B------:R4:W-:Y:S01]  /*157f0*/  LDGSTS.E [R100+-0x7d000], desc[UR20][R98.64], !P2 ;  /* 0x8300000062647fae */ /* 0x0009e2000d1a1014 */
[C---:B------:R-:W-:Y:S01]  /*15800*/  VIADD R110, R2.reuse, 0x100000 ;  /* 0x00100000026e7836 */ /* 0x040fe20000000000 */
[C---:B------:R-:W-:Y:S01]  /*15810*/  IADD3 R108, PT, PT, R2.reuse, 0x100000, RZ ;  /* 0x00100000026c7810 */ /* 0x040fe20007ffe0ff */
[----:B------:R-:W-:Y:S02]  /*15820*/  VIADD R109, R2, 0x100000 ;  /* 0x00100000026d7836 */ /* 0x000fe40000000000 */
[C---:B----4-:R-:W-:Y:S02]  /*15830*/  IMAD.WIDE R100, R247.reuse, 0x4, R122 ;  /* 0x00000004f7647825 */ /* 0x050fe400078e027a */
[----:B------:R-:W2:Y:S02]  /*15840*/  LDL.LU.64 R122, [R1+0x770] ;  /* 0x00077000017a7983 */ /* 0x000ea40000300a00 */
[C---:B------:R-:W-:Y:S02]  /*15850*/  IMAD.WIDE R102, R247.reuse, 0x4, R118 ;  /* 0x00000004f7667825 */ /* 0x040fe400078e0276 */
[----:B------:R-:W-:Y:S02]  /*15860*/  LDGSTS.E [R111+-0x7ce00], desc[UR20][R100.64], !P2 ;  /* 0x83200000646f7fae */ /* 0x000fe4000d1a1014 */
[----:B------:R-:W-:-:S02]  /*15870*/  IMAD.WIDE R104, R247, 0x4, R116 ;  /* 0x00000004f7687825 */ /* 0x000fc400078e0274 */
        /* <DEDUP_REMOVED lines=109> */
[----:B------:R-:W4:Y:S04]  /*15f50*/  LDL.LU.64 R18, [R1+0x600] ;  /* 0x0006000001127983 */ /* 0x000f280000300a00 */
[----:B------:R-:W-:Y:S04]  /*15f60*/  LDGSTS.E [R157+-0x79a00], desc[UR20][R152.64], !P2 ;  /* 0x86600000989d7fae */ /* 0x000fe8000d1a1014 */
[----:B------:R-:W4:Y:S04]  /*15f70*/  LDL.LU.64 R16, [R1+0x5f8] ;  /* 0x0005f80001107983 */ /* 0x000f280000300a00 */
[----:B------:R-:W4:Y:S01]  /*15f80*/  LDL.LU.64 R14, [R1+0x5e8] ;  /* 0x0005e800010e7983 */ /* 0x000f220000300a00 */
[----:B---3--:R-:W-:-:S05]  /*15f90*/  IMAD.WIDE R154, R247, 0x4, R154 ;  /* 0x00000004f79a7825 */ /* 0x008fca00078e029a */
[----:B------:R5:W-:Y:S02]  /*15fa0*/  LDGSTS.E [R156+-0x79800], desc[UR20][R154.64], !P3 ;  /* 0x868000009a9c7fae */ /* 0x000be4000d9a1014 */
[----:B-----5:R-:W-:Y:S02]  /*15fb0*/  IMAD.WIDE R156, R247, 0x4, R12 ;  /* 0x00000004f79c7825 */ /* 0x020fe400078e020c */
[----:B------:R-:W3:Y:S02]  /*15fc0*/  LDL.LU.64 R12, [R1+0x5e0] ;  /* 0x0005e000010c7983 */ /* 0x000ee40000300a00 */
        /* <DEDUP_REMOVED lines=9> */
[----:B------:R-:W-:-:S04]  /*16060*/  IMAD.WIDE R160, R247, 0x4, R210 ;  /* 0x00000004f7a07825 */ /* 0x000fc800078e02d2 */
[----:B------:R-:W-:Y:S01]  /*16070*/  VIADD R202, R2, 0x100000 ;  /* 0x0010000002ca7836 */ /* 0x000fe20000000000 */
[----:B------:R-:W-:Y:S01]  /*16080*/  LDGSTS.E [R203+-0x79200], desc[UR20][R160.64], !P3 ;  /* 0x86e00000a0cb7fae */ /* 0x000fe2000d9a1014 */
[----:B------:R-:W-:-:S05]  /*16090*/  IMAD.WIDE R172, R247, 0x4, R172 ;  /* 0x00000004f7ac7825 */ /* 0x000fca00078e02ac */
[----:B------:R1:W-:Y:S02]  /*160a0*/  LDGSTS.E [R202+-0x79000], desc[UR20][R172.64], !P2 ;  /* 0x87000000acca7fae */ /* 0x0003e4000d1a1014 */
[----:B-1----:R-:W-:Y:S02]  /*160b0*/  IMAD.WIDE R202, R247, 0x4, R20 ;  /* 0x00000004f7ca7825 */ /* 0x002fe400078e0214 */
[----:B------:R-:W5:Y:S04]  /*160c0*/  LDL.LU.64 R20, [R1+0x5d0] ;  /* 0x0005d00001147983 */ /* 0x000f680000300a00 */
[----:B------:R-:W5:Y:S04]  /*160d0*/  LDL.LU.64 R26, [R1+0x5c8] ;  /* 0x0005c800011a7983 */ /* 0x000f680000300a00 */
[----:B------:R-:W5:Y:S01]  /*160e0*/  LDL.LU.64 R24, [R1+0x5c0] ;  /* 0x0005c00001187983 */ /* 0x000f620000300a00 */
[----:B------:R-:W-:-:S04]  /*160f0*/  IADD3 R205, PT, PT, R206, -0x110, RZ ;  /* 0xfffffef0cecd7810 */ /* 0x000fc80007ffe0ff */
[----:B------:R-:W-:Y:S01]  /*16100*/  ISETP.GE.U32.AND P3, PT, R205, 0x7ffffeb1, PT ;  /* 0x7ffffeb1cd00780c */ /* 0x000fe20003f66070 */
[C---:B------:R-:W-:Y:S01]  /*16110*/  VIADD R213, R2.reuse, 0x100000 ;  /* 0x0010000002d57836 */ /* 0x040fe20000000000 */
[C---:B------:R-:W-:Y:S01]  /*16120*/  IADD3 R211, PT, PT, R2.reuse, 0x100000, RZ ;  /* 0x0010000002d37810 */ /* 0x040fe20007ffe0ff */
[C---:B------:R-:W-:Y:S02]  /*16130*/  VIADD R212, R2.reuse, 0x100000 ;  /* 0x0010000002d47836 */ /* 0x040fe40000000000 */
[C---:B------:R-:W-:Y:S01]  /*16140*/  IMAD.WIDE R204, R247.reuse, 0x4, R248 ;  /* 0x00000004f7cc7825 */ /* 0x040fe200078e02f8 */
[----:B------:R1:W-:Y:S01]  /*16150*/  LDGSTS.E [R213+-0x78e00], desc[UR20][R202.64], !P2 ;  /* 0x87200000cad57fae */ /* 0x0003e2000d1a1014 */
[----:B------:R-:W3:Y:S02]  /*16160*/  LDC R248, c[0x0][0x3a0] ;  /* 0x0000e800fff87b82 */ /* 0x000ee40000000800 */
[----:B------:R-:W-:Y:S01]  /*16170*/  IMAD.WIDE R206, R247, 0x4, R216 ;  /* 0x00000004f7ce7825 */ /* 0x000fe200078e02d8 */
[----:B------:R-:W-:Y:S03]  /*16180*/  LDGSTS.E [R212+-0x78c00], desc[UR20][R204.64], !P2 ;  /* 0x87400000ccd47fae */ /* 0x000fe6000d1a1014 */
[----:B------:R-:W-:Y:S01]  /*16190*/  VIADD R210, R2, 0x100000 ;  /* 0x0010000002d27836 */ /* 0x000fe20000000000 */
[----:B------:R-:W-:Y:S01]  /*161a0*/  LDGSTS.E [R211+-0x78a00], desc[UR20][R206.64], !P2 ;  /* 0x87600000ced37fae */ /* 0x000fe2000d1a1014 */
[----:B-1----:R-:W-:-:S02]  /*161b0*/  VIADD R213, R214, 0xfffffeef ;  /* 0xfffffeefd6d57836 */ /* 0x002fc40000000000 */
[----:B--2---:R-:W-:Y:S01]  /*161c0*/  IMAD.WIDE R208, R247, 0x4, R208 ;  /* 0x00000004f7d07825 */ /* 0x004fe200078e02d0 */
[C---:B------:R-:W-:Y:S02]  /*161d0*/  IADD3 R217, PT, PT, R2.reuse, 0x100000, RZ ;  /* 0x0010000002d97810 */ /* 0x040fe40007ffe0ff */
[----:B------:R-:W-:Y:S02]  /*161e0*/  ISETP.GE.U32.AND P2, PT, R213, 0x7ffffeb0, PT ;  /* 0x7ffffeb0d500780c */ /* 0x000fe40003f46070 */
[----:B------:R4:W-:Y:S01]  /*161f0*/  LDGSTS.E [R210+-0x78800], desc[UR20][R208.64], !P3 ;  /* 0x87800000d0d27fae */ /* 0x0009e2000d9a1014 */
[C---:B------:R-:W-:Y:S02]  /*16200*/  VIADD R216, R2.reuse, 0x100000 ;  /* 0x0010000002d87836 */ /* 0x040fe40000000000 */
[----:B------:R-:W-:Y:S02]  /*16210*/  VIADD R215, R2, 0x100000 ;  /* 0x0010000002d77836 */ /* 0x000fe40000000000 */
[----:B----4-:R-:W-:-:S04]  /*16220*/  IMAD.WIDE R210, R247, 0x4, R18 ;  /* 0x00000004f7d27825 */ /* 0x010fc800078e0212 */
[C---:B------:R-:W-:Y:S01]  /*16230*/  IMAD.WIDE R212, R247.reuse, 0x4, R16 ;  /* 0x00000004f7d47825 */ /* 0x040fe200078e0210 */
[----:B------:R1:W-:Y:S03]  /*16240*/  LDGSTS.E [R217+-0x78600], desc[UR20][R210.64], !P3 ;  /* 0x87a00000d2d97fae */ /* 0x0003e6000d9a1014 */
[C---:B------:R-:W-:Y:S01]  /*16250*/  IMAD.WIDE R18, R247.reuse, 0x4, R14 ;  /* 0x00000004f7127825 */ /* 0x040fe200078e020e */
[----:B------:R-:W-:Y:S04]  /*16260*/  LDGSTS.E [R216+-0x78400], desc[UR20][R212.64], !P3 ;  /* 0x87c00000d4d87fae */ /* 0x000fe8000d9a1014 */
[----:B------:R-:W-:Y:S01]  /*16270*/  LDGSTS.E [R215+-0x78200], desc[UR20][R18.64], !P3 ;  /* 0x87e0000012d77fae */ /* 0x000fe2000d9a1014 */
[----:B---3--:R-:W-:-:S03]  /*16280*/  IMAD.WIDE R28, R247, 0x4, R12 ;  /* 0x00000004f71c7825 */ /* 0x008fc600078e020c */
[----:B------:R-:W2:Y:S04]  /*16290*/  LDL.LU.64 R12, [R1+0x5b8] ;  /* 0x0005b800010c7983 */ /* 0x000ea80000300a00 */
[----:B------:R-:W3:Y:S04]  /*162a0*/  LDL.LU.64 R14, [R1+0x5b0] ;  /* 0x0005b000010e7983 */ /* 0x000ee80000300a00 */
[----:B------:R4:W-:Y:S04]  /*162b0*/  STL.64 [R1+0x900], R18 ;  /* 0x0009001201007387 */ /* 0x0009e80000100a00 */
[----:B------:R-:W3:Y:S04]  /*162c0*/  LDL.LU.64 R16, [R1+0x5a8] ;  /* 0x0005a80001107983 */ /* 0x000ee80000300a00 */
[----:B------:R5:W-:Y:S04]  /*162d0*/  STL.64 [R1+0x8f8], R28 ;  /* 0x0008f81c01007387 */ /* 0x000be80000100a00 */
[----:B----4-:R-:W4:Y:S01]  /*162e0*/  LDL.LU.64 R18, [R1+0x5a0] ;  /* 0x0005a00001127983 */ /* 0x010f220000300a00 */
[----:B-1----:R-:W-:Y:S01]  /*162f0*/  VIADD R217, R246, 0xfffffeee ;  /* 0xfffffeeef6d97836 */ /* 0x002fe20000000000 */
[C---:B------:R-:W-:Y:S01]  /*16300*/  IADD3 R214, PT, PT, R2.reuse, 0x100000, RZ ;  /* 0x0010000002d67810 */ /* 0x040fe20007ffe0ff */
[----:B-----5:R-:W-:Y:S01]  /*16310*/  IMAD.WIDE R22, R247, 0x4, R22 ;  /* 0x00000004f7167825 */ /* 0x020fe200078e0216 */
[----:B------:R-:W1:Y:S02]  /*16320*/  LDC R246, c[0x0][0x3a0] ;  /* 0x0000e800fff67b82 */ /* 0x000e640000000800 */
[----:B------:R-:W-:Y:S01]  /*16330*/  ISETP.GE.U32.AND P3, PT, R217, 0x7ffffeaf, PT ;  /* 0x7ffffeafd900780c */ /* 0x000fe20003f66070 */
[----:B------:R-:W-:Y:S01]  /*16340*/  VIADD R217, R2, 0x100000 ;  /* 0x0010000002d97836 */ /* 0x000fe20000000000 */
[----:B------:R5:W-:Y:S04]  /*16350*/  LDGSTS.E [R214+-0x78000], desc[UR20][R28.64], !P2 ;  /* 0x880000001cd67fae */ /* 0x000be8000d1a1014 */
[----:B------:R5:W-:Y:S04]  /*16360*/  STL.64 [R1+0x8f0], R22 ;  /* 0x0008f01601007387 */ /* 0x000be80000100a00 */
[----:B------:R1:W-:Y:S01]  /*16370*/  LDGSTS.E [R217+-0x77e00], desc[UR20][R22.64], !P2 ;  /* 0x8820000016d97fae */ /* 0x0003e2000d1a1014 */
[----:B------:R-:W-:-:S04]  /*16380*/  IMAD.WIDE R20, R247, 0x4, R20 ;  /* 0x00000004f7147825 */ /* 0x000fc800078e0214 */
[C---:B------:R-:W-:Y:S01]  /*16390*/  IMAD.WIDE R26, R247.reuse, 0x4, R26 ;  /* 0x00000004f71a7825 */ /* 0x040fe200078e021a */
[----:B------:R1:W-:Y:S03]  /*163a0*/  STL.64 [R1+0x8e8], R20 ;  /* 0x0008e81401007387 */ /* 0x0003e60000100a00 */
[----:B-----5:R-:W-:Y:S01]  /*163b0*/  IMAD.WIDE R28, R247, 0x4, R24 ;  /* 0x00000004f71c7825 */ /* 0x020fe200078e0218 */
[----:B------:R-:W5:Y:S04]  /*163c0*/  LDL.LU.64 R22, [R1+0x598] ;  /* 0x0005980001167983 */ /* 0x000f680000300a00 */
[----:B------:R1:W-:Y:S04]  /*163d0*/  STL.64 [R1+0x8e0], R26 ;  /* 0x0008e01a01007387 */ /* 0x0003e80000100a00 */
[----:B------:R4:W-:Y:S04]  /*163e0*/  STL.64 [R1+0x8d8], R28 ;  /* 0x0008d81c01007387 */ /* 0x0009e80000100a00 */
[----:B------:R-:W-:Y:S04]  /*163f0*/  LDGSTS.E [R216+-0x77c00], desc[UR20][R20.64], !P2 ;  /* 0x8840000014d87fae */ /* 0x000fe8000d1a1014 */
[----:B------:R-:W-:Y:S01]  /*16400*/  LDGSTS.E [R215+-0x77a00], desc[UR20][R26.64], !P2 ;  /* 0x886000001ad77fae */ /* 0x000fe2000d1a1014 */
[----:B-1----:R-:W-:-:S02]  /*16410*/  IADD3 R217, PT, PT, R248, -0x113, RZ ;  /* 0xfffffeedf8d97810 */ /* 0x002fc40007ffe0ff */
[----:B------:R-:W1:Y:S01]  /*16420*/  LDC R248, c[0x0][0x3a0] ;  /* 0x0000e800fff87b82 */ /* 0x000e620000000800 */
[----:B------:R4:W-:Y:S04]  /*16430*/  LDGSTS.E [R214+-0x77800], desc[UR20][R28.64], !P3 ;  /* 0x888000001cd67fae */ /* 0x0009e8000d9a1014 */
[----:B------:R-:W5:Y:S04]  /*16440*/  LDL.LU.64 R20, [R1+0x590] ;  /* 0x0005900001147983 */ /* 0x000f680000300a00 */
[----:B------:R-:W5:Y:S04]  /*16450*/  LDL.LU.64 R24, [R1+0x588] ;  /* 0x0005880001187983 */ /* 0x000f680000300a00 */
[----:B------:R-:W5:Y:S01]  /*16460*/  LDL.LU.64 R26, [R1+0x580] ;  /* 0x00058000011a7983 */ /* 0x000f620000300a00 */
[----:B------:R-:W-:Y:S01]  /*16470*/  ISETP.GE.U32.AND P2, PT, R217, 0x7ffffeae, PT ;  /* 0x7ffffeaed900780c */ /* 0x000fe20003f46070 */
[----:B------:R-:W-:-:S02]  /*16480*/  VIADD R217, R2, 0x100000 ;  /* 0x0010000002d97836 */ /* 0x000fc40000000000 */
[----:B--2---:R-:W-:-:S04]  /*16490*/  IMAD.WIDE R12, R247, 0x4, R12 ;  /* 0x00000004f70c7825 */ /* 0x004fc800078e020c */
[C---:B---3--:R-:W-:Y:S01]  /*164a0*/  IMAD.WIDE R14, R247.reuse, 0x4, R14 ;  /* 0x00000004f70e7825 */ /* 0x048fe200078e020e */
[----:B------:R2:W-:Y:S04]  /*164b0*/  STL.64 [R1+0x208], R12 ;  /* 0x0002080c01007387 */ /* 0x0005e80000100a00 */
[----:B------:R3:W-:Y:S01]  /*164c0*/  LDGSTS.E [R217+-0x77600], desc[UR20][R12.64], !P3 ;  /* 0x88a000000cd97fae */ /* 0x0007e2000d9a1014 */
[----:B------:R-:W-:-:S03]  /*164d0*/  IMAD.WIDE R16, R247, 0x4, R16 ;  /* 0x00000004f7107825 */ /* 0x000fc600078e0210 */
[----:B------:R1:W-:Y:S04]  /*164e0*/  STL.64 [R1+0x8d0], R14 ;  /* 0x0008d00e01007387 */ /* 0x0003e80000100a00 */
[----:B------:R-:W-:Y:S01]  /*164f0*/  LDGSTS.E [R216+-0x77400], desc[UR20][R14.64], !P3 ;  /* 0x88c000000ed87fae */ /* 0x000fe2000d9a1014 */
[----:B----4-:R-:W-:-:S03]  /*16500*/  IMAD.WIDE R28, R247, 0x4, R18 ;  /* 0x00000004f71c7825 */ /* 0x010fc600078e0212 */
[----:B--2---:R-:W2:Y:S04]  /*16510*/  LDL.LU.64 R12, [R1+0x578] ;  /* 0x00057800010c7983 */ /* 0x004ea80000300a00 */
[----:B------:R4:W-:Y:S04]  /*16520*/  STL.64 [R1+0x8c8], R16 ;  /* 0x0008c81001007387 */ /* 0x0009e80000100a00 */
[----:B------:R3:W-:Y:S04]  /*16530*/  STL.64 [R1+0x1f0], R28 ;  /* 0x0001f01c01007387 */ /* 0x0007e80000100a00 */
[----:B-1----:R-:W2:Y:S04]  /*16540*/  LDL.LU.64 R14, [R1+0x570] ;  /* 0x00057000010e7983 */ /* 0x002ea80000300a00 */
[----:B------:R-:W2:Y:S04]  /*16550*/  LDL.LU.64 R18, [R1+0x568] ;  /* 0x0005680001127983 */ /* 0x000ea80000300a00 */
[----:B------:R-:W-:Y:S01]  /*16560*/  LDGSTS.E [R215+-0x77200], desc[UR20][R16.64], !P3 ;  /* 0x88e0000010d77fae */ /* 0x000fe2000d9a1014 */
[----:B---3--:R-:W-:-:S02]  /*16570*/  VIADD R217, R246, 0xfffffeec ;  /* 0xfffffeecf6d97836 */ /* 0x008fc40000000000 */
[----:B------:R-:W1:Y:S01]  /*16580*/  LDC R246, c[0x0][0x3a0] ;  /* 0x0000e800fff67b82 */ /* 0x000e620000000800 */
[----:B------:R3:W-:Y:S04]  /*16590*/  LDGSTS.E [R214+-0x77000], desc[UR20][R28.64], !P2 ;  /* 0x890000001cd67fae */ /* 0x0007e8000d1a1014 */
[----:B----4-:R-:W4:Y:S01]  /*165a0*/  LDL.LU.64 R16, [R1+0x560] ;  /* 0x0005600001107983 */ /* 0x010f220000300a00 */
[----:B------:R-:W-:Y:S02]  /*165b0*/  ISETP.GE.U32.AND P3, PT, R217, 0x7ffffead, PT ;  /* 0x7ffffeadd900780c */ /* 0x000fe40003f66070 */
[----:B------:R-:W-:Y:S01]  /*165c0*/  IADD3 R217, PT, PT, R2, 0x100000, RZ ;  /* 0x0010000002d97810 */ /* 0x000fe20007ffe0ff */
[----:B-----5:R-:W-:-:S05]  /*165d0*/  IMAD.WIDE R22, R247, 0x4, R22 ;  /* 0x00000004f7167825 */ /* 0x020fca00078e0216 */
[----:B------:R5:W-:Y:S04]  /*165e0*/  STL.64 [R1+0x8c0], R22 ;  /* 0x0008c01601007387 */ /* 0x000be80000100a00 */
[----:B------:R1:W-:Y:S01]  /*165f0*/  LDGSTS.E [R217+-0x76e00], desc[UR20][R22.64], !P2 ;  /* 0x8920000016d97fae */ /* 0x0003e2000d1a1014 */
[----:B------:R-:W-:-:S04]  /*16600*/  IMAD.WIDE R20, R247, 0x4, R20 ;  /* 0x00000004f7147825 */ /* 0x000fc800078e0214 */
[C---:B------:R-:W-:Y:S01]  /*16610*/  IMAD.WIDE R24, R247.reuse, 0x4, R24 ;  /* 0x00000004f7187825 */ /* 0x040fe200078e0218 */
[----:B------:R1:W-:Y:S03]  /*16620*/  STL.64 [R1+0x8b8], R20 ;  /* 0x0008b81401007387 */ /* 0x0003e60000100a00 */
[----:B---3--:R-:W-:Y:S01]  /*16630*/  IMAD.WIDE R28, R247, 0x4, R26 ;  /* 0x00000004f71c7825 */ /* 0x008fe200078e021a */
[----:B-----5:R-:W3:Y:S04]  /*16640*/  LDL.LU.64 R22, [R1+0x558] ;  /* 0x0005580001167983 */ /* 0x020ee80000300a00 */
[----:B------:R5:W-:Y:S04]  /*16650*/  STL.64 [R1+0x1d8], R24 ;  /* 0x0001d81801007387 */ /* 0x000be80000100a00 */
[----:B------:R-:W-:Y:S04]  /*16660*/  STL.64 [R1+0x8b0], R28 ;  /* 0x0008b01c01007387 */ /* 0x000fe80000100a00 */
[----:B------:R-:W-:Y:S04]  /*16670*/  LDGSTS.E [R216+-0x76c00], desc[UR20][R20.64], !P2 ;  /* 0x8940000014d87fae */ /* 0x000fe8000d1a1014 */
[----:B------:R-:W-:Y:S01]  /*16680*/  LDGSTS.E [R215+-0x76a00], desc[UR20][R24.64], !P2 ;  /* 0x8960000018d77fae */ /* 0x000fe2000d1a1014 */
[----:B-1----:R-:W-:-:S02]  /*16690*/  VIADD R217, R248, 0xfffffeeb ;  /* 0xfffffeebf8d97836 */ /* 0x002fc40000000000 */
[----:B------:R-:W1:Y:S01]  /*166a0*/  LDC R248, c[0x0][0x3a0] ;  /* 0x0000e800fff87b82 */ /* 0x000e620000000800 */
[----:B------:R4:W-:Y:S04]  /*166b0*/  LDGSTS.E [R214+-0x76800], desc[UR20][R28.64], !P3 ;  /* 0x898000001cd67fae */ /* 0x0009e8000d9a1014 */
[----:B------:R-:W3:Y:S04]  /*166c0*/  LDL.LU.64 R20, [R1+0x550] ;  /* 0x0005500001147983 */ /* 0x000ee80000300a00 */
[----:B------:R-:W3:Y:S04]  /*166d0*/  LDL.LU.64 R26, [R1+0x548] ;  /* 0x00054800011a7983 */ /* 0x000ee80000300a00 */
[----:B-----5:R-:W5:Y:S01]  /*166e0*/  LDL.LU.64 R24, [R1+0x540] ;  /* 0x0005400001187983 */ /* 0x020f620000300a00 */
[----:B------:R-:W-:Y:S01]  /*166f0*/  ISETP.GE.U32.AND P2, PT, R217, 0x7ffffeac, PT ;  /* 0x7ffffeacd900780c */ /* 0x000fe20003f46070 */
[----:B------:R-:W-:-:S02]  /*16700*/  VIADD R217, R2, 0x100000 ;  /* 0x0010000002d97836 */ /* 0x000fc40000000000 */
[----:B--2---:R-:W-:-:S05]  /*16710*/  IMAD.WIDE R12, R247, 0x4, R12 ;  /* 0x00000004f70c7825 */ /* 0x004fca00078e020c */
[----:B------:R2:W-:Y:S04]  /*16720*/  STL.64 [R1+0x1c8], R12 ;  /* 0x0001c80c01007387 */ /* 0x0005e80000100a00 */
[----:B------:R1:W-:Y:S01]  /*16730*/  LDGSTS.E [R217+-0x76600], desc[UR20][R12.64], !P3 ;  /* 0x89a000000cd97fae */ /* 0x0003e2000d9a1014 */
[----:B------:R-:W-:-:S04]  /*16740*/  IMAD.WIDE R14, R247, 0x4, R14 ;  /* 0x00000004f70e7825 */ /* 0x000fc800078e020e */
[C---:B------:R-:W-:Y:S01]  /*16750*/  IMAD.WIDE R18, R247.reuse, 0x4, R18 ;  /* 0x00000004f7127825 */ /* 0x040fe200078e0212 */
[----:B------:R1:W-:Y:S04]  /*16760*/  STL.64 [R1+0x1c0], R14 ;  /* 0x0001c00e01007387 */ /* 0x0003e80000100a00 */
[----:B--2---:R-:W2:Y:S04]  /*16770*/  LDL.LU.64 R12, [R1+0x538] ;  /* 0x00053800010c7983 */ /* 0x004ea80000300a00 */
[----:B------:R1:W-:Y:S04]  /*16780*/  STL.64 [R1+0x8a8], R18 ;  /* 0x0008a81201007387 */ /* 0x0003e80000100a00 */
[----:B------:R-:W-:Y:S01]  /*16790*/  LDGSTS.E [R216+-0x76400], desc[UR20][R14.64], !P3 ;  /* 0x89c000000ed87fae */ /* 0x000fe2000d9a1014 */
[----:B----4-:R-:W-:-:S03]  /*167a0*/  IMAD.WIDE R28, R247, 0x4, R16 ;  /* 0x00000004f71c7825 */ /* 0x010fc600078e0210 */
[----:B------:R-:W-:Y:S04]  /*167b0*/  LDGSTS.E [R215+-0x76200], desc[UR20][R18.64], !P3 ;  /* 0x89e0000012d77fae */ /* 0x000fe8000d9a1014 */
[----:B------:R5:W-:Y:S04]  /*167c0*/  STL.64 [R1+0x1b0], R28 ;  /* 0x0001b01c01007387 */ /* 0x000be80000100a00 */
[----:B-1----:R-:W4:Y:S04]  /*167d0*/  LDL.LU.64 R14, [R1+0x530] ;  /* 0x00053000010e7983 */ /* 0x002f280000300a00 */
[----:B------:R-:W4:Y:S04]  /*167e0*/  LDL.LU.64 R16, [R1+0x528] ;  /* 0x0005280001107983 */ /* 0x000f280000300a00 */
[----:B------:R-:W4:Y:S01]  /*167f0*/  LDL.LU.64 R18, [R1+0x520] ;  /* 0x0005200001127983 */ /* 0x000f220000300a00 */
[----:B------:R-:W-:-:S02]  /*16800*/  IADD3 R217, PT, PT, R246, -0x116, RZ ;  /* 0xfffffeeaf6d97810 */ /* 0x000fc40007ffe0ff */
[----:B------:R-:W1:Y:S01]  /*16810*/  LDC R246, c[0x0][0x3a0] ;  /* 0x0000e800fff67b82 */ /* 0x000e620000000800 */
[----:B------:R5:W-:Y:S01]  /*16820*/  LDGSTS.E [R214+-0x76000], desc[UR20][R28.64], !P2 ;  /* 0x8a0000001cd67fae */ /* 0x000be2000d1a1014 */
[----:B------:R-:W-:Y:S01]  /*16830*/  ISETP.GE.U32.AND P3, PT, R217, 0x7ffffeab, PT ;  /* 0x7ffffeabd900780c */ /* 0x000fe20003f66070 */
[----:B------:R-:W-:Y:S02]  /*16840*/  VIADD R217, R2, 0x100000 ;  /* 0x0010000002d97836 */ /* 0x000fe40000000000 */
[----:B---3--:R-:W-:-:S05]  /*16850*/  IMAD.WIDE R22, R247, 0x4, R22 ;  /* 0x00000004f7167825 */ /* 0x008fca00078e0216 */
[----:B------:R3:W-:Y:S04]  /*16860*/  STL.64 [R1+0x1a8], R22 ;  /* 0x0001a81601007387 */ /* 0x0007e80000100a00 */
[----:B------:R1:W-:Y:S01]  /*16870*/  LDGSTS.E [R217+-0x75e00], desc[UR20][R22.64], !P2 ;  /* 0x8a20000016d97fae */ /* 0x0003e2000d1a1014 */
[----:B------:R-:W-:-:S04]  /*16880*/  IMAD.WIDE R20, R247, 0x4, R20 ;  /* 0x00000004f7147825 */ /* 0x000fc800078e0214 */
[C---:B------:R-:W-:Y:S01]  /*16890*/  IMAD.WIDE R26, R247.reuse, 0x4, R26 ;  /* 0x00000004f71a7825 */ /* 0x040fe200078e021a */
[----:B------:R1:W-:Y:S03]  /*168a0*/  STL.64 [R1+0x8a0], R20 ;  /* 0x0008a01401007387 */ /* 0x0003e60000100a00 */
[----:B-----5:R-:W-:Y:S01]  /*168b0*/  IMAD.WIDE R28, R247, 0x4, R24 ;  /* 0x00000004f71c7825 */ /* 0x020fe200078e0218 */
[----:B---3--:R-:W3:Y:S04]  /*168c0*/  LDL.LU.64 R22, [R1+0x518] ;  /* 0x0005180001167983 */ /* 0x008ee80000300a00 */
[----:B------:R5:W-:Y:S04]  /*168d0*/  STL.64 [R1+0x198], R26 ;  /* 0x0001981a01007387 */ /* 0x000be80000100a00 */
[----:B------:R2:W-:Y:S04]  /*168e0*/  STL.64 [R1+0x190], R28 ;  /* 0x0001901c01007387 */ /* 0x0005e80000100a00 */
        /* <DEDUP_REMOVED lines=8> */
[----:B------:R-:W-:-:S02]  /*16970*/  ISETP.GE.U32.AND P2, PT, R217, 0x7ffffeaa, PT ;  /* 0x7ffffeaad900780c */ /* 0x000fc40003f46070 */
[----:B------:R-:W-:Y:S01]  /*16980*/  IADD3 R217, PT, PT, R2, 0x100000, RZ ;  /* 0x0010000002d97810 */ /* 0x000fe20007ffe0ff */
[----:B--2---:R-:W-:-:S05]  /*16990*/  IMAD.WIDE R12, R247, 0x4, R12 ;  /* 0x00000004f70c7825 */ /* 0x004fca00078e020c */
[----:B------:R2:W-:Y:S04]  /*169a0*/  STL.64 [R1+0x898], R12 ;  /* 0x0008980c01007387 */ /* 0x0005e80000100a00 */
[----:B------:R1:W-:Y:S01]  /*169b0*/  LDGSTS.E [R217+-0x75600], desc[UR20][R12.64], !P3 ;  /* 0x8aa000000cd97fae */ /* 0x0003e2000d9a1014 */
[----:B----4-:R-:W-:-:S04]  /*169c0*/  IMAD.WIDE R14, R247, 0x4, R14 ;  /* 0x00000004f70e7825 */ /* 0x010fc800078e020e */
[C---:B------:R-:W-:Y:S01]  /*169d0*/  IMAD.WIDE R16, R247.reuse, 0x4, R16 ;  /* 0x00000004f7107825 */ /* 0x040fe200078e0210 */
[----:B------:R4:W-:Y:S03]  /*169e0*/  STL.64 [R1+0x180], R14 ;  /* 0x0001800e01007387 */ /* 0x0009e60000100a00 */
[----:B-1----:R-:W-:Y:S01]  /*169f0*/  IMAD.WIDE R28, R247, 0x4, R18 ;  /* 0x00000004f71c7825 */ /* 0x002fe200078e0212 */
[----:B--2---:R-:W2:Y:S04]  /*16a00*/  LDL.LU.64 R12, [R1+0x4f8] ;  /* 0x0004f800010c7983 */ /* 0x004ea80000300a00 */
[----:B------:R1:W-:Y:S04]  /*16a10*/  STL.64 [R1+0x178], R16 ;  /* 0x0001781001007387 */ /* 0x0003e80000100a00 */
[----:B------:R5:W-:Y:S04]  /*16a20*/  STL.64 [R1+0x890], R28 ;  /* 0x0008901c01007387 */ /* 0x000be80000100a00 */
[----:B------:R-:W-:Y:S04]  /*16a30*/  LDGSTS.E [R216+-0x75400], desc[UR20][R14.64], !P3 ;  /* 0x8ac000000ed87fae */ /* 0x000fe8000d9a1014 */
[----:B------:R-:W-:Y:S01]  /*16a40*/  LDGSTS.E [R215+-0x75200], desc[UR20][R16.64], !P3 ;  /* 0x8ae0000010d77fae */ /* 0x000fe2000d9a1014 */
[----:B------:R-:W-:-:S02]  /*16a50*/  VIADD R217, R246, 0xfffffee8 ;  /* 0xfffffee8f6d97836 */ /* 0x000fc40000000000 */
[----:B------:R-:W2:Y:S01]  /*16a60*/  LDC R246, c[0x0][0x3a0] ;  /* 0x0000e800fff67b82 */ /* 0x000ea20000000800 */
[----:B------:R5:W-:Y:S04]  /*16a70*/  LDGSTS.E [R214+-0x75000], desc[UR20][R28.64], !P2 ;  /* 0x8b0000001cd67fae */ /* 0x000be8000d1a1014 */
[----:B----4-:R-:W4:Y:S04]  /*16a80*/  LDL.LU.64 R14, [R1+0x4f0] ;  /* 0x0004f000010e7983 */ /* 0x010f280000300a00 */
[----:B------:R-:W4:Y:S04]  /*16a90*/  LDL.LU.64 R18, [R1+0x4e8] ;  /* 0x0004e80001127983 */ /* 0x000f280000300a00 */
[----:B-1----:R-:W4:Y:S01]  /*16aa0*/  LDL.LU.64 R16, [R1+0x4e0] ;  /* 0x0004e00001107983 */ /* 0x002f220000300a00 */
[----:B------:R-:W-:Y:S01]  /*16ab0*/  ISETP.GE.U32.AND P3, PT, R217, 0x7ffffea9, PT ;  /* 0x7ffffea9d900780c */ /* 0x000fe20003f66070 */
[----:B------:R-:W-:-:S02]  /*16ac0*/  VIADD R217, R2, 0x100000 ;  /* 0x0010000002d97836 */ /* 0x000fc40000000000 */
[----:B---3--:R-:W-:-:S05]  /*16ad0*/  IMAD.WIDE R22, R247, 0x4, R22 ;  /* 0x00000004f7167825 */ /* 0x008fca00078e0216 */
[----:B------:R1:W-:Y:S04]  /*16ae0*/  STL.64 [R1+0x888], R22 ;  /* 0x0008881601007387 */ /* 0x0003e80000100a00 */
[----:B------:R3:W-:Y:S01]  /*16af0*/  LDGSTS.E [R217+-0x74e00], desc[UR20][R22.64], !P2 ;  /* 0x8b20000016d97fae */ /* 0x0007e2000d1a1014 */
[----:B------:R-:W-:-:S04]  /*16b00*/  IMAD.WIDE R20, R247, 0x4, R20 ;  /* 0x00000004f7147825 */ /* 0x000fc800078e0214 */
[C---:B------:R-:W-:Y:S01]  /*16b10*/  IMAD.WIDE R24, R247.reuse, 0x4, R24 ;  /* 0x00000004f7187825 */ /* 0x040fe200078e0218 */
[----:B------:R3:W-:Y:S03]  /*16b20*/  STL.64 [R1+0x880], R20 ;  /* 0x0008801401007387 */ /* 0x0007e60000100a00 */
[----:B-----5:R-:W-:Y:S01]  /*16b30*/  IMAD.WIDE R28, R247, 0x4, R26 ;  /* 0x00000004f71c7825 */ /* 0x020fe200078e021a */
[----:B-1----:R-:W5:Y:S04]  /*16b40*/  LDL.LU.64 R22, [R1+0x4d8] ;  /* 0x0004d80001167983 */ /* 0x002f680000300a00 */
[----:B------:R1:W-:Y:S04]  /*16b50*/  STL.64 [R1+0x878], R24 ;  /* 0x0008781801007387 */ /* 0x0003e80000100a00 */
[----:B------:R1:W-:Y:S04]  /*16b60*/  STL.64 [R1+0x870], R28 ;  /* 0x0008701c01007387 */ /* 0x0003e80000100a00 */
[----:B------:R-:W-:Y:S04]  /*16b70*/  LDGSTS.E [R216+-0x74c00], desc[UR20][R20.64], !P2 ;  /* 0x8b40000014d87fae */ /* 0x000fe8000d1a1014 */
[----:B------:R-:W-:Y:S01]  /*16b80*/  LDGSTS.E [R215+-0x74a00], desc[UR20][R24.64], !P2 ;  /* 0x8b60000018d77fae */ /* 0x000fe2000d1a1014 */
[----:B---3--:R-:W-:-:S02]  /*16b90*/  IADD3 R217, PT, PT, R248, -0x119, RZ ;  /* 0xfffffee7f8d97810 */ /* 0x008fc40007ffe0ff */
[----:B------:R-:W3:Y:S01]  /*16ba0*/  LDC R248, c[0x0][0x3a0] ;  /* 0x0000e800fff87b82 */ /* 0x000ee20000000800 */
[----:B------:R1:W-:Y:S04]  /*16bb0*/  LDGSTS.E [R214+-0x74800], desc[UR20][R28.64], !P3 ;  /* 0x8b8000001cd67fae */ /* 0x0003e8000d9a1014 */
[----:B------:R-:W3:Y:S04]  /*16bc0*/  LDL.LU.64 R20, [R1+0x4d0] ;  /* 0x0004d00001147983 */ /* 0x000ee80000300a00 */
[----:B------:R-:W3:Y:S04]  /*16bd0*/  LDL.LU.64 R26, [R1+0x4c8] ;  /* 0x0004c800011a7983 */ /* 0x000ee80000300a00 */
[----:B-1----:R-:W3:Y:S01]  /*16be0*/  LDL.LU.64 R24, [R1+0x4c0] ;  /* 0x0004c00001187983 */ /* 0x002ee20000300a00 */
[----:B------:R-:W-:Y:S01]  /*16bf0*/  ISETP.GE.U32.AND P2, PT, R217, 0x7ffffea8, PT ;  /* 0x7ffffea8d900780c */ /* 0x000fe20003f46070 */
[----:B------:R-:W-:-:S02]  /*16c00*/  VIADD R217, R2, 0x100000 ;  /* 0x0010000002d97836 */ /* 0x000fc40000000000 */
[----:B--2---:R-:W-:-:S05]  /*16c10*/  IMAD.WIDE R12, R247, 0x4, R12 ;  /* 0x00000004f70c7825 */ /* 0x004fca00078e020c */
[----:B------:R1:W-:Y:S04]  /*16c20*/  STL.64 [R1+0x868], R12 ;  /* 0x0008680c01007387 */ /* 0x0003e80000100a00 */
[----:B------:R2:W-:Y:S01]  /*16c30*/  LDGSTS.E [R217+-0x74600], desc[UR20][R12.64], !P3 ;  /* 0x8ba000000cd97fae */ /* 0x0005e2000d9a1014 */
[----:B----4-:R-:W-:-:S04]  /*16c40*/  IMAD.WIDE R14, R247, 0x4, R14 ;  /* 0x00000004f70e7825 */ /* 0x010fc800078e020e */
[C---:B------:R-:W-:Y:S01]  /*16c50*/  IMAD.WIDE R18, R247.reuse, 0x4, R18 ;  /* 0x00000004f7127825 */ /* 0x040fe200078e0212 */
[----:B------:R4:W-:Y:S03]  /*16c60*/  STL.64 [R1+0x860], R14 ;  /* 0x0008600e01007387 */ /* 0x0009e60000100a00 */
[----:B------:R-:W-:Y:S01]  /*16c70*/  IMAD.WIDE R28, R247, 0x4, R16 ;  /* 0x00000004f71c7825 */ /* 0x000fe200078e0210 */
[----:B-1----:R-:W3:Y:S04]  /*16c80*/  LDL.LU.64 R12, [R1+0x4b8] ;  /* 0x0004b800010c7983 */ /* 0x002ee80000300a00 */
[----:B------:R1:W-:Y:S04]  /*16c90*/  STL.64 [R1+0x858], R18 ;  /* 0x0008581201007387 */ /* 0x0003e80000100a00 */
[----:B------:R1:W-:Y:S04]  /*16ca0*/  STL.64 [R1+0x850], R28 ;  /* 0x0008501c01007387 */ /* 0x0003e80000100a00 */
[----:B------:R-:W-:Y:S04]  /*16cb0*/  LDGSTS.E [R216+-0x74400], desc[UR20][R14.64], !P3 ;  /* 0x8bc000000ed87fae */ /* 0x000fe8000d9a1014 */
[----:B------:R-:W-:Y:S01]  /*16cc0*/  LDGSTS.E [R215+-0x74200], desc[UR20][R18.64], !P3 ;  /* 0x8be0000012d77fae */ /* 0x000fe2000d9a1014 */
[----:B--2---:R-:W-:-:S02]  /*16cd0*/  VIADD R217, R246, 0xfffffee6 ;  /* 0xfffffee6f6d97836 */ /* 0x004fc40000000000 */
[----:B------:R-:W2:Y:S01]  /*16ce0*/  LDC R246, c[0x0][0x3a0] ;  /* 0x0000e800fff67b82 */ /* 0x000ea20000000800 */
[----:B------:R1:W-:Y:S04]  /*16cf0*/  LDGSTS.E [R214+-0x74000], desc[UR20][R28.64], !P2 ;  /* 0x8c0000001cd67fae */ /* 0x0003e8000d1a1014 */
[----:B----4-:R-:W4:Y:S04]  /*16d00*/  LDL.LU.64 R14, [R1+0x4b0] ;  /* 0x0004b000010e7983 */ /* 0x010f280000300a00 */
[----:B------:R-:W2:Y:S04]  /*16d10*/  LDL.LU.64 R16, [R1+0x4a8] ;  /* 0x0004a80001107983 */ /* 0x000ea80000300a00 */
[----:B-1----:R-:W2:Y:S01]  /*16d20*/  LDL.LU.64 R18, [R1+0x4a0] ;  /* 0x0004a00001127983 */ /* 0x002ea20000300a00 */
[----:B------:R-:W-:-:S02]  /*16d30*/  ISETP.GE.U32.AND P3, PT, R217, 0x7ffffea7, PT ;  /* 0x7ffffea7d900780c */ /* 0x000fc40003f66070 */
[----:B------:R-:W-:Y:S01]  /*16d40*/  IADD3 R217, PT, PT, R2, 0x100000, RZ ;  /* 0x0010000002d97810 */ /* 0x000fe20007ffe0ff */
[----:B-----5:R-:W-:-:S05]  /*16d50*/  IMAD.WIDE R22, R247, 0x4, R22 ;  /* 0x00000004f7167825 */ /* 0x020fca00078e0216 */
[----:B------:R1:W-:Y:S04]  /*16d60*/  STL.64 [R1+0x848], R22 ;  /* 0x0008481601007387 */ /* 0x0003e80000100a00 */
[----:B------:R5:W-:Y:S01]  /*16d70*/  LDGSTS.E [R217+-0x73e00], desc[UR20][R22.64], !P2 ;  /* 0x8c20000016d97fae */ /* 0x000be2000d1a1014 */
[----:B---3--:R-:W-:-:S04]  /*16d80*/  IMAD.WIDE R20, R247, 0x4, R20 ;  /* 0x00000004f7147825 */ /* 0x008fc800078e0214 */
[C---:B------:R-:W-:Y:S01]  /*16d90*/  IMAD.WIDE R26, R247.reuse, 0x4, R26 ;  /* 0x00000004f71a7825 */ /* 0x040fe200078e021a */
[----:B------:R3:W-:Y:S03]  /*16da0*/  STL.64 [R1+0x840], R20 ;  /* 0x0008401401007387 */ /* 0x0007e60000100a00 */
[----:B------:R-:W-:Y:S01]  /*16db0*/  IMAD.WIDE R28, R247, 0x4, R24 ;  /* 0x00000004f71c7825 */ /* 0x000fe200078e0218 */
[----:B-1----:R-:W2:Y:S04]  /*16dc0*/  LDL.LU.64 R22, [R1+0x498] ;  /* 0x0004980001167983 */ /* 0x002ea80000300a00 */
[----:B------:R1:W-:Y:S04]  /*16dd0*/  STL.64 [R1+0x838], R26 ;  /* 0x0008381a01007387 */ /* 0x0003e80000100a00 */
[----:B------:R1:W-:Y:S04]  /*16de0*/  STL.64 [R1+0x830], R28 ;  /* 0x0008301c01007387 */ /* 0x0003e80000100a00 */
[----:B------:R-:W-:Y:S04]  /*16df0*/  LDGSTS.E [R216+-0x73c00], desc[UR20][R20.64], !P2 ;  /* 0x8c40000014d87fae */ /* 0x000fe8000d1a1014 */
[----:B------:R-:W-:Y:S01]  /*16e00*/  LDGSTS.E [R215+-0x73a00], desc[UR20][R26.64], !P2 ;  /* 0x8c6000001ad77fae */ /* 0x000fe2000d1a1014 */
[----:B-----5:R-:W-:-:S02]  /*16e10*/  VIADD R217, R248, 0xfffffee5 ;  /* 0xfffffee5f8d97836 */ /* 0x020fc40000000000 */
[----:B------:R-:W5:Y:S01]  /*16e20*/  LDC R248, c[0x0][0x3a0] ;  /* 0x0000e800fff87b82 */ /* 0x000f620000000800 */
[----:B------:R1:W-:Y:S04]  /*16e30*/  LDGSTS.E [R214+-0x73800], desc[UR20][R28.64], !P3 ;  /* 0x8c8000001cd67fae */ /* 0x0003e8000d9a1014 */
[----:B---3--:R-:W3:Y:S04]  /*16e40*/  LDL.LU.64 R20, [R1+0x490] ;  /* 0x0004900001147983 */ /* 0x008ee80000300a00 */
[----:B------:R-:W5:Y:S04]  /*16e50*/  LDL.LU.64 R24, [R1+0x488] ;  /* 0x0004880001187983 */ /* 0x000f680000300a00 */
[----:B-1----:R-:W5:Y:S01]  /*16e60*/  LDL.LU.64 R26, [R1+0x480] ;  /* 0x00048000011a7983 */ /* 0x002f620000300a00 */
[----:B------:R-:W-:Y:S01]  /*16e70*/  ISETP.GE.U32.AND P2, PT, R217, 0x7ffffea6, PT ;  /* 0x7ffffea6d900780c */ /* 0x000fe20003f46070 */
[----:B------:R-:W-:-:S02]  /*16e80*/  VIADD R217, R2, 0x100000 ;  /* 0x0010000002d97836 */ /* 0x000fc40000000000 */
[----:B------:R-:W-:-:S05]  /*16e90*/  IMAD.WIDE R12, R247, 0x4, R12 ;  /* 0x00000004f70c7825 */ /* 0x000fca00078e020c */
[----:B------:R1:W-:Y:S04]  /*16ea0*/  STL.64 [R1+0x828], R12 ;  /* 0x0008280c01007387 */ /* 0x0003e80000100a00 */
[----:B------:R1:W-:Y:S01]  /*16eb0*/  LDGSTS.E [R217+-0x73600], desc[UR20][R12.64], !P3 ;  /* 0x8ca000000cd97fae */ /* 0x0003e2000d9a1014 */
[----:B----4-:R-:W-:-:S04]  /*16ec0*/  IMAD.WIDE R14, R247, 0x4, R14 ;  /* 0x00000004f70e7825 */ /* 0x010fc800078e020e */
[C---:B--2---:R-:W-:Y:S01]  /*16ed0*/  IMAD.WIDE R16, R247.reuse, 0x4, R16 ;  /* 0x00000004f7107825 */ /* 0x044fe200078e0210 */
[----:B------:R2:W-:Y:S03]  /*16ee0*/  STL.64 [R1+0x820], R14 ;  /* 0x0008200e01007387 */ /* 0x0005e60000100a00 */
[----:B------:R-:W-:Y:S01]  /*16ef0*/  IMAD.WIDE R28, R247, 0x4, R18 ;  /* 0x00000004f71c7825 */ /* 0x000fe200078e0212 */
[----:B-1----:R-:W4:Y:S04]  /*16f00*/  LDL.LU.64 R12, [R1+0x478] ;  /* 0x00047800010c7983 */ /* 0x002f280000300a00 */
[----:B------:R1:W-:Y:S04]  /*16f10*/  STL.64 [R1+0x818], R16 ;  /* 0x0008181001007387 */ /* 0x0003e80000100a00 */
[----:B------:R1:W-:Y:S04]  /*16f20*/  STL.64 [R1+0xf0], R28 ;  /* 0x0000f01c01007387 */ /* 0x0003e80000100a00 */
[----:B------:R-:W-:Y:S04]  /*16f30*/  LDGSTS.E [R216+-0x73400], desc[UR20][R14.64], !P3 ;  /* 0x8cc000000ed87fae */ /* 0x000fe8000d9a1014 */
[----:B------:R-:W-:Y:S01]  /*16f40*/  LDGSTS.E [R215+-0x73200], desc[UR20][R16.64], !P3 ;  /* 0x8ce0000010d77fae */ /* 0x000fe2000d9a1014 */
[----:B------:R-:W-:-:S02]  /*16f50*/  IADD3 R217, PT, PT, R246, -0x11c, RZ ;  /* 0xfffffee4f6d97810 */ /* 0x000fc40007ffe0ff */
[----:B------:R-:W3:Y:S01]  /*16f60*/  LDC R246, c[0x0][0x3a0] ;  /* 0x0000e800fff67b82 */ /* 0x000ee20000000800 */
[----:B------:R1:W-:Y:S04]  /*16f70*/  LDGSTS.E [R214+-0x73000], desc[UR20][R28.64], !P2 ;  /* 0x8d0000001cd67fae */ /* 0x0003e8000d1a1014 */
[----:B--2---:R-:W2:Y:S04]  /*16f80*/  LDL.LU.64 R14, [R1+0x470] ;  /* 0x00047000010e7983 */ /* 0x004ea80000300a00 */
[----:B------:R-:W2:Y:S04]  /*16f90*/  LDL.LU.64 R18, [R1+0x468] ;  /* 0x0004680001127983 */ /* 0x000ea80000300a00 */
[----:B-1----:R-:W2:Y:S01]  /*16fa0*/  LDL.LU.64 R16, [R1+0x460] ;  /* 0x0004600001107983 */ /* 0x002ea20000300a00 */
[----:B------:R-:W-:Y:S01]  /*16fb0*/  ISETP.GE.U32.AND P3, PT, R217, 0x7ffffea5, PT ;  /* 0x7ffffea5d900780c */ /* 0x000fe20003f66070 */
[----:B------:R-:W-:-:S02]  /*16fc0*/  VIADD R217, R2, 0x100000 ;  /* 0x0010000002d97836 */ /* 0x000fc40000000000 */
[----:B------:R-:W-:-:S05]  /*16fd0*/  IMAD.WIDE R22, R247, 0x4, R22 ;  /* 0x00000004f7167825 */ /* 0x000fca00078e0216 */
[----:B------:R1:W-:Y:S04]  /*16fe0*/  STL.64 [R1+0x810], R22 ;  /* 0x0008101601007387 */ /* 0x0003e80000100a00 */
[----:B------:R1:W-:Y:S01]  /*16ff0*/  LDGSTS.E [R217+-0x72e00], desc[UR20][R22.64], !P2 ;  /* 0x8d20000016d97fae */ /* 0x0003e2000d1a1014 */
[----:B---3--:R-:W-:-:S04]  /*17000*/  IMAD.WIDE R20, R247, 0x4, R20 ;  /* 0x00000004f7147825 */ /* 0x008fc800078e0214 */
[C---:B-----5:R-:W-:Y:S01]  /*17010*/  IMAD.WIDE R24, R247.reuse, 0x4, R24 ;  /* 0x00000004f7187825 */ /* 0x060fe200078e0218 */
[----:B------:R3:W-:Y:S03]  /*17020*/  STL.64 [R1+0x808], R20 ;  /* 0x0008081401007387 */ /* 0x0007e60000100a00 */
[----:B------:R-:W-:Y:S01]  /*17030*/  IMAD.WIDE R28, R247, 0x4, R26 ;  /* 0x00000004f71c7825 */ /* 0x000fe200078e021a */
[----:B-1----:R-:W5:Y:S04]  /*17040*/  LDL.LU.64 R22, [R1+0x458] ;  /* 0x0004580001167983 */ /* 0x002f680000300a00 */
[----:B------:R1:W-:Y:S04]  /*17050*/  STL.64 [R1+0x800], R24 ;  /* 0x0008001801007387 */ /* 0x0003e80000100a00 */
[----:B------:R1:W-:Y:S04]  /*17060*/  STL.64 [R1+0x7f8], R28 ;  /* 0x0007f81c01007387 */ /* 0x0003e80000100a00 */
[----:B------:R-:W-:Y:S04]  /*17070*/  LDGSTS.E [R216+-0x72c00], desc[UR20][R20.64], !P2 ;  /* 0x8d40000014d87fae */ /* 0x000fe8000d1a1014 */
[----:B------:R-:W-:Y:S01]  /*17080*/  LDGSTS.E [R215+-0x72a00], desc[UR20][R24.64], !P2 ;  /* 0x8d60000018d77fae */ /* 0x000fe2000d1a1014 */
[----:B------:R-:W-:-:S02]  /*17090*/  VIADD R217, R248, 0xfffffee3 ;  /* 0xfffffee3f8d97836 */ /* 0x000fc40000000000 */
[----:B------:R-:W2:Y:S01]  /*170a0*/  LDC R248, c[0x0][0x3a0] ;  /* 0x0000e800fff87b82 */ /* 0x000ea20000000800 */
[----:B------:R1:W-:Y:S04]  /*170b0*/  LDGSTS.E [R214+-0x72800], desc[UR20][R28.64], !P3 ;  /* 0x8d8000001cd67fae */ /* 0x0003e8000d9a1014 */
[----:B---3--:R-:W3:Y:S04]  /*170c0*/  LDL.LU.64 R20, [R1+0x450] ;  /* 0x0004500001147983 */ /* 0x008ee80000300a00 */
[----:B------:R-:W3:Y:S04]  /*170d0*/  LDL.LU.64 R26, [R1+0x438] ;  /* 0x00043800011a7983 */ /* 0x000ee80000300a00 */
[----:B-1----:R-:W3:Y:S01]  /*170e0*/  LDL.LU.64 R24, [R1+0x430] ;  /* 0x0004300001187983 */ /* 0x002ee20000300a00 */
[----:B------:R-:W-:-:S02]  /*170f0*/  ISETP.GE.U32.AND P2, PT, R217, 0x7ffffea4, PT ;  /* 0x7ffffea4d900780c */ /* 0x000fc40003f46070 */
[----:B------:R-:W-:Y:S01]  /*17100*/  IADD3 R217, PT, PT, R2, 0x100000, RZ ;  /* 0x0010000002d97810 */ /* 0x000fe20007ffe0ff */
[----:B----4-:R-:W-:-:S05]  /*17110*/  IMAD.WIDE R12, R247, 0x4, R12 ;  /* 0x00000004f70c7825 */ /* 0x010fca00078e020c */
[----:B------:R1:W-:Y:S04]  /*17120*/  STL.64 [R1+0x7f0], R12 ;  /* 0x0007f00c01007387 */ /* 0x0003e80000100a00 */
[----:B------:R4:W-:Y:S01]  /*17130*/  LDGSTS.E [R217+-0x72600], desc[UR20][R12.64], !P3 ;  /* 0x8da000000cd97fae */ /* 0x0009e2000d9a1014 */
[----:B--2---:R-:W-:-:S04]  /*17140*/  IMAD.WIDE R14, R247, 0x4, R14 ;  /* 0x00000004f70e7825 */ /* 0x004fc800078e020e */
        /* <DEDUP_REMOVED lines=8> */
[----:B----4-:R-:W-:-:S02]  /*171d0*/  VIADD R217, R246, 0xfffffee2 ;  /* 0xfffffee2f6d97836 */ /* 0x010fc40000000000 */
[----:B------:R-:W4:Y:S01]  /*171e0*/  LDC R246, c[0x0][0x3a0] ;  /* 0x0000e800fff67b82 */ /* 0x000f220000000800 */
[----:B------:R1:W-:Y:S04]  /*171f0*/  LDGSTS.E [R214+-0x72000], desc[UR20][R28.64], !P2 ;  /* 0x8e0000001cd67fae */ /* 0x0003e8000d1a1014 */
[----:B--2---:R-:W2:Y:S04]  /*17200*/  LDL.LU.64 R14, [R1+0x418] ;  /* 0x00041800010e7983 */ /* 0x004ea80000300a00 */
[----:B------:R-:W4:Y:S04]  /*17210*/  LDL.LU.64 R16, [R1+0x408] ;  /* 0x0004080001107983 */ /* 0x000f280000300a00 */
[----:B-1----:R-:W4:Y:S01]  /*17220*/  LDL.LU.64 R18, [R1+0x400] ;  /* 0x0004000001127983 */ /* 0x002f220000300a00 */
[----:B------:R-:W-:Y:S01]  /*17230*/  ISETP.GE.U32.AND P3, PT, R217, 0x7ffffea3, PT ;  /* 0x7ffffea3d900780c */ /* 0x000fe20003f66070 */
[----:B------:R-:W-:-:S02]  /*17240*/  VIADD R217, R2, 0x100000 ;  /* 0x0010000002d97836 */ /* 0x000fc40000000000 */
[----:B-----5:R-:W-:-:S05]  /*17250*/  IMAD.WIDE R22, R247, 0x4, R22 ;  /* 0x00000004f7167825 */ /* 0x020fca00078e0216 */
[----:B------:R1:W-:Y:S04]  /*17260*/  STL.64 [R1+0x7d0], R22 ;  /* 0x0007d01601007387 */ /* 0x0003e80000100a00 */
[----:B------:R5:W-:Y:S01]  /*17270*/  LDGSTS.E [R217+-0x71e00], desc[UR20][R22.64], !P2 ;  /* 0x8e20000016d97fae */ /* 0x000be2000d1a1014 */
[----:B---3--:R-:W-:-:S04]  /*17280*/  IMAD.WIDE R20, R247, 0x4, R20 ;  /* 0x00000004f7147825 */ /* 0x008fc800078e0214 */
[C---:B------:R-:W-:Y:S01]  /*17290*/  IMAD.WIDE R26, R247.reuse, 0x4, R26 ;  /* 0x00000004f71a7825 */ /* 0x040fe200078e021a */
[----:B------:R3:W-:Y:S03]  /*172a0*/  STL.64 [R1+0x7c8], R20 ;  /* 0x0007c81401007387 */ /* 0x0007e60000100a00 */
[----:B------:R-:W-:Y:S01]  /*172b0*/  IMAD.WIDE R28, R247, 0x4, R24 ;  /* 0x00000004f71c7825 */ /* 0x000fe200078e0218 */
[----:B-1----:R-:W4:Y:S04]  /*172c0*/  LDL.LU.64 R22, [R1+0x3f0] ;  /* 0x0003f00001167983 */ /* 0x002f280000300a00 */
[----:B------:R1:W-:Y:S04]  /*172d0*/  STL.64 [R1+0x7c0], R26 ;  /* 0x0007c01a01007387 */ /* 0x0003e80000100a00 */
[----:B------:R1:W-:Y:S04]  /*172e0*/  STL.64 [R1+0x7b8], R28 ;  /* 0x0007b81c01007387 */ /* 0x0003e80000100a00 */
[----:B------:R-:W-:Y:S04]  /*172f0*/  LDGSTS.E [R216+-0x71c00], desc[UR20][R20.64], !P2 ;  /* 0x8e40000014d87fae */ /* 0x000fe8000d1a1014 */
[----:B------:R-:W-:Y:S01]  /*17300*/  LDGSTS.E [R215+-0x71a00], desc[UR20][R26.64], !P2 ;  /* 0x8e6000001ad77fae */ /* 0x000fe2000d1a1014 */
[----:B-----5:R-:W-:-:S02]  /*17310*/  IADD3 R217, PT, PT, R248, -0x11f, RZ ;  /* 0xfffffee1f8d97810 */ /* 0x020fc40007ffe0ff */
        /* <DEDUP_REMOVED lines=10> */
[----:B--2---:R-:W-:-:S04]  /*173c0*/  IMAD.WIDE R14, R247, 0x4, R14 ;  /* 0x00000004f70e7825 */ /* 0x004fc800078e020e */
[C---:B----4-:R-:W-:Y:S01]  /*173d0*/  IMAD.WIDE R16, R247.reuse, 0x4, R16 ;  /* 0x00000004f7107825 */ /* 0x050fe200078e0210 */
[----:B------:R2:W-:Y:S03]  /*173e0*/  STL.64 [R1+0x7a8], R14 ;  /* 0x0007a80e01007387 */ /* 0x0005e60000100a00 */
[----:B------:R-:W-:Y:S01]  /*173f0*/  IMAD.WIDE R28, R247, 0x4, R18 ;  /* 0x00000004f71c7825 */ /* 0x000fe200078e0212 */
[----:B-1----:R-:W4:Y:S04]  /*17400*/  LDL.LU.64 R12, [R1+0x3c0] ;  /* 0x0003c000010c7983 */ /* 0x002f280000300a00 */
[----:B------:R1:W-:Y:S04]  /*17410*/  STL.64 [R1+0x7a0], R16 ;  /* 0x0007a01001007387 */ /* 0x0003e80000100a00 */
[----:B------:R1:W-:Y:S04]  /*17420*/  STL.64 [R1+0x798], R28 ;  /* 0x0007981c01007387 */ /* 0x0003e80000100a00 */
[----:B------:R-:W-:Y:S04]  /*17430*/  LDGSTS.E [R216+-0x71400], desc[UR20][R14.64], !P3 ;  /* 0x8ec000000ed87fae */ /* 0x000fe8000d9a1014 */
[----:B------:R-:W-:Y:S01]  /*17440*/  LDGSTS.E [R215+-0x71200], desc[UR20][R16.64], !P3 ;  /* 0x8ee0000010d77fae */ /* 0x000fe2000d9a1014 */
[----:B------:R-:W-:-:S02]  /*17450*/  VIADD R217, R246, 0xfffffee0 ;  /* 0xfffffee0f6d97836 */ /* 0x000fc40000000000 */
[----:B------:R-:W3:Y:S01]  /*17460*/  LDC R246, c[0x0][0x3a0] ;  /* 0x0000e800fff67b82 */ /* 0x000ee20000000800 */
[----:B------:R1:W-:Y:S04]  /*17470*/  LDGSTS.E [R214+-0x71000], desc[UR20][R28.64], !P2 ;  /* 0x8f0000001cd67fae */ /* 0x0003e8000d1a1014 */
[----:B--2---:R-:W2:Y:S04]  /*17480*/  LDL.LU.64 R14, [R1+0x3b8] ;  /* 0x0003b800010e7983 */ /* 0x004ea80000300a00 */
[----:B------:R-:W2:Y:S04]  /*17490*/  LDL.LU.64 R18, [R1+0x3a8] ;  /* 0x0003a80001127983 */ /* 0x000ea80000300a00 */
[----:B-1----:R-:W2:Y:S01]  /*174a0*/  LDL.LU.64 R16, [R1+0x3a0] ;  /* 0x0003a00001107983 */ /* 0x002ea20000300a00 */
[----:B------:R-:W-:-:S02]  /*174b0*/  ISETP.GE.U32.AND P3, PT, R217, 0x7ffffea1, PT ;  /* 0x7ffffea1d900780c */ /* 0x000fc40003f66070 */
[----:B------:R-:W-:Y:S01]  /*174c0*/  IADD3 R217, PT, PT, R2, 0x100000, RZ ;  /* 0x0010000002d97810 */ /* 0x000fe20007ffe0ff */
        /* <DEDUP_REMOVED lines=18> */
[----:B------:R-:W-:Y:S01]  /*175f0*/  ISETP.GE.U32.AND P2, PT, R217, 0x7ffffea0, PT ;  /* 0x7ffffea0d900780c */ /* 0x000fe20003f46070 */
[----:B------:R-:W-:-:S02]  /*17600*/  VIADD R217, R2, 0x100000 ;  /* 0x0010000002d97836 */ /* 0x000fc40000000000 */
        /* <DEDUP_REMOVED lines=12> */
[----:B----4-:R-:W-:-:S02]  /*176d0*/  IADD3 R217, PT, PT, R246, -0x122, RZ ;  /* 0xfffffedef6d97810 */ /* 0x010fc40007ffe0ff */
[----:B------:R-:W4:Y:S01]  /*176e0*/  LDC R246, c[0x0][0x3a0] ;  /* 0x0000e800fff67b82 */ /* 0x000f220000000800 */
[----:B------:R-:W-:Y:S04]  /*176f0*/  LDGSTS.E [R214+-0x70000], desc[UR20][R28.64], !P2 ;  /* 0x900000001cd67fae */ /* 0x000fe8000d1a1014 */
[----:B--2---:R-:W2:Y:S04]  /*17700*/  LDL.LU.64 R14, [R1+0x350] ;  /* 0x00035000010e7983 */ /* 0x004ea80000300a00 */
[----:B------:R-:W4:Y:S04]  /*17710*/  LDL.LU.64 R16, [R1+0x348] ;  /* 0x0003480001107983 */ /* 0x000f280000300a00 */
[----:B-1----:R-:W4:Y:S01]  /*17720*/  LDL.LU.64 R18, [R1+0x340] ;  /* 0x0003400001127983 */ /* 0x002f220000300a00 */
[----:B------:R-:W-:Y:S01]  /*17730*/  ISETP.GE.U32.AND P3, PT, R217, 0x7ffffe9f, PT ;  /* 0x7ffffe9fd900780c */ /* 0x000fe20003f66070 */
[----:B------:R-:W-:-:S02]  /*17740*/  VIADD R217, R2, 0x100000 ;  /* 0x0010000002d97836 */ /* 0x000fc40000000000 */
[----:B-----5:R-:W-:-:S05]  /*17750*/  IMAD.WIDE R22, R247, 0x4, R22 ;  /* 0x00000004f7167825 */ /* 0x020fca00078e0216 */
[----:B------:R-:W-:Y:S04]  /*17760*/  STL.64 [R1+0x750], R22 ;  /* 0x0007501601007387 */ /* 0x000fe80000100a00 */
[----:B------:R1:W-:Y:S01]  /*17770*/  LDGSTS.E [R217+-0x6fe00], desc[UR20][R22.64], !P2 ;  /* 0x9020000016d97fae */ /* 0x0003e2000d1a1014 */
[----:B---3--:R-:W-:-:S04]  /*17780*/  IMAD.WIDE R20, R247, 0x4, R20 ;  /* 0x00000004f7147825 */ /* 0x008fc800078e0214 */
[C---:B------:R-:W-:Y:S01]  /*17790*/  IMAD.WIDE R26, R247.reuse, 0x4, R26 ;  /* 0x00000004f71a7825 */ /* 0x040fe200078e021a */
[----:B------:R3:W-:Y:S03]  /*177a0*/  STL.64 [R1+0x748], R20 ;  /* 0x0007481401007387 */ /* 0x0007e60000100a00 */
[----:B------:R-:W-:Y:S01]  /*177b0*/  IMAD.WIDE R24, R247, 0x4, R24 ;  /* 0x00000004f7187825 */ /* 0x000fe200078e0218 */
[----:B------:R-:W5:Y:S04]  /*177c0*/  LDL.LU.64 R28, [R1+0x330] ;  /* 0x00033000011c7983 */ /* 0x000f680000300a00 */
[----:B------:R1:W-:Y:S04]  /*177d0*/  STL.64 [R1+0x740], R26 ;  /* 0x0007401a01007387 */ /* 0x0003e80000100a00 */
[----:B------:R3:W-:Y:S04]  /*177e0*/  STL.64 [R1+0x738], R24 ;  /* 0x0007381801007387 */ /* 0x0007e80000100a00 */
[----:B------:R-:W-:Y:S04]  /*177f0*/  LDGSTS.E [R216+-0x6fc00], desc[UR20][R20.64], !P2 ;  /* 0x9040000014d87fae */ /* 0x000fe8000d1a1014 */
[----:B------:R-:W-:Y:S01]  /*17800*/  LDGSTS.E [R215+-0x6fa00], desc[UR20][R26.64], !P2 ;  /* 0x906000001ad77fae */ /* 0x000fe2000d1a1014 */
[----:B-1----:R-:W-:-:S03]  /*17810*/  VIADD R217, R248, 0xfffffedd ;  /* 0xfffffeddf8d97836 */ /* 0x002fc60000000000 */
[----:B------:R1:W-:Y:S04]  /*17820*/  LDGSTS.E [R214+-0x6f800], desc[UR20][R24.64], !P3 ;  /* 0x9080000018d67fae */ /* 0x0003e8000d9a1014 */
[----:B---3--:R-:W3:Y:S04]  /*17830*/  LDL.LU.64 R20, [R1+0x320] ;  /* 0x0003200001147983 */ /* 0x008ee80000300a00 */
[----:B------:R-:W3:Y:S04]  /*17840*/  LDL.LU.64 R22, [R1+0x318] ;  /* 0x0003180001167983 */ /* 0x000ee80000300a00 */
[----:B------:R-:W3:Y:S01]  /*17850*/  LDL.LU.64 R26, [R1+0x310] ;  /* 0x00031000011a7983 */ /* 0x000ee20000300a00 */
[----:B------:R-:W-:Y:S01]  /*17860*/  ISETP.GE.U32.AND P2, PT, R217, 0x7ffffe9e, PT ;  /* 0x7ffffe9ed900780c */ /* 0x000fe20003f46070 */
[----:B-1----:R-:W1:Y:S01]  /*17870*/  LDC R24, c[0x0][0x3a0] ;  /* 0x0000e800ff187b82 */ /* 0x002e620000000800 */
[----:B------:R-:W-:Y:S01]  /*17880*/  IADD3 R217, PT, PT, R2, 0x100000, RZ ;  /* 0x0010000002d97810 */ /* 0x000fe20007ffe0ff */
[----:B------:R-:W-:-:S05]  /*17890*/  IMAD.WIDE R12, R247, 0x4, R12 ;  /* 0x00000004f70c7825 */ /* 0x000fca00078e020c */
[----:B------:R1:W-:Y:S04]  /*178a0*/  STL.64 [R1+0x730], R12 ;  /* 0x0007300c01007387 */ /* 0x0003e80000100a00 */
[----:B------:R1:W-:Y:S01]  /*178b0*/  LDGSTS.E [R217+-0x6f600], desc[UR20][R12.64], !P3 ;  /* 0x90a000000cd97fae */ /* 0x0003e2000d9a1014 */
[----:B--2---:R-:W-:-:S04]  /*178c0*/  IMAD.WIDE R14, R247, 0x4, R14 ;  /* 0x00000004f70e7825 */ /* 0x004fc800078e020e */
[C---:B----4-:R-:W-:Y:S01]  /*178d0*/  IMAD.WIDE R16, R247.reuse, 0x4, R16 ;  /* 0x00000004f7107825 */ /* 0x050fe200078e0210 */
[----:B------:R2:W-:Y:S04]  /*178e0*/  STL.64 [R1+0x728], R14 ;  /* 0x0007280e01007387 */ /* 0x0005e80000100a00 */
[----:B-1----:R-:W4:Y:S01]  /*178f0*/  LDL.LU.64 R12, [R1+0x300] ;  /* 0x00030000010c7983 */ /* 0x002f220000300a00 */
[----:B------:R-:W-:-:S03]  /*17900*/  IMAD.WIDE R248, R247, 0x4, R18 ;  /* 0x00000004f7f87825 */ /* 0x000fc600078e0212 */
[----:B------:R1:W-:Y:S04]  /*17910*/  STL.64 [R1+0x720], R16 ;  /* 0x0007201001007387 */ /* 0x0003e80000100a00 */
[----:B------:R-:W-:Y:S04]  /*17920*/  LDGSTS.E [R216+-0x6f400], desc[UR20][R14.64], !P3 ;  /* 0x90c000000ed87fae */ /* 0x000fe8000d9a1014 */
[----:B------:R-:W-:Y:S01]  /*17930*/  LDGSTS.E [R215+-0x6f200], desc[UR20][R16.64], !P3 ;  /* 0x90e0000010d77fae */ /* 0x000fe2000d9a1014 */
[----:B------:R-:W-:Y:S02]  /*17940*/  VIADD R217, R246, 0xfffffedc ;  /* 0xfffffedcf6d97836 */ /* 0x000fe40000000000 */
[----:B------:R-:W3:Y:S01]  /*17950*/  LDC R246, c[0x0][0x3a0] ;  /* 0x0000e800fff67b82 */ /* 0x000ee20000000800 */
[----:B------:R-:W-:Y:S04]  /*17960*/  LDGSTS.E [R214+-0x6f000], desc[UR20][R248.64], !P2 ;  /* 0x91000000f8d67fae */ /* 0x000fe8000d1a1014 */
[----:B--2---:R-:W2:Y:S04]  /*17970*/  LDL.LU.64 R14, [R1+0x2f0] ;  /* 0x0002f000010e7983 */ /* 0x004ea80000300a00 */
[----:B------:R-:W2:Y:S04]  /*17980*/  LDL.LU.64 R18, [R1+0x2e8] ;  /* 0x0002e80001127983 */ /* 0x000ea80000300a00 */
[----:B-1----:R-:W2:Y:S01]  /*17990*/  LDL.LU.64 R16, [R1+0x2e0] ;  /* 0x0002e00001107983 */ /* 0x002ea20000300a00 */
        /* <DEDUP_REMOVED lines=9> */
[----:B------:R3:W-:Y:S01]  /*17a30*/  STL.64 [R1+0x708], R22 ;  /* 0x0007081601007387 */ /* 0x0007e20000100a00 */
[----:B-----5:R-:W-:-:S03]  /*17a40*/  IADD3 R217, PT, PT, R24, -0x125, RZ ;  /* 0xfffffedb18d97810 */ /* 0x020fc60007ffe0ff */
[----:B-1----:R-:W5:Y:S04]  /*17a50*/  LDL.LU.64 R28, [R1+0x2d8] ;  /* 0x0002d800011c7983 */ /* 0x002f680000300a00 */
[----:B------:R1:W-:Y:S04]  /*17a60*/  STL.64 [R1+0x700], R26 ;  /* 0x0007001a01007387 */ /* 0x0003e80000100a00 */
[----:B------:R-:W-:Y:S04]  /*17a70*/  LDGSTS.E [R216+-0x6ec00], desc[UR20][R20.64], !P2 ;  /* 0x9140000014d87fae */ /* 0x000fe8000d1a1014 */
[----:B------:R-:W-:Y:S04]  /*17a80*/  LDGSTS.E [R215+-0x6ea00], desc[UR20][R22.64], !P2 ;  /* 0x9160000016d77fae */ /* 0x000fe8000d1a1014 */
[----:B---3--:R-:W3:Y:S04]  /*17a90*/  LDL.LU.64 R20, [R1+0x2d0] ;  /* 0x0002d00001147983 */ /* 0x008ee80000300a00 */
[----:B------:R-:W3:Y:S04]  /*17aa0*/  LDL.LU.64 R24, [R1+0x2c8] ;  /* 0x0002c80001187983 */ /* 0x000ee80000300a00 */
[----:B------:R-:W3:Y:S01]  /*17ab0*/  LDL.LU.64 R22, [R1+0x2c0] ;  /* 0x0002c00001167983 */ /* 0x000ee20000300a00 */
[----:B------:R-:W-:Y:S01]  /*17ac0*/  ISETP.GE.U32.AND P2, PT, R217, 0x7ffffe9c, PT ;  /* 0x7ffffe9cd900780c */ /* 0x000fe20003f46070 */
[----:B------:R-:W-:-:S02]  /*17ad0*/  VIADD R217, R2, 0x100000 ;  /* 0x0010000002d97836 */ /* 0x000fc40000000000 */
[----:B------:R1:W-:Y:S02]  /*17ae0*/  LDGSTS.E [R214+-0x6e800], desc[UR20][R26.64], !P3 ;  /* 0x918000001ad67fae */ /* 0x0003e4000d9a1014 */
[----:B-1----:R-:W1:Y:S01]  /*17af0*/  LDC R26, c[0x0][0x3a0] ;  /* 0x0000e800ff1a7b82 */ /* 0x002e620000000800 */
[----:B----4-:R-:W-:-:S05]  /*17b00*/  IMAD.WIDE R12, R247, 0x4, R12 ;  /* 0x00000004f70c7825 */ /* 0x010fca00078e020c */
[----:B------:R4:W-:Y:S04]  /*17b10*/  STL.64 [R1+0x6f8], R12 ;  /* 0x0006f80c01007387 */ /* 0x0009e80000100a00 */
[----:B------:R1:W-:Y:S01]  /*17b20*/  LDGSTS.E [R217+-0x6e600], desc[UR20][R12.64], !P3 ;  /* 0x91a000000cd97fae */ /* 0x0003e2000d9a1014 */
[----:B--2---:R-:W-:-:S04]  /*17b30*/  IMAD.WIDE R14, R247, 0x4, R14 ;  /* 0x00000004f70e7825 */ /* 0x004fc800078e020e */
[C---:B------:R-:W-:Y:S01]  /*17b40*/  IMAD.WIDE R18, R247.reuse, 0x4, R18 ;  /* 0x00000004f7127825 */ /* 0x040fe200078e0212 */
[----:B------:R2:W-:Y:S03]  /*17b50*/  STL.64 [R1+0x6f0], R14 ;  /* 0x0006f00e01007387 */ /* 0x0005e60000100a00 */
[----:B------:R-:W-:Y:S01]  /*17b60*/  IMAD.WIDE R80, R247, 0x4, R16 ;  /* 0x00000004f7507825 */ /* 0x000fe200078e0210 */
[----:B----4-:R-:W4:Y:S04]  /*17b70*/  LDL.LU.64 R12, [R1+0x2b8] ;  /* 0x0002b800010c7983 */ /* 0x010f280000300a00 */
[----:B------:R1:W-:Y:S04]  /*17b80*/  STL.64 [R1+0x6e8], R18 ;  /* 0x0006e81201007387 */ /* 0x0003e80000100a00 */
[----:B------:R-:W-:Y:S04]  /*17b90*/  STL.64 [R1+0x6e0], R80 ;  /* 0x0006e05001007387 */ /* 0x000fe80000100a00 */
[----:B------:R-:W-:Y:S04]  /*17ba0*/  LDGSTS.E [R216+-0x6e400], desc[UR20][R14.64], !P3 ;  /* 0x91c000000ed87fae */ /* 0x000fe8000d9a1014 */
[----:B------:R-:W-:Y:S01]  /*17bb0*/  LDGSTS.E [R215+-0x6e200], desc[UR20][R18.64], !P3 ;  /* 0x91e0000012d77fae */ /* 0x000fe2000d9a1014 */
[----:B-1----:R-:W-:-:S02]  /*17bc0*/  VIADD R217, R246, 0xfffffeda ;  /* 0xfffffedaf6d97836 */ /* 0x002fc40000000000 */
[----:B------:R-:W1:Y:S01]  /*17bd0*/  LDC R246, c[0x0][0x3a0] ;  /* 0x0000e800fff67b82 */ /* 0x000e620000000800 */
[----:B------:R-:W-:Y:S04]  /*17be0*/  LDGSTS.E [R214+-0x6e000], desc[UR20][R80.64], !P2 ;  /* 0x9200000050d67fae */ /* 0x000fe8000d1a1014 */
[----:B--2---:R-:W2:Y:S04]  /*17bf0*/  LDL.LU.64 R14, [R1+0x2b0] ;  /* 0x0002b000010e7983 */ /* 0x004ea80000300a00 */
[----:B------:R-:W2:Y:S04]  /*17c00*/  LDL.LU.64 R16, [R1+0x2a8] ;  /* 0x0002a80001107983 */ /* 0x000ea80000300a00 */
[----:B------:R-:W2:Y:S01]  /*17c10*/  LDL.LU.64 R18, [R1+0x2a0] ;  /* 0x0002a00001127983 */ /* 0x000ea20000300a00 */
        /* <DEDUP_REMOVED lines=9> */
[----:B------:R3:W-:Y:S04]  /*17cb0*/  STL.64 [R1+0x6c8], R24 ;  /* 0x0006c81801007387 */ /* 0x0007e80000100a00 */
[----:B-----5:R-:W5:Y:S01]  /*17cc0*/  LDL.LU.64 R28, [R1+0x298] ;  /* 0x00029800011c7983 */ /* 0x020f620000300a00 */
[----:B-1----:R-:W-:-:S03]  /*17cd0*/  VIADD R217, R26, 0xfffffed9 ;  /* 0xfffffed91ad97836 */ /* 0x002fc60000000000 */
        /* <DEDUP_REMOVED lines=22> */
[----:B-1----:R-:W-:-:S02]  /*17e40*/  IADD3 R217, PT, PT, R246, -0x128, RZ ;  /* 0xfffffed8f6d97810 */ /* 0x002fc40007ffe0ff */
[----:B------:R-:W1:Y:S01]  /*17e50*/  LDC R246, c[0x0][0x3a0] ;  /* 0x0000e800fff67b82 */ /* 0x000e620000000800 */
[----:B------:R-:W-:Y:S04]  /*17e60*/  LDGSTS.E [R214+-0x6d000], desc[UR20][R80.64], !P2 ;  /* 0x9300000050d67fae */ /* 0x000fe8000d1a1014 */
[----:B--2---:R-:W2:Y:S04]  /*17e70*/  LDL.LU.64 R14, [R1+0x270] ;  /* 0x00027000010e7983 */ /* 0x004ea80000300a00 */
[----:B------:R-:W2:Y:S04]  /*17e80*/  LDL.LU.64 R18, [R1+0x268] ;  /* 0x0002680001127983 */ /* 0x000ea80000300a00 */
[----:B------:R-:W2:Y:S01]  /*17e90*/  LDL.LU.64 R16, [R1+0x260] ;  /* 0x0002600001107983 */ /* 0x000ea20000300a00 */
        /* <DEDUP_REMOVED lines=18> */
[----:B------:R-:W-:-:S02]  /*17fc0*/  ISETP.GE.U32.AND P2, PT, R217, 0x7ffffe98, PT ;  /* 0x7ffffe98d900780c */ /* 0x000fc40003f46070 */
[----:B------:R-:W-:Y:S01]  /*17fd0*/  IADD3 R217, PT, PT, R2, 0x100000, RZ ;  /* 0x0010000002d97810 */ /* 0x000fe20007ffe0ff */
        /* <DEDUP_REMOVED lines=30> */
[----:B-1----:R-:W-:-:S03]  /*181c0*/  IADD3 R217, PT, PT, R24, -0x12b, RZ ;  /* 0xfffffed518d97810 */ /* 0x002fc60007ffe0ff */
[----:B-----5:R-:W5:Y:S04]  /*181d0*/  LDL.LU.64 R28, [R1+0x210] ;  /* 0x00021000011c7983 */ /* 0x020f680000300a00 */
        /* <DEDUP_REMOVED lines=77> */
[----:B------:R3:W-:Y:S03]  /*186b0*/  STL.64 [R1+0x5c8], R26 ;  /* 0x0005c81a01007387 */ /* 0x0007e60000100a00 */
[----:B-1----:R-:W-:Y:S01]  /*186c0*/  VIADD R217, R22, 0xfffffed1 ;  /* 0xfffffed116d97836 */ /* 0x002fe20000000000 */
[----:B-----5:R-:W5:Y:S04]  /*186d0*/  LDL.LU.64 R28, [R1+0x138] ;  /* 0x00013800011c7983 */ /* 0x020f680000300a00 */
[----:B------:R1:W-:Y:S04]  /*186e0*/  STL.64 [R1+0x5c0], R24 ;  /* 0x0005c01801007387 */ /* 0x0003e80000100a00 */
[----:B------:R-:W-:Y:S04]  /*186f0*/  LDGSTS.E [R216+-0x69c00], desc[UR20][R20.64], !P2 ;  /* 0x9640000014d87fae */ /* 0x000fe8000d1a1014 */
[----:B------:R-:W5:Y:S04]  /*18700*/  LDL.LU.64 R22, [R1+0x130] ;  /* 0x0001300001167983 */ /* 0x000f680000300a00 */
[----:B------:R-:W-:Y:S04]  /*18710*/  LDGSTS.E [R215+-0x69a00], desc[UR20][R26.64], !P2 ;  /* 0x966000001ad77fae */ /* 0x000fe8000d1a1014 */
[----:B---3--:R-:W3:Y:S01]  /*18720*/  LDL.LU.64 R20, [R1+0x128] ;  /* 0x0001280001147983 */ /* 0x008ee20000300a00 */
[----:B------:R-:W-:-:S03]  /*18730*/  ISETP.GE.U32.AND P2, PT, R217, 0x7ffffe92, PT ;  /* 0x7ffffe92d900780c */ /* 0x000fc60003f46070 */
[----:B------:R1:W-:Y:S04]  /*18740*/  LDGSTS.E [R214+-0x69800], desc[UR20][R24.64], !P3 ;  /* 0x9680000018d67fae */ /* 0x0003e8000d9a1014 */
[----:B------:R-:W3:Y:S01]  /*18750*/  LDL.LU.64 R26, [R1+0x120] ;  /* 0x00012000011a7983 */ /* 0x000ee20000300a00 */
[----:B------:R-:W-:Y:S01]  /*18760*/  IADD3 R217, PT, PT, R2, 0x100000, RZ ;  /* 0x0010000002d97810 */ /* 0x000fe20007ffe0ff */
        /* <DEDUP_REMOVED lines=24> */
[----:B------:R-:W-:-:S04]  /*188f0*/  IMAD.WIDE R22, R247, 0x4, R22 ;  /* 0x00000004f7167825 */ /* 0x000fc800078e0216 */
[----:B---3--:R-:W-:Y:S01]  /*18900*/  IMAD.WIDE R20, R247, 0x4, R20 ;  /* 0x00000004f7147825 */ /* 0x008fe200078e0214 */
[----:B------:R3:W-:Y:S01]  /*18910*/  STL.64 [R1+0x590], R22 ;  /* 0x0005901601007387 */ /* 0x0007e20000100a00 */
[----:B-1----:R-:W-:-:S03]  /*18920*/  IADD3 R217, PT, PT, R24, -0x131, RZ ;  /* 0xfffffecf18d97810 */ /* 0x002fc60007ffe0ff */
[----:B------:R1:W-:Y:S01]  /*18930*/  STL.64 [R1+0x588], R20 ;  /* 0x0005881401007387 */ /* 0x0003e20000100a00 */
[----:B------:R-:W-:-:S03]  /*18940*/  IMAD.WIDE R26, R247, 0x4, R26 ;  /* 0x00000004f71a7825 */ /* 0x000fc600078e021a */
        /* <DEDUP_REMOVED lines=8> */
[----:B-1----:R-:W3:Y:S01]  /*189d0*/  LDL.LU.64 R20, [R1+0xd8] ;  /* 0x0000d80001147983 */ /* 0x002ee20000300a00 */
[----:B------:R-:W-:Y:S01]  /*189e0*/  VIADD R217, R2, 0x100000 ;  /* 0x0010000002d97836 */ /* 0x000fe20000000000 */
[----:B------:R-:W1:Y:S01]  /*189f0*/  LDC R26, c[0x0][0x3a0] ;  /* 0x0000e800ff1a7b82 */ /* 0x000e620000000800 */
        /* <DEDUP_REMOVED lines=23> */
[----:B------:R-:W-:-:S04]  /*18b70*/  IMAD.WIDE R24, R247, 0x4, R24 ;  /* 0x00000004f7187825 */ /* 0x000fc800078e0218 */
[C---:B---3--:R-:W-:Y:S01]  /*18b80*/  IMAD.WIDE R22, R247.reuse, 0x4, R22 ;  /* 0x00000004f7167825 */ /* 0x048fe200078e0216 */
[----:B------:R3:W-:Y:S04]  /*18b90*/  STL.64 [R1+0x550], R24 ;  /* 0x0005501801007387 */ /* 0x0007e80000100a00 */
[----:B------:R3:W-:Y:S01]  /*18ba0*/  STL.64 [R1+0x548], R22 ;  /* 0x0005481601007387 */ /* 0x0007e20000100a00 */
[----:B------:R-:W-:-:S03]  /*18bb0*/  IMAD.WIDE R20, R247, 0x4, R20 ;  /* 0x00000004f7147825 */ /* 0x000fc600078e0214 */
[----:B-----5:R-:W5:Y:S01]  /*18bc0*/  LDL.LU.64 R28, [R1+0xb0] ;  /* 0x0000b000011c7983 */ /* 0x020f620000300a00 */
[----:B-1----:R-:W-:-:S03]  /*18bd0*/  VIADD R217, R26, 0xfffffecd ;  /* 0xfffffecd1ad97836 */ /* 0x002fc60000000000 */
        /* <DEDUP_REMOVED lines=8> */
[----:B------:R-:W-:Y:S01]  /*18c60*/  VIADD R217, R2, 0x100000 ;  /* 0x0010000002d97836 */ /* 0x000fe20000000000 */
        /* <DEDUP_REMOVED lines=11> */
[----:B------:R-:W4:Y:S01]  /*18d20*/  LDL.LU.64 R18, [R1+0x88] ;  /* 0x0000880001127983 */ /* 0x000f220000300a00 */
[----:B-1----:R-:W-:-:S02]  /*18d30*/  IADD3 R217, PT, PT, R246, -0x134, RZ ;  /* 0xfffffeccf6d97810 */ /* 0x002fc40007ffe0ff */
[----:B------:R-:W1:Y:S01]  /*18d40*/  LDC R246, c[0x0][0x3a0] ;  /* 0x0000e800fff67b82 */ /* 0x000e620000000800 */
[----:B------:R-:W-:Y:S04]  /*18d50*/  LDGSTS.E [R216+-0x67400], desc[UR20][R14.64], !P3 ;  /* 0x98c000000ed87fae */ /* 0x000fe8000d9a1014 */
[----:B------:R-:W-:Y:S01]  /*18d60*/  LDGSTS.E [R215+-0x67200], desc[UR20][R16.64], !P3 ;  /* 0x98e0000010d77fae */ /* 0x000fe2000d9a1014 */
[----:B------:R-:W-:Y:S01]  /*18d70*/  ISETP.GE.U32.AND P3, PT, R217, 0x7ffffe8d, PT ;  /* 0x7ffffe8dd900780c */ /* 0x000fe20003f66070 */
[----:B------:R-:W-:Y:S02]  /*18d80*/  VIADD R217, R2, 0x100000 ;  /* 0x0010000002d97836 */ /* 0x000fe40000000000 */
[----:B------:R-:W-:Y:S04]  /*18d90*/  LDGSTS.E [R214+-0x67000], desc[UR20][R80.64], !P2 ;  /* 0x9900000050d67fae */ /* 0x000fe8000d1a1014 */
[----:B--2---:R-:W2:Y:S04]  /*18da0*/  LDL.LU.64 R14, [R1+0x80] ;  /* 0x00008000010e7983 */ /* 0x004ea80000300a00 */
[----:B------:R-:W2:Y:S01]  /*18db0*/  LDL.LU.64 R16, [R1+0x78] ;  /* 0x0000780001107983 */ /* 0x000ea20000300a00 */
[----:B-----5:R-:W-:-:S05]  /*18dc0*/  IMAD.WIDE R28, R247, 0x4, R28 ;  /* 0x00000004f71c7825 */ /* 0x020fca00078e021c */
[----:B------:R5:W-:Y:S04]  /*18dd0*/  STL.64 [R1+0x518], R28 ;  /* 0x0005181c01007387 */ /* 0x000be80000100a00 */
[----:B------:R1:W-:Y:S01]  /*18de0*/  LDGSTS.E [R217+-0x66e00], desc[UR20][R28.64], !P2 ;  /* 0x992000001cd97fae */ /* 0x0003e2000d1a1014 */
[----:B------:R-:W-:-:S04]  /*18df0*/  IMAD.WIDE R26, R247, 0x4, R26 ;  /* 0x00000004f71a7825 */ /* 0x000fc800078e021a */
[C---:B---3--:R-:W-:Y:S01]  /*18e00*/  IMAD.WIDE R24, R247.reuse, 0x4, R24 ;  /* 0x00000004f7187825 */ /* 0x048fe200078e0218 */
[----:B------:R3:W-:Y:S03]  /*18e10*/  STL.64 [R1+0x510], R26 ;  /* 0x0005101a01007387 */ /* 0x0007e60000100a00 */
[----:B-1----:R-:W-:Y:S01]  /*18e20*/  VIADD R217, R20, 0xfffffecb ;  /* 0xfffffecb14d97836 */ /* 0x002fe20000000000 */
[----:B------:R1:W-:Y:S01]  /*18e30*/  STL.64 [R1+0x508], R24 ;  /* 0x0005081801007387 */ /* 0x0003e20000100a00 */
[----:B------:R-:W-:-:S03]  /*18e40*/  IMAD.WIDE R22, R247, 0x4, R22 ;  /* 0x00000004f7167825 */ /* 0x000fc600078e0216 */
[----:B------:R-:W2:Y:S04]  /*18e50*/  LDL.LU.64 R20, [R1+0x70] ;  /* 0x0000700001147983 */ /* 0x000ea80000300a00 */
[----:B------:R1:W-:Y:S04]  /*18e60*/  STL.64 [R1+0x500], R22 ;  /* 0x0005001601007387 */ /* 0x0003e80000100a00 */
[----:B-----5:R-:W5:Y:S04]  /*18e70*/  LDL.LU.64 R28, [R1+0x68] ;  /* 0x00006800011c7983 */ /* 0x020f680000300a00 */
[----:B------:R-:W-:Y:S04]  /*18e80*/  LDGSTS.E [R216+-0x66c00], desc[UR20][R26.64], !P2 ;  /* 0x994000001ad87fae */ /* 0x000fe8000d1a1014 */
[----:B------:R-:W-:Y:S01]  /*18e90*/  LDGSTS.E [R215+-0x66a00], desc[UR20][R24.64], !P2 ;  /* 0x9960000018d77fae */ /* 0x000fe2000d1a1014 */
[----:B------:R-:W-:-:S02]  /*18ea0*/  ISETP.GE.U32.AND P2, PT, R217, 0x7ffffe8c, PT ;  /* 0x7ffffe8cd900780c */ /* 0x000fc40003f46070 */
[----:B------:R-:W-:Y:S01]  /*18eb0*/  IADD3 R217, PT, PT, R2, 0x100000, RZ ;  /* 0x0010000002d97810 */ /* 0x000fe20007ffe0ff */
[----:B------:R1:W-:Y:S04]  /*18ec0*/  LDGSTS.E [R214+-0x66800], desc[UR20][R22.64], !P3 ;  /* 0x9980000016d67fae */ /* 0x0003e8000d9a1014 */
[----:B---3--:R-:W3:Y:S04]  /*18ed0*/  LDL.LU.64 R26, [R1+0x60] ;  /* 0x00006000011a7983 */ /* 0x008ee80000300a00 */
[----:B-1----:R-:W3:Y:S01]  /*18ee0*/  LDL.LU.64 R24, [R1+0x58] ;  /* 0x0000580001187983 */ /* 0x002ee20000300a00 */
[----:B------:R-:W1:Y:S01]  /*18ef0*/  LDC R22, c[0x0][0x3a0] ;  /* 0x0000e800ff167b82 */ /* 0x000e620000000800 */
[----:B----4-:R-:W-:-:S05]  /*18f00*/  IMAD.WIDE R12, R247, 0x4, R12 ;  /* 0x00000004f70c7825 */ /* 0x010fca00078e020c */
[----:B------:R4:W-:Y:S04]  /*18f10*/  STL.64 [R1+0x4f8], R12 ;  /* 0x0004f80c01007387 */ /* 0x0009e80000100a00 */
[----:B------:R1:W-:Y:S01]  /*18f20*/  LDGSTS.E [R217+-0x66600], desc[UR20][R12.64], !P3 ;  /* 0x99a000000cd97fae */ /* 0x0003e2000d9a1014 */
[----:B------:R-:W-:-:S05]  /*18f30*/  IMAD.WIDE R18, R247, 0x4, R18 ;  /* 0x00000004f7127825 */ /* 0x000fca00078e0212 */
[----:B------:R-:W-:Y:S04]  /*18f40*/  STL.64 [R1+0x4f0], R18 ;  /* 0x0004f01201007387 */ /* 0x000fe80000100a00 */
[----:B----4-:R-:W4:Y:S01]  /*18f50*/  LDL.LU.64 R12, [R1+0x50] ;  /* 0x00005000010c7983 */ /* 0x010f220000300a00 */
[----:B-1----:R-:W-:Y:S02]  /*18f60*/  VIADD R217, R246, 0xfffffeca ;  /* 0xfffffecaf6d97836 */ /* 0x002fe40000000000 */
[----:B------:R-:W1:Y:S01]  /*18f70*/  LDC R246, c[0x0][0x3a0] ;  /* 0x0000e800fff67b82 */ /* 0x000e620000000800 */
[----:B------:R-:W-:Y:S01]  /*18f80*/  LDGSTS.E [R216+-0x66400], desc[UR20][R18.64], !P3 ;  /* 0x99c0000012d87fae */ /* 0x000fe2000d9a1014 */
[----:B--2---:R-:W-:-:S04]  /*18f90*/  IMAD.WIDE R14, R247, 0x4, R14 ;  /* 0x00000004f70e7825 */ /* 0x004fc800078e020e */
[----:B------:R-:W-:Y:S01]  /*18fa0*/  IMAD.WIDE R16, R247, 0x4, R16 ;  /* 0x00000004f7107825 */ /* 0x000fe200078e0210 */
[----:B------:R2:W-:Y:S04]  /*18fb0*/  STL.64 [R1+0x4e8], R14 ;  /* 0x0004e80e01007387 */ /* 0x0005e80000100a00 */
[----:B------:R2:W-:Y:S04]  /*18fc0*/  STL.64 [R1+0x4e0], R16 ;  /* 0x0004e01001007387 */ /* 0x0005e80000100a00 */
[----:B------:R-:W-:Y:S01]  /*18fd0*/  LDGSTS.E [R215+-0x66200], desc[UR20][R14.64], !P3 ;  /* 0x99e000000ed77fae */ /* 0x000fe2000d9a1014 */
[----:B------:R-:W-:Y:S01]  /*18fe0*/  ISETP.GE.U32.AND P3, PT, R217, 0x7ffffe8b, PT ;  /* 0x7ffffe8bd900780c */ /* 0x000fe20003f66070 */
[----:B------:R-:W-:-:S02]  /*18ff0*/  VIADD R217, R2, 0x100000 ;  /* 0x0010000002d97836 */ /* 0x000fc40000000000 */
[----:B------:R-:W-:Y:S04]  /*19000*/  LDGSTS.E [R214+-0x66000], desc[UR20][R16.64], !P2 ;  /* 0x9a00000010d67fae */ /* 0x000fe8000d1a1014 */
[----:B--2---:R-:W2:Y:S04]  /*19010*/  LDL.LU.64 R14, [R1+0x48] ;  /* 0x00004800010e7983 */ /* 0x004ea80000300a00 */
[----:B------:R-:W2:Y:S04]  /*19020*/  LDL.LU.64 R16, [R1+0x40] ;  /* 0x0000400001107983 */ /* 0x000ea80000300a00 */
[----:B------:R-:W2:Y:S01]  /*19030*/  LDL.LU.64 R18, [R1+0x38] ;  /* 0x0000380001127983 */ /* 0x000ea20000300a00 */
[----:B------:R-:W-:-:S04]  /*19040*/  IMAD.WIDE R20, R247, 0x4, R20 ;  /* 0x00000004f7147825 */ /* 0x000fc800078e0214 */
[C---:B-----5:R-:W-:Y:S01]  /*19050*/  IMAD.WIDE R80, R247.reuse, 0x4, R28 ;  /* 0x00000004f7507825 */ /* 0x060fe200078e021c */
[----:B------:R5:W-:Y:S04]  /*19060*/  STL.64 [R1+0x4d8], R20 ;  /* 0x0004d81401007387 */ /* 0x000be80000100a00 */
[----:B------:R1:W-:Y:S04]  /*19070*/  LDGSTS.E [R217+-0x65e00], desc[UR20][R20.64], !P2 ;  /* 0x9a20000014d97fae */ /* 0x0003e8000d1a1014 */
[----:B------:R1:W-:Y:S04]  /*19080*/  STL.64 [R1+0x4d0], R80 ;  /* 0x0004d05001007387 */ /* 0x0003e80000100a00 */
[----:B------:R-:W-:Y:S04]  /*19090*/  LDGSTS.E [R216+-0x65c00], desc[UR20][R80.64], !P2 ;  /* 0x9a40000050d87fae */ /* 0x000fe8000d1a1014 */
[----:B-----5:R-:W5:Y:S01]  /*190a0*/  LDL.LU.64 R20, [R1+0x30] ;  /* 0x0000300001147983 */ /* 0x020f620000300a00 */
[----:B---3--:R-:W-:-:S04]  /*190b0*/  IMAD.WIDE R28, R247, 0x4, R26 ;  /* 0x00000004f71c7825 */ /* 0x008fc800078e021a */
[----:B------:R-:W-:Y:S01]  /*190c0*/  IMAD.WIDE R26, R247, 0x4, R24 ;  /* 0x00000004f71a7825 */ /* 0x000fe200078e0218 */
[----:B------:R-:W-:Y:S01]  /*190d0*/  STL.64 [R1+0x4c8], R28 ;  /* 0x0004c81c01007387 */ /* 0x000fe20000100a00 */
[----:B-1----:R-:W-:-:S03]  /*190e0*/  IADD3 R217, PT, PT, R22, -0x137, RZ ;  /* 0xfffffec916d97810 */ /* 0x002fc60007ffe0ff */
[----:B------:R1:W-:Y:S04]  /*190f0*/  STL.64 [R1+0x4c0], R26 ;  /* 0x0004c01a01007387 */ /* 0x0003e80000100a00 */
[----:B------:R-:W3:Y:S04]  /*19100*/  LDL.LU.64 R22, [R1+0x28] ;  /* 0x0000280001167983 */ /* 0x000ee80000300a00 */
[----:B------:R-:W3:Y:S04]  /*19110*/  LDL.LU.64 R24, [R1+0x20] ;  /* 0x0000200001187983 */ /* 0x000ee80000300a00 */
[----:B------:R-:W3:Y:S04]  /*19120*/  LDL.LU.64 R80, [R1+0x18] ;  /* 0x0000180001507983 */ /* 0x000ee80000300a00 */
[----:B------:R-:W-:Y:S04]  /*19130*/  LDGSTS.E [R215+-0x65a00], desc[UR20][R28.64], !P2 ;  /* 0x9a6000001cd77fae */ /* 0x000fe8000d1a1014 */
[----:B------:R-:W-:Y:S04]  /*19140*/  LDGSTS.E [R214+-0x65800], desc[UR20][R26.64], !P3 ;  /* 0x9a8000001ad67fae */ /* 0x000fe8000d9a1014 */
[----:B-1----:R-:W3:Y:S01]  /*19150*/  LDL.LU.64 R26, [R1+0x10] ;  /* 0x00001000011a7983 */ /* 0x002ee20000300a00 */
[----:B----4-:R-:W-:-:S05]  /*19160*/  IMAD.WIDE R12, R247, 0x4, R12 ;  /* 0x00000004f70c7825 */ /* 0x010fca00078e020c */
[----:B------:R1:W-:Y:S04]  /*19170*/  STL.64 [R1+0x4b8], R12 ;  /* 0x0004b80c01007387 */ /* 0x0003e80000100a00 */
[----:B------:R-:W4:Y:S04]  /*19180*/  LDL.LU.64 R28, [R1+0x8] ;  /* 0x00000800011c7983 */ /* 0x000f280000300a00 */
[----:B------:R-:W4:Y:S01]  /*19190*/  LDL.64 R82, [R1] ;  /* 0x0000000001527983 */ /* 0x000f220000100a00 */
[----:B------:R-:W-:Y:S01]  /*191a0*/  ISETP.GE.U32.AND P2, PT, R217, 0x7ffffe8a, PT ;  /* 0x7ffffe8ad900780c */ /* 0x000fe20003f46070 */
[----:B------:R-:W-:-:S05]  /*191b0*/  VIADD R217, R2, 0x100000 ;  /* 0x0010000002d97836 */ /* 0x000fca0000000000 */
[----:B------:R1:W-:Y:S01]  /*191c0*/  LDGSTS.E [R217+-0x65600], desc[UR20][R12.64], !P3 ;  /* 0x9aa000000cd97fae */ /* 0x0003e2000d9a1014 */
[----:B--2---:R-:W-:-:S04]  /*191d0*/  IMAD.WIDE R14, R247, 0x4, R14 ;  /* 0x00000004f70e7825 */ /* 0x004fc800078e020e */
[C---:B------:R-:W-:Y:S01]  /*191e0*/  IMAD.WIDE R16, R247.reuse, 0x4, R16 ;  /* 0x00000004f7107825 */ /* 0x040fe200078e0210 */
[----:B------:R-:W-:Y:S03]  /*191f0*/  LDGSTS.E [R216+-0x65400], desc[UR20][R14.64], !P3 ;  /* 0x9ac000000ed87fae */ /* 0x000fe6000d9a1014 */
[----:B-1----:R-:W-:Y:S01]  /*19200*/  VIADD R217, R246, 0xfffffec8 ;  /* 0xfffffec8f6d97836 */ /* 0x002fe20000000000 */
[----:B------:R-:W-:Y:S01]  /*19210*/  LDGSTS.E [R215+-0x65200], desc[UR20][R16.64], !P3 ;  /* 0x9ae0000010d77fae */ /* 0x000fe2000d9a1014 */
[----:B------:R-:W-:Y:S01]  /*19220*/  IMAD.WIDE R18, R247, 0x4, R18 ;  /* 0x00000004f7127825 */ /* 0x000fe200078e0212 */
[----:B------:R-:W1:Y:S02]  /*19230*/  LDC R246, c[0x0][0x3a0] ;  /* 0x0000e800fff67b82 */ /* 0x000e640000000800 */
[----:B------:R-:W-:Y:S02]  /*19240*/  ISETP.GE.U32.AND P3, PT, R217, 0x7ffffe89, PT ;  /* 0x7ffffe89d900780c */ /* 0x000fe40003f66070 */
[----:B------:R-:W-:Y:S01]  /*19250*/  IADD3 R217, PT, PT, R2, 0x100000, RZ ;  /* 0x0010000002d97810 */ /* 0x000fe20007ffe0ff */
[----:B------:R-:W-:Y:S04]  /*19260*/  LDGSTS.E [R214+-0x65000], desc[UR20][R18.64], !P2 ;  /* 0x9b00000012d67fae */ /* 0x000fe8000d1a1014 */
[----:B------:R2:W-:Y:S04]  /*19270*/  STL.64 [R1+0x4b0], R14 ;  /* 0x0004b00e01007387 */ /* 0x0005e80000100a00 */
[----:B------:R-:W4:Y:S04]  /*19280*/  LDL.LU.64 R12, [R1+0xd48] ;  /* 0x000d4800010c7983 */ /* 0x000f280000300a00 */
[----:B------:R1:W-:Y:S04]  /*19290*/  STL.64 [R1+0x4a8], R16 ;  /* 0x0004a81001007387 */ /* 0x0003e80000100a00 */
[----:B--2---:R-:W2:Y:S01]  /*192a0*/  LDL.LU.64 R14, [R1+0xd40] ;  /* 0x000d4000010e7983 */ /* 0x004ea20000300a00 */
[----:B-----5:R-:W-:-:S05]  /*192b0*/  IMAD.WIDE R20, R247, 0x4, R20 ;  /* 0x00000004f7147825 */ /* 0x020fca00078e0214 */
[----:B------:R5:W-:Y:S02]  /*192c0*/  LDGSTS.E [R217+-0x64e00], desc[UR20][R20.64], !P2 ;  /* 0x9b20000014d97fae */ /* 0x000be4000d1a1014 */
[----:B-----5:R-:W5:Y:S01]  /*192d0*/  LDC R217, c[0x0][0x3a0] ;  /* 0x0000e800ffd97b82 */ /* 0x020f620000000800 */
[C---:B---3--:R-:W-:Y:S01]  /*192e0*/  IMAD.WIDE R22, R247.reuse, 0x4, R22 ;  /* 0x00000004f7167825 */ /* 0x048fe200078e0216 */
[----:B------:R3:W-:Y:S03]  /*192f0*/  STL.64 [R1+0x4a0], R18 ;  /* 0x0004a01201007387 */ /* 0x0007e60000100a00 */
[C---:B------:R-:W-:Y:S01]  /*19300*/  IMAD.WIDE R24, R247.reuse, 0x4, R24 ;  /* 0x00000004f7187825 */ /* 0x040fe200078e0218 */
[----:B-1----:R-:W2:Y:S03]  /*19310*/  LDL.LU.64 R16, [R1+0xd38] ;  /* 0x000d380001107983 */ /* 0x002ea60000300a00 */
[----:B------:R-:W-:Y:S01]  /*19320*/  IMAD.WIDE R80, R247, 0x4, R80 ;  /* 0x00000004f7507825 */ /* 0x000fe200078e0250 */
[----:B------:R-:W-:Y:S04]  /*19330*/  LDGSTS.E [R216+-0x64c00], desc[UR20][R22.64], !P2 ;  /* 0x9b40000016d87fae */ /* 0x000fe8000d1a1014 */
[----:B---3--:R-:W3:Y:S04]  /*19340*/  LDL.LU.64 R18, [R1+0xd30] ;  /* 0x000d300001127983 */ /* 0x008ee80000300a00 */
[----:B------:R1:W-:Y:S04]  /*19350*/  STL.64 [R1+0x498], R20 ;  /* 0x0004981401007387 */ /* 0x0003e80000100a00 */
[----:B------:R-:W-:Y:S01]  /*19360*/  LDGSTS.E [R215+-0x64a00], desc[UR20][R24.64], !P2 ;  /* 0x9b60000018d77fae */ /* 0x000fe2000d1a1014 */
[----:B-----5:R-:W-:-:S02]  /*19370*/  VIADD R217, R217, 0xfffffec7 ;  /* 0xfffffec7d9d97836 */ /* 0x020fc40000000000 */
[----:B------:R-:W-:Y:S01]  /*19380*/  IMAD.WIDE R26, R247, 0x4, R26 ;  /* 0x00000004f71a7825 */ /* 0x000fe200078e021a */
[----:B------:R5:W-:Y:S02]  /*19390*/  LDGSTS.E [R214+-0x64800], desc[UR20][R80.64], !P3 ;  /* 0x9b80000050d67fae */ /* 0x000be4000d9a1014 */
[----:B------:R-:W-:Y:S01]  /*193a0*/  ISETP.GE.U32.AND P2, PT, R217, 0x7ffffe88, PT ;  /* 0x7ffffe88d900780c */ /* 0x000fe20003f46070 */
[----:B------:R-:W-:Y:S01]  /*193b0*/  VIADD R217, R2, 0x100000 ;  /* 0x0010000002d97836 */ /* 0x000fe20000000000 */
[----:B-1----:R-:W2:Y:S04]  /*193c0*/  LDL.LU.64 R20, [R1+0xd28] ;  /* 0x000d280001147983 */ /* 0x002ea80000300a00 */
[----:B------:R1:W-:Y:S04]  /*193d0*/  STL.64 [R1+0x490], R22 ;  /* 0x0004901601007387 */ /* 0x0003e80000100a00 */
[----:B------:R5:W-:Y:S04]  /*193e0*/  STL.64 [R1+0x488], R24 ;  /* 0x0004881801007387 */ /* 0x000be80000100a00 */
[----:B------:R-:W-:Y:S04]  /*193f0*/  LDGSTS.E [R217+-0x64600], desc[UR20][R26.64], !P3 ;  /* 0x9ba000001ad97fae */ /* 0x000fe8000d9a1014 */
[----:B-1----:R-:W2:Y:S04]  /*19400*/  LDL.LU.64 R22, [R1+0xd20] ;  /* 0x000d200001167983 */ /* 0x002ea80000300a00 */
[----:B------:R1:W-:Y:S04]  /*19410*/  STL.64 [R1+0x480], R80 ;  /* 0x0004805001007387 */ /* 0x0003e80000100a00 */
[----:B-----5:R-:W5:Y:S04]  /*19420*/  LDL.LU.64 R24, [R1+0xd18] ;  /* 0x000d180001187983 */ /* 0x020f680000300a00 */
[----:B------:R1:W-:Y:S02]  /*19430*/  STL.64 [R1+0x478], R26 ;  /* 0x0004781a01007387 */ /* 0x0003e40000100a00 */
[----:B-1----:R-:W-:-:S02]  /*19440*/  IMAD.WIDE R80, R247, 0x4, R250 ;  /* 0x00000004f7507825 */ /* 0x002fc400078e02fa */
[----:B------:R-:W2:Y:S02]  /*19450*/  LDL.LU.64 R26, [R1+0xd10] ;  /* 0x000d1000011a7983 */ /* 0x000ea40000300a00 */
[----:B----4-:R-:W-:-:S04]  /*19460*/  IMAD.WIDE R28, R247, 0x4, R28 ;  /* 0x00000004f71c7825 */ /* 0x010fc800078e021c */
[C---:B------:R-:W-:Y:S01]  /*19470*/  IMAD.WIDE R82, R247.reuse, 0x4, R82 ;  /* 0x00000004f7527825 */ /* 0x040fe200078e0252 */
[----:B------:R1:W-:Y:S04]  /*19480*/  STL.64 [R1+0x470], R28 ;  /* 0x0004701c01007387 */ /* 0x0003e80000100a00 */
[----:B------:R4:W-:Y:S04]  /*19490*/  STL.64 [R1+0x468], R82 ;  /* 0x0004685201007387 */ /* 0x0009e80000100a00 */
[----:B------:R-:W-:Y:S04]  /*194a0*/  LDGSTS.E [R216+-0x64400], desc[UR20][R28.64], !P3 ;  /* 0x9bc000001cd87fae */ /* 0x000fe8000d9a1014 */
[----:B------:R-:W-:Y:S04]  /*194b0*/  LDGSTS.E [R215+-0x64200], desc[UR20][R82.64], !P3 ;  /* 0x9be0000052d77fae */ /* 0x000fe8000d9a1014 */
[----:B------:R4:W-:Y:S04]  /*194c0*/  LDGSTS.E [R214+-0x64000], desc[UR20][R80.64], !P2 ;  /* 0x9c00000050d67fae */ /* 0x0009e8000d1a1014 */
[----:B-1----:R-:W2:Y:S04]  /*194d0*/  LDL.LU.64 R28, [R1+0xd08] ;  /* 0x000d0800011c7983 */ /* 0x002ea80000300a00 */
[----:B------:R1:W-:Y:S04]  /*194e0*/  STL.64 [R1+0x460], R80 ;  /* 0x0004605001007387 */ /* 0x0003e80000100a00 */
[----:B----4-:R-:W4:Y:S04]  /*194f0*/  LDL.LU.64 R82, [R1+0xd00] ;  /* 0x000d000001527983 */ /* 0x010f280000300a00 */
[----:B------:R-:W2:Y:S01]  /*19500*/  LDL.LU.64 R250, [R1+0x908] ;  /* 0x0009080001fa7983 */ /* 0x000ea20000300a00 */
[----:B-1----:R-:W-:-:S04]  /*19510*/  IMAD.WIDE R80, R247, 0x4, R244 ;  /* 0x00000004f7507825 */ /* 0x002fc800078e02f4 */
[C---:B------:R-:W-:Y:S02]  /*19520*/  IMAD.WIDE R244, R247.reuse, 0x4, R162 ;  /* 0x00000004f7f47825 */ /* 0x040fe400078e02a2 */
[----:B------:R-:W1:Y:S01]  /*19530*/  LDC R163, c[0x0][0x3a0] ;  /* 0x0000e800ffa37b82 */ /* 0x000e620000000800 */
[----:B------:R-:W-:Y:S01]  /*19540*/  IADD3 R217, PT, PT, R246, -0x13a, RZ ;  /* 0xfffffec6f6d97810 */ /* 0x000fe20007ffe0ff */
[----:B------:R-:W-:-:S03]  /*19550*/  IMAD.WIDE R242, R247, 0x4, R242 ;  /* 0x00000004f7f27825 */ /* 0x000fc600078e02f2 */
[----:B------:R-:W-:Y:S01]  /*19560*/  ISETP.GE.U32.AND P3, PT, R217, 0x7ffffe87, PT ;  /* 0x7ffffe87d900780c */ /* 0x000fe20003f66070 */
[----:B------:R-:W-:Y:S02]  /*19570*/  VIADD R217, R2, 0x100000 ;  /* 0x0010000002d97836 */ /* 0x000fe40000000000 */
[----:B------:R-:W3:Y:S01]  /*19580*/  LDC R246, c[0x0][0x3a0] ;  /* 0x0000e800fff67b82 */ /* 0x000ee20000000800 */
[----:B------:R1:W-:Y:S04]  /*19590*/  STL.64 [R1+0x458], R80 ;  /* 0x0004585001007387 */ /* 0x0003e80000100a00 */
[----:B------:R-:W-:Y:S04]  /*195a0*/  LDGSTS.E [R217+-0x63e00], desc[UR20][R80.64], !P2 ;  /* 0x9c20000050d97fae */ /* 0x000fe8000d1a1014 */
[----:B------:R1:W-:Y:S01]  /*195b0*/  LDGSTS.E [R216+-0x63c00], desc[UR20][R242.64], !P2 ;  /* 0x9c400000f2d87fae */ /* 0x0003e2000d1a1014 */
[----:B------:R-:W-:-:S04]  /*195c0*/  IMAD.WIDE R240, R247, 0x4, R240 ;  /* 0x00000004f7f07825 */ /* 0x000fc800078e02f0 */
[----:B------:R-:W-:Y:S01]  /*195d0*/  IMAD.WIDE R164, R247, 0x4, R164 ;  /* 0x00000004f7a47825 */ /* 0x000fe200078e02a4 */
[----:B------:R-:W-:Y:S04]  /*195e0*/  LDGSTS.E [R215+-0x63a00], desc[UR20][R240.64], !P2 ;  /* 0x9c600000f0d77fae */ /* 0x000fe8000d1a1014 */
[----:B-1----:R-:W4:Y:S04]  /*195f0*/  LDL.LU.64 R80, [R1+0xcf8] ;  /* 0x000cf80001507983 */ /* 0x002f280000300a00 */
[----:B------:R1:W-:Y:S01]  /*19600*/  STL.64 [R1+0x450], R242 ;  /* 0x000450f201007387 */ /* 0x0003e20000100a00 */
[----:B------:R-:W-:-:S02]  /*19610*/  VIADD R162, R163, 0xfffffec5 ;  /* 0xfffffec5a3a27836 */ /* 0x000fc40000000000 */
[----:B------:R-:W-:Y:S01]  /*19620*/  IMAD.WIDE R166, R247, 0x4, R166 ;  /* 0x00000004f7a67825 */ /* 0x000fe200078e02a6 */
[----:B------:R-:W-:Y:S04]  /*19630*/  STL.64 [R1+0x448], R240 ;  /* 0x000448f001007387 */ /* 0x000fe80000100a00 */
[----:B------:R-:W-:Y:S01]  /*19640*/  LDGSTS.E [R214+-0x63800], desc[UR20][R244.64], !P3 ;  /* 0x9c800000f4d67fae */ /* 0x000fe2000d9a1014 */
[----:B-1----:R-:W1:Y:S03]  /*19650*/  LDC R242, c[0x0][0x3a0] ;  /* 0x0000e800fff27b82 */ /* 0x002e660000000800 */
[----:B------:R-:W-:Y:S01]  /*19660*/  STL.64 [R1+0x440], R244 ;  /* 0x000440f401007387 */ /* 0x000fe20000100a00 */
[----:B------:R-:W-:-:S03]  /*19670*/  ISETP.GE.U32.AND P2, PT, R162, 0x7ffffe86, PT ;  /* 0x7ffffe86a200780c */ /* 0x000fc60003f46070 */
[----:B------:R3:W-:Y:S04]  /*19680*/  STL.64 [R1+0x438], R164 ;  /* 0x000438a401007387 */ /* 0x0007e80000100a00 */
[----:B------:R3:W-:Y:S04]  /*19690*/  LDGSTS.E [R215+-0x63600], desc[UR20][R164.64], !P3 ;  /* 0x9ca00000a4d77fae */ /* 0x0007e8000d9a1014 */
[----:B------:R3:W-:Y:S04]  /*196a0*/  STL.64 [R1+0x430], R166 ;  /* 0x000430a601007387 */ /* 0x0007e80000100a00 */
[----:B------:R3:W-:Y:S01]  /*196b0*/  LDGSTS.E [R214+-0x63400], desc[UR20][R166.64], !P3 ;  /* 0x9cc00000a6d67fae */ /* 0x0007e2000d9a1014 */
[C---:B------:R-:W-:Y:S01]  /*196c0*/  IADD3 R163, PT, PT, R2.reuse, 0x100000, RZ ;  /* 0x0010000002a37810 */ /* 0x040fe20007ffe0ff */
[----:B------:R-:W-:Y:S01]  /*196d0*/  IMAD.WIDE R168, R247, 0x4, R168 ;  /* 0x00000004f7a87825 */ /* 0x000fe200078e02a8 */
[----:B---3--:R-:W-:-:S03]  /*196e0*/  IADD3 R165, PT, PT, R2, 0x100000, RZ ;  /* 0x0010000002a57810 */ /* 0x008fc60007ffe0ff */
[----:B------:R-:W-:Y:S01]  /*196f0*/  VIADD R164, R246, 0xfffffec4 ;  /* 0xfffffec4f6a47836 */ /* 0x000fe20000000000 */
[----:B------:R-:W-:Y:S01]  /*19700*/  LDGSTS.E [R163+-0x63200], desc[UR20][R168.64], !P3 ;  /* 0x9ce00000a8a37fae */ /* 0x000fe2000d9a1014 */
[----:B------:R-:W-:Y:S01]  /*19710*/  VIADD R162, R2, 0x100000 ;  /* 0x0010000002a27836 */ /* 0x000fe20000000000 */
[----:B------:R-:W3:Y:S01]  /*19720*/  LDC R246, c[0x0][0x3a0] ;  /* 0x0000e800fff67b82 */ /* 0x000ee20000000800 */
[----:B------:R-:W-:-:S07]  /*19730*/  IMAD.WIDE R170, R247, 0x4, R170 ;  /* 0x00000004f7aa7825 */ /* 0x000fce00078e02aa */
[----:B------:R-:W2:Y:S01]  /*19740*/  LDC R166, c[0x0][0x3a0] ;  /* 0x0000e800ffa67b82 */ /* 0x000ea20000000800 */
[C---:B------:R-:W-:Y:S01]  /*19750*/  IMAD.WIDE R240, R247.reuse, 0x4, R174 ;  /* 0x00000004f7f07825 */ /* 0x040fe200078e02ae */
[----:B------:R-:W-:Y:S01]  /*19760*/  ISETP.GE.U32.AND P3, PT, R164, 0x7ffffe85, PT ;  /* 0x7ffffe85a400780c */ /* 0x000fe20003f66070 */
[----:B------:R-:W-:Y:S02]  /*19770*/  LDGSTS.E [R162+-0x63000], desc[UR20][R170.64], !P2 ;  /* 0x9d000000aaa27fae */ /* 0x000fe4000d1a1014 */
[----:B------:R-:W-:Y:S02]  /*19780*/  VIADD R164, R2, 0x100000 ;  /* 0x0010000002a47836 */ /* 0x000fe40000000000 */
[C---:B------:R-:W-:Y:S01]  /*19790*/  IMAD.WIDE R216, R247.reuse, 0x4, R176 ;  /* 0x00000004f7d87825 */ /* 0x040fe200078e02b0 */
[----:B------:R1:W-:Y:S01]  /*197a0*/  LDGSTS.E [R165+-0x62e00], desc[UR20][R240.64], !P2 ;  /* 0x9d200000f0a57fae */ /* 0x0003e2000d1a1014 */
[----:B------:R-:W2:Y:S02]  /*197b0*/  LDC R167, c[0x0][0x3a0] ;  /* 0x0000e800ffa77b82 */ /* 0x000ea40000000800 */
[----:B------:R-:W-:Y:S01]  /*197c0*/  IMAD.WIDE R214, R247, 0x4, R178 ;  /* 0x00000004f7d67825 */ /* 0x000fe200078e02b2 */
[----:B------:R-:W-:Y:S04]  /*197d0*/  LDGSTS.E [R164+-0x62c00], desc[UR20][R216.64], !P2 ;  /* 0x9d400000d8a47fae */ /* 0x000fe8000d1a1014 */
[----:B------:R-:W-:Y:S01]  /*197e0*/  STL.64 [R1+0x428], R168 ;  /* 0x000428a801007387 */ /* 0x000fe20000100a00 */
[----:B-1----:R-:W-:-:S03]  /*197f0*/  VIADD R165, R242, 0xfffffec3 ;  /* 0xfffffec3f2a57836 */ /* 0x002fc60000000000 */
[----:B------:R-:W-:Y:S01]  /*19800*/  LDGSTS.E [R163+-0x62a00], desc[UR20][R214.64], !P2 ;  /* 0x9d600000d6a37fae */ /* 0x000fe2000d1a1014 */
[----:B------:R-:W-:Y:S01]  /*19810*/  IMAD.WIDE R176, R247, 0x4, R180 ;  /* 0x00000004f7b07825 */ /* 0x000fe200078e02b4 */
[----:B------:R-:W-:Y:S02]  /*19820*/  ISETP.GE.U32.AND P2, PT, R165, 0x7ffffe84, PT ;  /* 0x7ffffe84a500780c */ /* 0x000fe40003f46070 */
[----:B------:R-:W-:Y:S01]  /*19830*/  IADD3 R165, PT, PT, R2, 0x100000, RZ ;  /* 0x0010000002a57810 */ /* 0x000fe20007ffe0ff */
[----:B------:R1:W-:Y:S01]  /*19840*/  STL.64 [R1+0x420], R170 ;  /* 0x000420aa01007387 */ /* 0x0003e20000100a00 */
[----:B------:R-:W-:-:S04]  /*19850*/  IMAD.WIDE R174, R247, 0x4, R182 ;  /* 0x00000004f7ae7825 */ /* 0x000fc800078e02b6 */
[----:B-1----:R-:W-:-:S04]  /*19860*/  IMAD.WIDE R170, R247, 0x4, R184 ;  /* 0x00000004f7aa7825 */ /* 0x002fc800078e02b8 */
[----:B------:R-:W-:-:S04]  /*19870*/  IMAD.WIDE R30, R247, 0x4, R30 ;  /* 0x00000004f71e7825 */ /* 0x000fc800078e021e */
[----:B------:R-:W-:-:S04]  /*19880*/  IMAD.WIDE R36, R247, 0x4, R36 ;  /* 0x00000004f7247825 */ /* 0x000fc800078e0224 */
[----:B------:R-:W-:-:S04]  /*19890*/  IMAD.WIDE R38, R247, 0x4, R38 ;  /* 0x00000004f7267825 */ /* 0x000fc800078e0226 */
[----:B------:R-:W-:-:S04]  /*198a0*/  IMAD.WIDE R40, R247, 0x4, R40 ;  /* 0x00000004f7287825 */ /* 0x000fc800078e0228 */
[----:B--2---:R-:W-:-:S05]  /*198b0*/  IMAD.WIDE R168, R247, 0x4, R250 ;  /* 0x00000004f7a87825 */ /* 0x004fca00078e02fa */
[----:B------:R-:W-:Y:S04]  /*198c0*/  LDGSTS.E [R162+-0x62800], desc[UR20][R168.64], !P3 ;  /* 0x9d800000a8a27fae */ /* 0x000fe8000d9a1014 */
[----:B------:R1:W-:Y:S04]  /*198d0*/  LDGSTS.E [R165+-0x62600], desc[UR20][R176.64], !P3 ;  /* 0x9da00000b0a57fae */ /* 0x0003e8000d9a1014 */
[----:B------:R2:W-:Y:S04]  /*198e0*/  LDGSTS.E [R164+-0x62400], desc[UR20][R174.64], !P3 ;  /* 0x9dc00000aea47fae */ /* 0x0005e8000d9a1014 */
[----:B------:R2:W-:Y:S01]  /*198f0*/  LDGSTS.E [R163+-0x62200], desc[UR20][R170.64], !P3 ;  /* 0x9de00000aaa37fae */ /* 0x0005e2000d9a1014 */
[----:B-1----:R-:W-:-:S03]  /*19900*/  VIADD R165, R166, 0xfffffec2 ;  /* 0xfffffec2a6a57836 */ /* 0x002fc60000000000 */
[----:B------:R1:W-:Y:S01]  /*19910*/  STL.64 [R1+0x9a0], R168 ;  /* 0x0009a0a801007387 */ /* 0x0003e20000100a00 */
[----:B------:R-:W3:Y:S01]  /*19920*/  LDC R166, c[0x0][0x3a0] ;  /* 0x0000e800ffa67b82 */ /* 0x000ee20000000800 */
[----:B------:R-:W-:Y:S02]  /*19930*/  ISETP.GE.U32.AND P3, PT, R165, 0x7ffffe83, PT ;  /* 0x7ffffe83a500780c */ /* 0x000fe40003f66070 */
[----:B------:R2:W-:Y:S01]  /*19940*/  STL.64 [R1+0x998], R176 ;  /* 0x000998b001007387 */ /* 0x0005e20000100a00 */
[----:B------:R-:W-:-:S03]  /*19950*/  VIADD R165, R2, 0x100000 ;  /* 0x0010000002a57836 */ /* 0x000fc60000000000 */
[----:B------:R4:W-:Y:S01]  /*19960*/  STL.64 [R1+0x990], R174 ;  /* 0x000990ae01007387 */ /* 0x0009e20000100a00 */
[----:B-1----:R-:W-:-:S03]  /*19970*/  IMAD.WIDE R168, R247, 0x4, R186 ;  /* 0x00000004f7a87825 */ /* 0x002fc600078e02ba */
[----:B------:R1:W-:Y:S01]  /*19980*/  STL.64 [R1+0x988], R170 ;  /* 0x000988aa01007387 */ /* 0x0003e20000100a00 */
[----:B--2---:R-:W-:-:S03]  /*19990*/  IMAD.WIDE R176, R247, 0x4, R188 ;  /* 0x00000004f7b07825 */ /* 0x004fc600078e02bc */
[----:B------:R2:W-:Y:S01]  /*199a0*/  STL.64 [R1+0x980], R168 ;  /* 0x000980a801007387 */ /* 0x0005e20000100a00 */
[----:B----4-:R-:W-:-:S03]  /*199b0*/  IMAD.WIDE R174, R247, 0x4, R190 ;  /* 0x00000004f7ae7825 */ /* 0x010fc600078e02be */
[----:B------:R2:W-:Y:S01]  /*199c0*/  LDGSTS.E [R162+-0x62000], desc[UR20][R168.64], !P2 ;  /* 0x9e000000a8a27fae */ /* 0x0005e2000d1a1014 */
[----:B-1----:R-:W-:-:S03]  /*199d0*/  IMAD.WIDE R170, R247, 0x4, R192 ;  /* 0x00000004f7aa7825 */ /* 0x002fc600078e02c0 */
[----:B------:R-:W-:Y:S04]  /*199e0*/  STL.64 [R1+0x978], R176 ;  /* 0x000978b001007387 */ /* 0x000fe80000100a00 */
[----:B------:R1:W-:Y:S01]  /*199f0*/  LDGSTS.E [R165+-0x61e00], desc[UR20][R176.64], !P2 ;  /* 0x9e200000b0a57fae */ /* 0x0003e2000d1a1014 */
[----:B--2---:R-:W-:-:S03]  /*19a00*/  IMAD.WIDE R168, R247, 0x4, R194 ;  /* 0x00000004f7a87825 */ /* 0x004fc600078e02c2 */
[----:B------:R2:W-:Y:S04]  /*19a10*/  STL.64 [R1+0x970], R174 ;  /* 0x000970ae01007387 */ /* 0x0005e80000100a00 */
[----:B------:R2:W-:Y:S01]  /*19a20*/  LDGSTS.E [R164+-0x61c00], desc[UR20][R174.64], !P2 ;  /* 0x9e400000aea47fae */ /* 0x0005e2000d1a1014 */
[----:B------:R-:W4:Y:S01]  /*19a30*/  S2R R251, SR_TID.X ;  /* 0x0000000000fb7919 */ /* 0x000f220000002100 */
[----:B-1----:R-:W-:Y:S02]  /*19a40*/  IADD3 R165, PT, PT, R167, -0x13f, RZ ;  /* 0xfffffec1a7a57810 */ /* 0x002fe40007ffe0ff */
[----:B------:R1:W-:Y:S04]  /*19a50*/  STL.64 [R1+0x968], R170 ;  /* 0x000968aa01007387 */ /* 0x0003e80000100a00 */
[----:B------:R1:W-:Y:S01]  /*19a60*/  LDGSTS.E [R163+-0x61a00], desc[UR20][R170.64], !P2 ;  /* 0x9e600000aaa37fae */ /* 0x0003e2000d1a1014 */
[----:B--2---:R-:W-:-:S03]  /*19a70*/  IMAD.WIDE R174, R247, 0x4, R196 ;  /* 0x00000004f7ae7825 */ /* 0x004fc600078e02c4 */
[----:B------:R2:W-:Y:S04]  /*19a80*/  STL.64 [R1+0x960], R168 ;  /* 0x000960a801007387 */ /* 0x0005e80000100a00 */
[----:B------:R2:W-:Y:S01]  /*19a90*/  LDGSTS.E [R162+-0x61800], desc[UR20][R168.64], !P3 ;  /* 0x9e800000a8a27fae */ /* 0x0005e2000d9a1014 */
[----:B-1----:R-:W-:Y:S01]  /*19aa0*/  IMAD.WIDE R170, R247, 0x4, R198 ;  /* 0x00000004f7aa7825 */ /* 0x002fe200078e02c6 */
[----:B------:R-:W-:Y:S02]  /*19ab0*/  ISETP.GE.U32.AND P2, PT, R165, 0x7ffffe82, PT ;  /* 0x7ffffe82a500780c */ /* 0x000fe40003f46070 */
[----:B------:R1:W-:Y:S01]  /*19ac0*/  STL.64 [R1+0x958], R174 ;  /* 0x000958ae01007387 */ /* 0x0003e20000100a00 */
[----:B------:R-:W-:Y:S02]  /*19ad0*/  VIADD R165, R2, 0x100000 ;  /* 0x0010000002a57836 */ /* 0x000fe40000000000 */
[----:B--2---:R-:W-:Y:S01]  /*19ae0*/  IMAD.WIDE R168, R247, 0x4, R200 ;  /* 0x00000004f7a87825 */ /* 0x004fe200078e02c8 */
[----:B------:R2:W-:Y:S04]  /*19af0*/  STL.64 [R1+0x950], R170 ;  /* 0x000950aa01007387 */ /* 0x0005e80000100a00 */
[----:B------:R1:W-:Y:S04]  /*19b00*/  STL.64 [R1+0x948], R168 ;  /* 0x000948a801007387 */ /* 0x0003e80000100a00 */
[----:B------:R1:W-:Y:S04]  /*19b10*/  STL.64 [R1+0x940], R30 ;  /* 0x0009401e01007387 */ /* 0x0003e80000100a00 */
[----:B------:R-:W5:Y:S04]  /*19b20*/  LDL.LU.64 R242, [R1+0x9e0] ;  /* 0x0009e00001f27983 */ /* 0x000f680000300a00 */
[----:B------:R-:W5:Y:S04]  /*19b30*/  LDL.LU.64 R178, [R1+0x9d8] ;  /* 0x0009d80001b27983 */ /* 0x000f680000300a00 */
[----:B------:R1:W-:Y:S04]  /*19b40*/  LDGSTS.E [R165+-0x61600], desc[UR20][R174.64], !P3 ;  /* 0x9ea00000aea57fae */ /* 0x0003e8000d9a1014 */
[----:B------:R-:W5:Y:S04]  /*19b50*/  LDL.LU.64 R176, [R1+0x9d0] ;  /* 0x0009d00001b07983 */ /* 0x000f680000300a00 */
[----:B------:R2:W-:Y:S04]  /*19b60*/  LDGSTS.E [R164+-0x61400], desc[UR20][R170.64], !P3 ;  /* 0x9ec00000aaa47fae */ /* 0x0005e8000d9a1014 */
[----:B-1----:R-:W5:Y:S01]  /*19b70*/  LDL.LU.64 R174, [R1+0x9c8] ;  /* 0x0009c80001ae7983 */ /* 0x002f620000300a00 */
[----:B----4-:R-:W-:Y:S01]  /*19b80*/  LOP3.LUT R251, R251, 0x3f, RZ, 0xc0, !PT ;  /* 0x0000003ffbfb7812 */ /* 0x010fe200078ec0ff */
[----:B---3--:R-:W-:Y:S01]  /*19b90*/  VIADD R246, R246, 0x3f ;  /* 0x0000003ff6f67836 */ /* 0x008fe20000000000 */
[----:B------:R-:W1:Y:S01]  /*19ba0*/  LDC R165, c[0x0][0x3a0] ;  /* 0x0000e800ffa57b82 */ /* 0x000e620000000800 */
[----:B------:R-:W-:Y:S04]  /*19bb0*/  LDGSTS.E [R163+-0x61200], desc[UR20][R168.64], !P3 ;  /* 0x9ee00000a8a37fae */ /* 0x000fe8000d9a1014 */
[----:B--2---:R-:W2:Y:S01]  /*19bc0*/  LDL.LU.64 R170, [R1+0x9c0] ;  /* 0x0009c00001aa7983 */ /* 0x004ea20000300a00 */
[----:B------:R-:W-:-:S03]  /*19bd0*/  IADD3 R164, PT, PT, R166, -0x140, RZ ;  /* 0xfffffec0a6a47810 */ /* 0x000fc60007ffe0ff */
[----:B------:R3:W-:Y:S04]  /*19be0*/  LDGSTS.E [R162+-0x61000], desc[UR20][R30.64], !P2 ;  /* 0x9f0000001ea27fae */ /* 0x0007e8000d1a1014 */
[----:B------:R-:W4:Y:S04]  /*19bf0*/  LDL.LU.64 R168, [R1+0x9b8] ;  /* 0x0009b80001a87983 */ /* 0x000f280000300a00 */
[----:B------:R1:W-:Y:S04]  /*19c00*/  STL.64 [R1+0x938], R36 ;  /* 0x0009382401007387 */ /* 0x0003e80000100a00 */
[----:B------:R1:W-:Y:S04]  /*19c10*/  STL.64 [R1+0x930], R38 ;  /* 0x0009302601007387 */ /* 0x0003e80000100a00 */
[----:B------:R1:W-:Y:S04]  /*19c20*/  STL.64 [R1+0x928], R40 ;  /* 0x0009282801007387 */ /* 0x0003e80000100a00 */
[----:B------:R-:W4:Y:S01]  /*19c30*/  LDL.LU.64 R244, [R1+0x9b0] ;  /* 0x0009b00001f47983 */ /* 0x000f220000300a00 */
[----:B------:R-:W-:-:S03]  /*19c40*/  ISETP.GE.AND P5, PT, R251, R164, PT ;  /* 0x000000a4fb00720c */ /* 0x000fc60003fa6270 */
[----:B------:R-:W4:Y:S01]  /*19c50*/  LDL.LU.64 R250, [R1+0x9a8] ;  /* 0x0009a80001fa7983 */ /* 0x000f220000300a00 */
[----:B---3--:R-:W-:Y:S02]  /*19c60*/  SEL R30, RZ, 0x4, P5 ;  /* 0x00000004ff1e7807 */ /* 0x008fe40002800000 */
[----:B------:R-:W-:Y:S02]  /*19c70*/  ISETP.GE.U32.AND P5, PT, R164, 0x7ffffe81, PT ;  /* 0x7ffffe81a400780c */ /* 0x000fe40003fa6070 */
[----:B------:R-:W-:Y:S01]  /*19c80*/  ISETP.GT.AND P3, PT, R246, 0x17f, PT ;  /* 0x0000017ff600780c */ /* 0x000fe20003f64270 */
[----:B------:R-:W-:Y:S01]  /*19c90*/  VIADD R31, R2, 0x100000 ;  /* 0x00100000021f7836 */ /* 0x000fe20000000000 */
[----:B------:R1:W-:Y:S02]  /*19ca0*/  LDGSTS.E [R163+-0x60e00], desc[UR20][R36.64], !P2 ;  /* 0x9f20000024a37fae */ /* 0x0003e4000d1a1014 */
[----:B------:R-:W-:Y:S01]  /*19cb0*/  SEL R30, R30, RZ, P3 ;  /* 0x000000ff1e1e7207 */ /* 0x000fe20001800000 */
[C---:B------:R-:W-:Y:S01]  /*19cc0*/  IMAD.WIDE R32, R247.reuse, 0x4, R32 ;  /* 0x00000004f7207825 */ /* 0x040fe200078e0220 */
[----:B------:R3:W-:Y:S02]  /*19cd0*/  LDGSTS.E [R162+-0x60c00], desc[UR20][R38.64], !P2 ;  /* 0x9f40000026a27fae */ /* 0x0007e4000d1a1014 */
[----:B------:R-:W-:Y:S01]  /*19ce0*/  ISETP.NE.U32.AND P3, PT, R30, RZ, PT ;  /* 0x000000ff1e00720c */ /* 0x000fe20003f65070 */
[----:B------:R-:W-:Y:S01]  /*19cf0*/  IMAD.WIDE R42, R247, 0x4, R42 ;  /* 0x00000004f72a7825 */ /* 0x000fe200078e022a */
[----:B------:R3:W-:Y:S03]  /*19d00*/  LDGSTS.E [R31+-0x60a00], desc[UR20][R40.64], !P2 ;  /* 0x9f600000281f7fae */ /* 0x0007e6000d1a1014 */
[C---:B-1----:R-:W-:Y:S01]  /*19d10*/  VIADD R37, R2.reuse, 0x100000 ;  /* 0x0010000002257836 */ /* 0x042fe20000000000 */
[C---:B------:R-:W-:Y:S01]  /*19d20*/  IADD3 R36, PT, PT, R2.reuse, 0x100000, RZ ;  /* 0x0010000002247810 */ /* 0x040fe20007ffe0ff */
[----:B------:R-:W-:-:S02]  /*19d30*/  VIADD R30, R2, 0x100000 ;  /* 0x00100000021e7836 */ /* 0x000fc40000000000 */
[C---:B---3--:R-:W-:Y:S01]  /*19d40*/  IMAD.WIDE R38, R247.reuse, 0x4, R46 ;  /* 0x00000004f7267825 */ /* 0x048fe200078e022e */
[----:B------:R-:W-:Y:S03]  /*19d50*/  LDGSTS.E [R37+-0x60800], desc[UR20][R32.64], !P5 ;  /* 0x9f80000020257fae */ /* 0x000fe6000e9a1014 */
[----:B------:R-:W-:Y:S01]  /*19d60*/  IMAD.WIDE R40, R247, 0x4, R44 ;  /* 0x00000004f7287825 */ /* 0x000fe200078e022c */
[----:B------:R-:W-:Y:S03]  /*19d70*/  LDGSTS.E [R36+-0x60600], desc[UR20][R42.64], !P5 ;  /* 0x9fa000002a247fae */ /* 0x000fe6000e9a1014 */
[C---:B------:R-:W-:Y:S01]  /*19d80*/  IMAD.WIDE R184, R0.reuse, 0x4, R218 ;  /* 0x0000000400b87825 */ /* 0x040fe200078e02da */
[----:B------:R1:W-:Y:S03]  /*19d90*/  LDGSTS.E [R31+-0x60400], desc[UR20][R40.64], !P5 ;  /* 0x9fc00000281f7fae */ /* 0x0003e6000e9a1014 */
[C---:B------:R-:W-:Y:S01]  /*19da0*/  IMAD.WIDE R182, R0.reuse, 0x4, R226 ;  /* 0x0000000400b67825 */ /* 0x040fe200078e02e2 */
[----:B------:R3:W-:Y:S03]  /*19db0*/  LDGSTS.E [R30+-0x60200], desc[UR20][R38.64], !P5 ;  /* 0x9fe00000261e7fae */ /* 0x0007e6000e9a1014 */
[C---:B------:R-:W-:Y:S01]  /*19dc0*/  IMAD.WIDE R180, R0.reuse, 0x4, R234 ;  /* 0x0000000400b47825 */ /* 0x040fe200078e02ea */
[----:B------:R-:W0:Y:S03]  /*19dd0*/  LDGDEPBAR ;  /* 0x00000000000079af */ /* 0x000e260000000000 */
[C---:B------:R-:W-:Y:S01]  /*19de0*/  IMAD.WIDE R6, R0.reuse, 0x4, R6 ;  /* 0x0000000400067825 */ /* 0x040fe200078e0206 */
[----:B------:R3:W-:Y:S01]  /*19df0*/  STL.64 [R1+0x920], R32 ;  /* 0x0009202001007387 */ /* 0x0007e20000100a00 */
[----:B-1----:R-:W1:Y:S02]  /*19e00*/  LDC R31, c[0x0][0x3a0] ;  /* 0x0000e800ff1f7b82 */ /* 0x002e640000000800 */
[C---:B------:R-:W-:Y:S01]  /*19e10*/  IMAD.WIDE R14, R0.reuse, 0x4, R14 ;  /* 0x00000004000e7825 */ /* 0x040fe200078e020e */
[----:B------:R-:W-:Y:S03]  /*19e20*/  STL.64 [R1+0x918], R42 ;  /* 0x0009182a01007387 */ /* 0x000fe60000100a00 */
[----:B------:R-:W-:-:S04]  /*19e30*/  IMAD.WIDE R22, R0, 0x4, R22 ;  /* 0x0000000400167825 */ /* 0x000fc800078e0216 */
[----:B------:R-:W-:-:S04]  /*19e40*/  IMAD.WIDE R8, R0, 0x4, R8 ;  /* 0x0000000400087825 */ /* 0x000fc800078e0208 */
[----:B------:R-:W-:-:S04]  /*19e50*/  IMAD.WIDE R16, R0, 0x4, R16 ;  /* 0x0000000400107825 */ /* 0x000fc800078e0210 */
[----:B-----5:R-:W-:-:S04]  /*19e60*/  IMAD.WIDE R24, R0, 0x4, R24 ;  /* 0x0000000400187825 */ /* 0x020fc800078e0218 */
[----:B---3--:R-:W-:Y:S02]  /*19e70*/  VIADD R32, R165, 0xfffffebf ;  /* 0xfffffebfa5207836 */ /* 0x008fe40000000000 */
[----:B------:R-:W-:-:S04]  /*19e80*/  IMAD.WIDE R162, R0, 0x4, R222 ;  /* 0x0000000400a27825 */ /* 0x000fc800078e02de */
[----:B------:R-:W-:-:S04]  /*19e90*/  IMAD.WIDE R46, R0, 0x4, R230 ;  /* 0x00000004002e7825 */ /* 0x000fc800078e02e6 */
[C---:B------:R-:W-:Y:S01]  /*19ea0*/  IMAD.WIDE R44, R0.reuse, 0x4, R238 ;  /* 0x00000004002c7825 */ /* 0x040fe200078e02ee */
[----:B------:R-:W-:Y:S03]  /*19eb0*/  STL.64 [R1+0x910], R40 ;  /* 0x0009102801007387 */ /* 0x000fe60000100a00 */
[C---:B------:R-:W-:Y:S01]  /*19ec0*/  IMAD.WIDE R10, R0.reuse, 0x4, R10 ;  /* 0x00000004000a7825 */ /* 0x040fe200078e020a */
[----:B------:R3:W-:Y:S03]  /*19ed0*/  STL.64 [R1+0x908], R38 ;  /* 0x0009082601007387 */ /* 0x0007e60000100a00 */
        /* <DEDUP_REMOVED lines=8> */
[----:B------:R-:W5:Y:S02]  /*19f60*/  LDC R232, c[0x0][0x3a0] ;  /* 0x0000e800ffe87b82 */ /* 0x000f640000000800 */
[----:B---3--:R-:W-:-:S06]  /*19f70*/  IMAD.WIDE R38, R0, 0x4, R224 ;  /* 0x0000000400267825 */ /* 0x008fcc00078e02e0 */
[----:B------:R-:W3:Y:S01]  /*19f80*/  LDC R32, c[0x0][0x3a0] ;  /* 0x0000e800ff207b82 */ /* 0x000ee20000000800 */
[----:B------:R-:W-:-:S05]  /*19f90*/  IMAD.WIDE R188, R0, 0x4, R242 ;  /* 0x0000000400bc7825 */ /* 0x000fca00078e02f2 */
[----:B------:R-:W-:Y:S01]  /*19fa0*/  LDGSTS.E [R83+-0x10000], desc[UR20][R188.64], P4 ;  /* 0xf0000000bc537fae */ /* 0x000fe2000a1a1014 */
[----:B------:R-:W-:-:S04]  /*19fb0*/  IMAD.WIDE R178, R0, 0x4, R178 ;  /* 0x0000000400b27825 */ /* 0x000fc800078e02b2 */
[----:B------:R-:W-:-:S04]  /*19fc0*/  IMAD.WIDE R166, R0, 0x4, R176 ;  /* 0x0000000400a67825 */ /* 0x000fc800078e02b0 */
[----:B------:R-:W-:-:S04]  /*19fd0*/  IMAD.WIDE R42, R0, 0x4, R174 ;  /* 0x00000004002a7825 */ /* 0x000fc800078e02ae */
[----:B--2---:R-:W-:-:S05]  /*19fe0*/  IMAD.WIDE R186, R0, 0x4, R170 ;  /* 0x0000000400ba7825 */ /* 0x004fca00078e02aa */
[----:B------:R-:W-:Y:S01]  /*19ff0*/  LDGSTS.E [R83+-0xfc00], desc[UR20][R186.64], P4 ;  /* 0xf0400000ba537fae */ /* 0x000fe2000a1a1014 */
[----:B------:R-:W-:-:S03]  /*1a000*/  IMAD.WIDE R174, R0, 0x4, R220 ;  /* 0x0000000400ae7825 */ /* 0x000fc600078e02dc */
[----:B------:R-:W-:Y:S01]  /*1a010*/  LDGSTS.E [R83+-0xf800], desc[UR20][R184.64], P4 ;  /* 0xf0800000b8537fae */ /* 0x000fe2000a1a1014 */
[----:B----4-:R-:W-:-:S03]  /*1a020*/  IMAD.WIDE R176, R0, 0x4, R168 ;  /* 0x0000000400b07825 */ /* 0x010fc600078e02a8 */
[----:B------:R-:W-:Y:S01]  /*1a030*/  LDGSTS.E [R83+-0xf400], desc[UR20][R182.64], P4 ;  /* 0xf0c00000b6537fae */ /* 0x000fe2000a1a1014 */
[----:B------:R-:W-:-:S03]  /*1a040*/  IMAD.WIDE R170, R0, 0x4, R228 ;  /* 0x0000000400aa7825 */ /* 0x000fc600078e02e4 */
[----:B------:R-:W-:Y:S01]  /*1a050*/  LDGSTS.E [R83+-0xf000], desc[UR20][R180.64], P4 ;  /* 0xf1000000b4537fae */ /* 0x000fe2000a1a1014 */
[----:B------:R-:W-:-:S03]  /*1a060*/  IMAD.WIDE R168, R0, 0x4, R236 ;  /* 0x0000000400a87825 */ /* 0x000fc600078e02ec */
[----:B------:R-:W-:Y:S04]  /*1a070*/  LDGSTS.E [R83+-0xec00], desc[UR20][R6.64], P4 ;  /* 0xf140000006537fae */ /* 0x000fe8000a1a1014 */
[----:B------:R-:W-:Y:S04]  /*1a080*/  LDGSTS.E [R83+-0xe800], desc[UR20][R14.64], P4 ;  /* 0xf18000000e537fae */ /* 0x000fe8000a1a1014 */
[----:B------:R-:W-:Y:S04]  /*1a090*/  LDGSTS.E [R83+-0xe400], desc[UR20][R22.64], P4 ;  /* 0xf1c0000016537fae */ /* 0x000fe8000a1a1014 */
[----:B------:R-:W-:Y:S01]  /*1a0a0*/  LDGSTS.E [R82+-0xff00], desc[UR20][R178.64], P4 ;  /* 0xf0100000b2527fae */ /* 0x000fe2000a1a1014 */
[----:B------:R-:W-:-:S03]  /*1a0b0*/  IMAD.WIDE R164, R0, 0x4, R244 ;  /* 0x0000000400a47825 */ /* 0x000fc600078e02f4 */
[----:B------:R-:W-:Y:S04]  /*1a0c0*/  LDGSTS.E [R82+-0xfb00], desc[UR20][R176.64], P4 ;  /* 0xf0500000b0527fae */ /* 0x000fe8000a1a1014 */
[----:B------:R-:W-:Y:S04]  /*1a0d0*/  LDGSTS.E [R82+-0xf700], desc[UR20][R174.64], P4 ;  /* 0xf0900000ae527fae */ /* 0x000fe8000a1a1014 */
[----:B------:R-:W-:Y:S04]  /*1a0e0*/  LDGSTS.E [R82+-0xf300], desc[UR20][R170.64], P4 ;  /* 0xf0d00000aa527fae */ /* 0x000fe8000a1a1014 */
[----:B------:R-:W-:Y:S04]  /*1a0f0*/  LDGSTS.E [R82+-0xef00], desc[UR20][R168.64], P4 ;  /* 0xf1100000a8527fae */ /* 0x000fe8000a1a1014 */
        /* <DEDUP_REMOVED lines=12> */
[----:B------:R-:W-:Y:S04]  /*1a1c0*/  STL.64 [R1+0xbc8], R188 ;  /* 0x000bc8bc01007387 */ /* 0x000fe80000100a00 */
[----:B------:R2:W-:Y:S04]  /*1a1d0*/  LDGSTS.E [R80+-0xfd00], desc[UR20][R42.64], P4 ;  /* 0xf03000002a507fae */ /* 0x0005e8000a1a1014 */
[----:B------:R-:W-:Y:S04]  /*1a1e0*/  STL.64 [R1+0xbc0], R178 ;  /* 0x000bc0b201007387 */ /* 0x000fe80000100a00 */
[----:B------:R-:W-:Y:S04]  /*1a1f0*/  LDGSTS.E [R80+-0xf900], desc[UR20][R40.64], P4 ;  /* 0xf070000028507fae */ /* 0x000fe8000a1a1014 */
[----:B------:R-:W-:Y:S04]  /*1a200*/  STL.64 [R1+0xbb8], R166 ;  /* 0x000bb8a601007387 */ /* 0x000fe80000100a00 */
[----:B------:R-:W-:Y:S04]  /*1a210*/  LDGSTS.E [R80+-0xf500], desc[UR20][R38.64], P4 ;  /* 0xf0b0000026507fae */ /* 0x000fe8000a1a1014 */
[----:B------:R-:W-:Y:S04]  /*1a220*/  STL.64 [R1+0xba8], R186 ;  /* 0x000ba8ba01007387 */ /* 0x000fe80000100a00 */
[----:B------:R-:W-:Y:S04]  /*1a230*/  LDGSTS.E [R80+-0xf100], desc[UR20][R36.64], P4 ;  /* 0xf0f0000024507fae */ /* 0x000fe8000a1a1014 */
[----:B------:R2:W-:Y:S04]  /*1a240*/  STL.64 [R1+0xbb0], R42 ;  /* 0x000bb02a01007387 */ /* 0x0005e80000100a00 */
[----:B------:R4:W-:Y:S04]  /*1a250*/  LDGSTS.E [R80+-0xed00], desc[UR20][R4.64], P4 ;  /* 0xf130000004507fae */ /* 0x0009e8000a1a1014 */
[----:B------:R-:W-:Y:S04]  /*1a260*/  STL.64 [R1+0xba0], R176 ;  /* 0x000ba0b001007387 */ /* 0x000fe80000100a00 */
[----:B------:R1:W-:Y:S01]  /*1a270*/  LDGSTS.E [R80+-0xe900], desc[UR20][R12.64], P4 ;  /* 0xf17000000c507fae */ /* 0x0003e2000a1a1014 */
[C---:B------:R-:W-:Y:S01]  /*1a280*/  IMAD.WIDE R242, R247.reuse, 0x4, R34 ;  /* 0x00000004f7f27825 */ /* 0x040fe200078e0222 */
[----:B--2---:R-:W2:Y:S02]  /*1a290*/  LDC R43, c[0x0][0x3a0] ;  /* 0x0000e800ff2b7b82 */ /* 0x004ea40000000800 */
[----:B------:R-:W-:Y:S04]  /*1a2a0*/  STL.64 [R1+0xb98], R164 ;  /* 0x000b98a401007387 */ /* 0x000fe80000100a00 */
[----:B------:R1:W-:Y:S04]  /*1a2b0*/  LDGSTS.E [R80+-0xe500], desc[UR20][R20.64], P4 ;  /* 0xf1b0000014507fae */ /* 0x0003e8000a1a1014 */
[----:B------:R-:W-:Y:S04]  /*1a2c0*/  STL.64 [R1+0xb88], R184 ;  /* 0x000b88b801007387 */ /* 0x000fe80000100a00 */
[----:B------:R1:W-:Y:S04]  /*1a2d0*/  LDGSTS.E [R80+-0xe100], desc[UR20][R28.64], P4 ;  /* 0xf1f000001c507fae */ /* 0x0003e8000a1a1014 */
[----:B------:R-:W-:Y:S04]  /*1a2e0*/  STL.64 [R1+0xb90], R40 ;  /* 0x000b902801007387 */ /* 0x000fe80000100a00 */
[----:B------:R-:W0:Y:S04]  /*1a2f0*/  LDGDEPBAR ;  /* 0x00000000000079af */ /* 0x000e280000000000 */
[----:B------:R-:W-:Y:S01]  /*1a300*/  STL.64 [R1+0xb80], R174 ;  /* 0x000b80ae01007387 */ /* 0x000fe20000100a00 */
[----:B------:R-:W-:Y:S06]  /*1a310*/  BAR.SYNC.DEFER_BLOCKING 0x0 ;  /* 0x0000000000007b1d */ /* 0x000fec0000010000 */
[----:B------:R-:W-:Y:S04]  /*1a320*/  STL.64 [R1+0xb78], R162 ;  /* 0x000b78a201007387 */ /* 0x000fe80000100a00 */
        /* <DEDUP_REMOVED lines=8> */
[----:B------:R2:W-:Y:S04]  /*1a3b0*/  STL.64 [R1+0xb28], R6 ;  /* 0x000b280601007387 */ /* 0x0005e80000100a00 */
[----:B------:R4:W-:Y:S04]  /*1a3c0*/  STL.64 [R1+0xb30], R4 ;  /* 0x000b300401007387 */ /* 0x0009e80000100a00 */
[----:B------:R-:W-:Y:S01]  /*1a3d0*/  STL.64 [R1+0xb20], R8 ;  /* 0x000b200801007387 */ /* 0x000fe20000100a00 */
[----:B------:R-:W-:Y:S01]  /*1a3e0*/  IMAD.WIDE R248, R247, 0x4, R248 ;  /* 0x00000004f7f87825 */ /* 0x000fe200078e02f8 */
[----:B-1----:R-:W1:Y:S02]  /*1a3f0*/  LDC R44, c[0x0][0x3a0] ;  /* 0x0000e800ff2c7b82 */ /* 0x002e640000000800 */
[----:B------:R-:W-:Y:S04]  /*1a400*/  STL.64 [R1+0xb18], R10 ;  /* 0x000b180a01007387 */ /* 0x000fe80000100a00 */
[----:B------:R-:W-:Y:S04]  /*1a410*/  STL.64 [R1+0xb08], R14 ;  /* 0x000b080e01007387 */ /* 0x000fe80000100a00 */
[----:B------:R3:W-:Y:S04]  /*1a420*/  STL.64 [R1+0xb10], R12 ;  /* 0x000b100c01007387 */ /* 0x0007e80000100a00 */
[----:B------:R-:W-:Y:S01]  /*1a430*/  STL.64 [R1+0xb00], R16 ;  /* 0x000b001001007387 */ /* 0x000fe20000100a00 */
[----:B--2---:R-:W-:-:S03]  /*1a440*/  IADD3 R6, PT, PT, R2, 0x100000, RZ ;  /* 0x0010000002067810 */ /* 0x004fc60007ffe0ff */
[----:B------:R-:W-:Y:S01]  /*1a450*/  STL.64 [R1+0xaf8], R18 ;  /* 0x000af81201007387 */ /* 0x000fe20000100a00 */
[----:B----4-:R-:W-:-:S03]  /*1a460*/  VIADD R5, R2, 0x100000 ;  /* 0x0010000002057836 */ /* 0x010fc60000000000 */
[----:B------:R-:W-:Y:S01]  /*1a470*/  STL.64 [R1+0xae8], R22 ;  /* 0x000ae81601007387 */ /* 0x000fe20000100a00 */
[----:B---3--:R-:W-:-:S03]  /*1a480*/  IMAD.WIDE R12, R247, 0x4, R48 ;  /* 0x00000004f70c7825 */ /* 0x008fc600078e0230 */
[----:B------:R2:W-:Y:S01]  /*1a490*/  STL.64 [R1+0xaf0], R20 ;  /* 0x000af01401007387 */ /* 0x0005e20000100a00 */
[----:B------:R-:W-:-:S03]  /*1a4a0*/  IMAD.WIDE R10, R247, 0x4, R50 ;  /* 0x00000004f70a7825 */ /* 0x000fc600078e0232 */
[----:B------:R-:W-:Y:S01]  /*1a4b0*/  STL.64 [R1+0xae0], R24 ;  /* 0x000ae01801007387 */ /* 0x000fe20000100a00 */
[----:B------:R-:W-:Y:S02]  /*1a4c0*/  VIADD R4, R2, 0x100000 ;  /* 0x0010000002047836 */ /* 0x000fe40000000000 */
[----:B------:R-:W-:Y:S01]  /*1a4d0*/  IMAD.WIDE R8, R247, 0x4, R52 ;  /* 0x00000004f7087825 */ /* 0x000fe200078e0234 */
[----:B------:R-:W-:Y:S04]  /*1a4e0*/  STL.64 [R1+0xad8], R26 ;  /* 0x000ad81a01007387 */ /* 0x000fe80000100a00 */
[----:B------:R3:W-:Y:S04]  /*1a4f0*/  STL.64 [R1+0xad0], R28 ;  /* 0x000ad01c01007387 */ /* 0x0007e80000100a00 */
[----:B------:R-:W-:Y:S04]  /*1a500*/  STL.64 [R1+0xbf0], R82 ;  /* 0x000bf05201007387 */ /* 0x000fe80000100a00 */
[----:B------:R-:W-:Y:S04]  /*1a510*/  STL.64 [R1+0xbf8], R80 ;  /* 0x000bf85001007387 */ /* 0x000fe80000100a00 */
[----:B------:R-:W-:Y:S01]  /*1a520*/  @!PT LDS RZ, [RZ] ;  /* 0x00000000fffff984 */ /* 0x000fe20000000800 */
[----:B------:R-:W-:Y:S01]  /*1a530*/  @!PT LDS RZ, [RZ] ;  /* 0x00000000fffff984 */ /* 0x000fe20000000800 */
[----:B------:R-:W-:Y:S01]  /*1a540*/  @!PT LDS RZ, [RZ] ;  /* 0x00000000fffff984 */ /* 0x000fe20000000800 */
[----:B------:R-:W-:Y:S01]  /*1a550*/  LDGSTS.E [R30+-0x60000], desc[UR20][R242.64], !P2 ;  /* 0xa0000000f21e7fae */ /* 0x000fe2000d1a1014 */
[----:B------:R-:W-:Y:S01]  /*1a560*/  IADD3 R7, PT, PT, R31, -0x142, RZ ;  /* 0xfffffebe1f077810 */ /* 0x000fe20007ffe0ff */
[C---:B--2---:R-:W-:Y:S01]  /*1a570*/  IMAD.WIDE R20, R247.reuse, 0x4, R54 ;  /* 0x00000004f7147825 */ /* 0x044fe200078e0236 */
[----:B---3--:R-:W2:Y:S01]  /*1a580*/  LDC R28, c[0x0][0x3a0] ;  /* 0x0000e800ff1c7b82 */ /* 0x008ea20000000800 */
[----:B------:R-:W-:Y:S04]  /*1a590*/  STL.64 [R1+0x418], R12 ;  /* 0x0004180c01007387 */ /* 0x000fe80000100a00 */
[----:B------:R-:W-:Y:S01]  /*1a5a0*/  LDGSTS.E [R6+-0x5fe00], desc[UR20][R12.64], !P2 ;  /* 0xa02000000c067fae */ /* 0x000fe2000d1a1014 */
[----:B------:R-:W-:-:S02]  /*1a5b0*/  IMAD.WIDE R18, R247, 0x4, R56 ;  /* 0x00000004f7127825 */ /* 0x000fc400078e0238 */
[----:B------:R-:W3:Y:S01]  /*1a5c0*/  LDC R27, c[0x0][0x3a0] ;  /* 0x0000e800ff1b7b82 */ /* 0x000ee20000000800 */
[----:B------:R4:W-:Y:S04]  /*1a5d0*/  STL.64 [R1+0x410], R10 ;  /* 0x0004100a01007387 */ /* 0x0009e80000100a00 */
[----:B------:R4:W-:Y:S04]  /*1a5e0*/  LDGSTS.E [R5+-0x5fc00], desc[UR20][R10.64], !P2 ;  /* 0xa04000000a057fae */ /* 0x0009e8000d1a1014 */
[----:B------:R1:W-:Y:S04]  /*1a5f0*/  STL.64 [R1+0x408], R8 ;  /* 0x0004080801007387 */ /* 0x0003e80000100a00 */
[----:B------:R1:W-:Y:S01]  /*1a600*/  LDGSTS.E [R4+-0x5fa00], desc[UR20][R8.64], !P2 ;  /* 0xa060000008047fae */ /* 0x0003e2000d1a1014 */
[----:B------:R-:W-:Y:S01]  /*1a610*/  ISETP.GE.U32.AND P2, PT, R7, 0x7ffffe7f, PT ;  /* 0x7ffffe7f0700780c */ /* 0x000fe20003f46070 */
[----:B----4-:R-:W4:Y:S08]  /*1a620*/  LDC R10, c[0x0][0x3a0] ;  /* 0x0000e800ff0a7b82 */ /* 0x010f300000000800 */
[----:B-1----:R-:W1:Y:S01]  /*1a630*/  LDC R9, c[0x0][0x3a0] ;  /* 0x0000e800ff097b82 */ /* 0x002e620000000800 */
[----:B------:R-:W-:Y:S01]  /*1a640*/  VIADD R6, R32, 0xfffffebd ;  /* 0xfffffebd20067836 */ /* 0x000fe20000000000 */
[C---:B------:R-:W-:Y:S01]  /*1a650*/  IADD3 R7, PT, PT, R2.reuse, 0x100000, RZ ;  /* 0x0010000002077810 */ /* 0x040fe20007ffe0ff */
[----:B------:R-:W-:-:S03]  /*1a660*/  VIADD R8, R2, 0x100000 ;  /* 0x0010000002087836 */ /* 0x000fc60000000000 */
[----:B------:R-:W-:Y:S01]  /*1a670*/  ISETP.GE.U32.AND P4, PT, R6, 0x7ffffe7e, PT ;  /* 0x7ffffe7e0600780c */ /* 0x000fe20003f86070 */
[C---:B------:R-:W-:Y:S02]  /*1a680*/  VIADD R6, R2.reuse, 0x100000 ;  /* 0x0010000002067836 */ /* 0x040fe40000000000 */
[C---:B------:R-:W-:Y:S01]  /*1a690*/  IMAD.WIDE R16, R247.reuse, 0x4, R58 ;  /* 0x00000004f7107825 */ /* 0x040fe200078e023a */
[----:B------:R-:W-:Y:S01]  /*1a6a0*/  STL.64 [R1+0x400], R20 ;  /* 0x0004001401007387 */ /* 0x000fe20000100a00 */
[----:B------:R-:W2:Y:S02]  /*1a6b0*/  LDC R11, c[0x0][0x3a0] ;  /* 0x0000e800ff0b7b82 */ /* 0x000ea40000000800 */
[C---:B------:R-:W-:Y:S01]  /*1a6c0*/  IMAD.WIDE R14, R247.reuse, 0x4, R60 ;  /* 0x00000004f70e7825 */ /* 0x040fe200078e023c */
[----:B------:R-:W-:Y:S03]  /*1a6d0*/  LDGSTS.E [R8+-0x5f800], desc[UR20][R20.64], !P2 ;  /* 0xa080000014087fae */ /* 0x000fe6000d1a1014 */
[----:B------:R-:W-:Y:S01]  /*1a6e0*/  IMAD.WIDE R12, R247, 0x4, R62 ;  /* 0x00000004f70c7825 */ /* 0x000fe200078e023e */
[----:B------:R-:W-:Y:S03]  /*1a6f0*/  STL.64 [R1+0xac0], R18 ;  /* 0x000ac01201007387 */ /* 0x000fe60000100a00 */
[C---:B------:R-:W-:Y:S01]  /*1a700*/  VIADD R22, R2.reuse, 0x100000 ;  /* 0x0010000002167836 */ /* 0x040fe20000000000 */
[----:B------:R1:W-:Y:S01]  /*1a710*/  LDGSTS.E [R7+-0x5f600], desc[UR20][R18.64], !P2 ;  /* 0xa0a0000012077fae */ /* 0x0003e2000d1a1014 */
[C---:B------:R-:W-:Y:S01]  /*1a720*/  IADD3 R26, PT, PT, R2.reuse, 0x100000, RZ ;  /* 0x00100000021a7810 */ /* 0x040fe20007ffe0ff */
[----:B------:R-:W-:-:S02]  /*1a730*/  VIADD R25, R2, 0x100000 ;  /* 0x0010000002197836 */ /* 0x000fc40000000000 */
[C---:B------:R-:W-:Y:S01]  /*1a740*/  VIADD R24, R2.reuse, 0x100000 ;  /* 0x0010000002187836 */ /* 0x040fe20000000000 */
[----:B------:R1:W-:Y:S01]  /*1a750*/  STL.64 [R1+0xab0], R16 ;  /* 0x000ab01001007387 */ /* 0x0003e20000100a00 */
[----:B---3--:R-:W-:Y:S01]  /*1a760*/  IADD3 R27, PT, PT, R27, -0x166, RZ ;  /* 0xfffffe9a1b1b7810 */ /* 0x008fe20007ffe0ff */
[C---:B------:R-:W-:Y:S01]  /*1a770*/  VIADD R38, R2.reuse, 0x100000 ;  /* 0x0010000002267836 */ /* 0x040fe20000000000 */
[C---:B------:R-:W-:Y:S01]  /*1a780*/  IADD3 R37, PT, PT, R2.reuse, 0x100000, RZ ;  /* 0x0010000002257810 */ /* 0x040fe20007ffe0ff */
[----:B------:R3:W-:Y:S01]  /*1a790*/  LDGSTS.E [R6+-0x5f400], desc[UR20][R16.64], !P2 ;  /* 0xa0c0000010067fae */ /* 0x0007e2000d1a1014 */
[C---:B------:R-:W-:Y:S01]  /*1a7a0*/  VIADD R36, R2.reuse, 0x100000 ;  /* 0x0010000002247836 */ /* 0x040fe20000000000 */
[----:B------:R-:W-:Y:S01]  /*1a7b0*/  IADD3 R34, PT, PT, R2, 0x100000, RZ ;  /* 0x0010000002227810 */ /* 0x000fe20007ffe0ff */
[----:B-1----:R-:W-:Y:S01]  /*1a7c0*/  VIADD R7, R9, 0xfffffebc ;  /* 0xfffffebc09077836 */ /* 0x002fe20000000000 */
[----:B------:R1:W-:Y:S01]  /*1a7d0*/  LDGSTS.E [R5+-0x5f200], desc[UR20][R14.64], !P2 ;  /* 0xa0e000000e057fae */ /* 0x0003e2000d1a1014 */
[----:B------:R-:W5:Y:S03]  /*1a7e0*/  LDC R9, c[0x0][0x3a0] ;  /* 0x0000e800ff097b82 */ /* 0x000f660000000800 */
[----:B------:R-:W-:Y:S01]  /*1a7f0*/  LDGSTS.E [R4+-0x5f000], desc[UR20][R12.64], !P4 ;  /* 0xa10000000c047fae */ /* 0x000fe2000e1a1014 */
[----:B---3--:R-:W-:-:S03]  /*1a800*/  IMAD.WIDE R16, R247, 0x4, R64 ;  /* 0x00000004f7107825 */ /* 0x008fc600078e0240 */
[----:B------:R1:W-:Y:S01]  /*1a810*/  STL.64 [R1+0x3f8], R14 ;  /* 0x0003f80e01007387 */ /* 0x0003e20000100a00 */
[----:B------:R-:W-:-:S03]  /*1a820*/  VIADD R35, R2, 0x100000 ;  /* 0x0010000002237836 */ /* 0x000fc60000000000 */
[----:B------:R4:W-:Y:S01]  /*1a830*/  LDGSTS.E [R6+-0x5ee00], desc[UR20][R16.64], !P4 ;  /* 0xa120000010067fae */ /* 0x0009e2000e1a1014 */
[----:B------:R-:W-:Y:S01]  /*1a840*/  ISETP.GE.U32.AND P2, PT, R7, 0x7ffffe7d, PT ;  /* 0x7ffffe7d0700780c */ /* 0x000fe20003f46070 */
[----:B--2---:R-:W-:Y:S02]  /*1a850*/  VIADD R11, R11, 0xfffffe9c ;  /* 0xfffffe9c0b0b7836 */ /* 0x004fe40000000000 */
[C---:B------:R-:W-:Y:S01]  /*1a860*/  VIADD R42, R2.reuse, 0x100000 ;  /* 0x00100000022a7836 */ /* 0x040fe20000000000 */
[----:B------:R2:W-:Y:S01]  /*1a870*/  STL.64 [R1+0x3f0], R12 ;  /* 0x0003f00c01007387 */ /* 0x0005e20000100a00 */
[C---:B------:R-:W-:Y:S01]  /*1a880*/  VIADD R41, R2.reuse, 0x100000 ;  /* 0x0010000002297836 */ /* 0x040fe20000000000 */
[----:B------:R-:W-:Y:S01]  /*1a890*/  IADD3 R40, PT, PT, R2, 0x100000, RZ ;  /* 0x0010000002287810 */ /* 0x000fe20007ffe0ff */
[----:B-1----:R-:W-:Y:S01]  /*1a8a0*/  IMAD.WIDE R14, R247, 0x4, R66 ;  /* 0x00000004f70e7825 */ /* 0x002fe200078e0242 */
[----:B------:R-:W1:Y:S01]  /*1a8b0*/  LDC R59, c[0x0][0x3a0] ;  /* 0x0000e800ff3b7b82 */ /* 0x000e620000000800 */
[----:B----4-:R-:W-:-:S03]  /*1a8c0*/  IADD3 R6, PT, PT, R10, -0x145, RZ ;  /* 0xfffffebb0a067810 */ /* 0x010fc60007ffe0ff */
[----:B------:R3:W-:Y:S04]  /*1a8d0*/  LDGSTS.E [R5+-0x5ec00], desc[UR20][R14.64], !P4 ;  /* 0xa14000000e057fae */ /* 0x0007e8000e1a1014 */
[----:B------:R-:W4:Y:S01]  /*1a8e0*/  LDC R10, c[0x0][0x3a0] ;  /* 0x0000e800ff0a7b82 */ /* 0x000f220000000800 */
[C---:B--2---:R-:W-:Y:S01]  /*1a8f0*/  IMAD.WIDE R12, R247.reuse, 0x4, R68 ;  /* 0x00000004f70c7825 */ /* 0x044fe200078e0244 */
[----:B------:R2:W-:Y:S04]  /*1a900*/  STL.64 [R1+0x3e8], R16 ;  /* 0x0003e81001007387 */ /* 0x0005e80000100a00 */
[----:B------:R2:W-:Y:S01]  /*1a910*/  LDGSTS.E [R4+-0x5ea00], desc[UR20][R12.64], !P4 ;  /* 0xa16000000c047fae */ /* 0x0005e2000e1a1014 */
[----:B------:R-:W-:Y:S01]  /*1a920*/  ISETP.GE.U32.AND P4, PT, R6, 0x7ffffe7c, PT ;  /* 0x7ffffe7c0600780c */ /* 0x000fe20003f86070 */
[----:B------:R-:W-:Y:S01]  /*1a930*/  IMAD.WIDE R20, R247, 0x4, R70 ;  /* 0x00000004f7147825 */ /* 0x000fe200078e0246 */
[----:B------:R-:W1:Y:S01]  /*1a940*/  LDC R60, c[0x0][0x3a0] ;  /* 0x0000e800ff3c7b82 */ /* 0x000e620000000800 */
[----:B------:R3:W-:Y:S02]  /*1a950*/  STL.64 [R1+0x3e0], R14 ;  /* 0x0003e00e01007387 */ /* 0x0007e40000100a00 */
[----:B------:R-:W-:-:S02]  /*1a960*/  VIADD R7, R2, 0x100000 ;  /* 0x0010000002077836 */ /* 0x000fc40000000000 */
[C---:B------:R-:W-:Y:S01]  /*1a970*/  IMAD.WIDE R18, R247.reuse, 0x4, R72 ;  /* 0x00000004f7127825 */ /* 0x040fe200078e0248 */
[----:B------:R5:W-:Y:S03]  /*1a980*/  STL.64 [R1+0x3d8], R12 ;  /* 0x0003d80c01007387 */ /* 0x000be60000100a00 */
[C---:B------:R-:W-:Y:S02]  /*1a990*/  VIADD R6, R2.reuse, 0x100000 ;  /* 0x0010000002067836 */ /* 0x040fe40000000000 */
[----:B--2---:R-:W-:Y:S01]  /*1a9a0*/  IMAD.WIDE R16, R247, 0x4, R74 ;  /* 0x00000004f7107825 */ /* 0x004fe200078e024a */
[----:B------:R-:W-:Y:S03]  /*1a9b0*/  STL.64 [R1+0x3d0], R20 ;  /* 0x0003d01401007387 */ /* 0x000fe60000100a00 */
[----:B------:R-:W-:Y:S01]  /*1a9c0*/  VIADD R43, R43, 0xfffffe98 ;  /* 0xfffffe982b2b7836 */ /* 0x000fe20000000000 */
[----:B------:R-:W-:Y:S01]  /*1a9d0*/  LDGSTS.E [R8+-0x5e800], desc[UR20][R20.64], !P2 ;  /* 0xa180000014087fae */ /* 0x000fe2000d1a1014 */
[C---:B---3--:R-:W-:Y:S01]  /*1a9e0*/  IMAD.WIDE R14, R247.reuse, 0x4, R76 ;  /* 0x00000004f70e7825 */ /* 0x048fe200078e024c */
[----:B------:R-:W-:Y:S01]  /*1a9f0*/  IADD3 R54, PT, PT, R2, 0x100000, RZ ;  /* 0x0010000002367810 */ /* 0x000fe20007ffe0ff */
[----:B------:R-:W2:Y:S01]  /*1aa00*/  LDC R76, c[0x0][0x3a0] ;  /* 0x0000e800ff4c7b82 */ /* 0x000ea20000000800 */
[----:B------:R-:W-:Y:S01]  /*1aa10*/  STL.64 [R1+0x3c8], R18 ;  /* 0x0003c81201007387 */ /* 0x000fe20000100a00 */
[----:B-----5:R-:W-:-:S03]  /*1aa20*/  IMAD.WIDE R12, R247, 0x4, R78 ;  /* 0x00000004f70c7825 */ /* 0x020fc600078e024e */
[----:B------:R3:W-:Y:S01]  /*1aa30*/  LDGSTS.E [R7+-0x5e600], desc[UR20][R18.64], !P2 ;  /* 0xa1a0000012077fae */ /* 0x0007e2000d1a1014 */
[C---:B------:R-:W-:Y:S01]  /*1aa40*/  VIADD R53, R2.reuse, 0x100000 ;  /* 0x0010000002357836 */ /* 0x040fe20000000000 */
[C---:B------:R-:W-:Y:S01]  /*1aa50*/  IADD3 R51, PT, PT, R2.reuse, 0x100000, RZ ;  /* 0x0010000002337810 */ /* 0x040fe20007ffe0ff */
[C---:B------:R-:W-:Y:S01]  /*1aa60*/  VIADD R52, R2.reuse, 0x100000 ;  /* 0x0010000002347836 */ /* 0x040fe20000000000 */
[----:B------:R5:W-:Y:S01]  /*1aa70*/  STL.64 [R1+0x3c0], R16 ;  /* 0x0003c01001007387 */ /* 0x000be20000100a00 */
[C---:B------:R-:W-:Y:S01]  /*1aa80*/  VIADD R50, R2.reuse, 0x100000 ;  /* 0x0010000002327836 */ /* 0x040fe20000000000 */
[C---:B------:R-:W-:Y:S01]  /*1aa90*/  IADD3 R57, PT, PT, R2.reuse, 0x100000, RZ ;  /* 0x0010000002397810 */ /* 0x040fe20007ffe0ff */
[C---:B------:R-:W-:Y:S01]  /*1aaa0*/  VIADD R58, R2.reuse, 0x100000 ;  /* 0x00100000023a7836 */ /* 0x040fe20000000000 */
[----:B------:R5:W-:Y:S01]  /*1aab0*/  LDGSTS.E [R6+-0x5e400], desc[UR20][R16.64], !P2 ;  /* 0xa1c0000010067fae */ /* 0x000be2000d1a1014 */
[----:B------:R-:W-:Y:S01]  /*1aac0*/  VIADD R56, R2, 0x100000 ;  /* 0x0010000002387836 */ /* 0x000fe20000000000 */
[----:B------:R-:W1:Y:S01]  /*1aad0*/  LDC R75, c[0x0][0x3a0] ;  /* 0x0000e800ff4b7b82 */ /* 0x000e620000000800 */
[----:B---3--:R-:W-:Y:S01]  /*1aae0*/  IADD3 R7, PT, PT, R9, -0x146, RZ ;  /* 0xfffffeba09077810 */ /* 0x008fe20007ffe0ff */
[----:B------:R3:W-:Y:S04]  /*1aaf0*/  LDGSTS.E [R5+-0x5e200], desc[UR20][R14.64], !P2 ;  /* 0xa1e000000e057fae */ /* 0x0007e8000d1a1014 */
[----:B------:R-:W-:Y:S02]  /*1ab00*/  LDGSTS.E [R4+-0x5e000], desc[UR20][R12.64], !P4 ;  /* 0xa20000000c047fae */ /* 0x000fe4000e1a1014 */
[----:B------:R-:W2:Y:S01]  /*1ab10*/  LDC R9, c[0x0][0x3a0] ;  /* 0x0000e800ff097b82 */ /* 0x000ea20000000800 */
[----:B-----5:R-:W-:Y:S01]  /*1ab20*/  IMAD.WIDE R16, R247, 0x4, R84 ;  /* 0x00000004f7107825 */ /* 0x020fe200078e0254 */
[----:B------:R3:W-:Y:S04]  /*1ab30*/  STL.64 [R1+0x3b8], R14 ;  /* 0x0003b80e01007387 */ /* 0x0007e80000100a00 */
[----:B------:R4:W-:Y:S01]  /*1ab40*/  LDGSTS.E [R6+-0x5de00], desc[UR20][R16.64], !P4 ;  /* 0xa220000010067fae */ /* 0x0009e2000e1a1014 */
[----:B------:R-:W-:-:S03]  /*1ab50*/  ISETP.GE.U32.AND P2, PT, R7, 0x7ffffe7b, PT ;  /* 0x7ffffe7b0700780c */ /* 0x000fc60003f46070 */
[----:B------:R5:W-:Y:S01]  /*1ab60*/  STL.64 [R1+0x3b0], R12 ;  /* 0x0003b00c01007387 */ /* 0x000be20000100a00 */
[----:B---3--:R-:W-:-:S04]  /*1ab70*/  IMAD.WIDE R14, R247, 0x4, R86 ;  /* 0x00000004f70e7825 */ /* 0x008fc800078e0256 */
[----:B----4-:R-:W-:Y:S01]  /*1ab80*/  VIADD R6, R10, 0xfffffeb9 ;  /* 0xfffffeb90a067836 */ /* 0x010fe20000000000 */
[----:B------:R3:W-:Y:S01]  /*1ab90*/  LDGSTS.E [R5+-0x5dc00], desc[UR20][R14.64], !P4 ;  /* 0xa24000000e057fae */ /* 0x0007e2000e1a1014 */
[----:B------:R-:W4:Y:S01]  /*1aba0*/  LDC R10, c[0x0][0x3a0] ;  /* 0x0000e800ff0a7b82 */ /* 0x000f220000000800 */
[C---:B-----5:R-:W-:Y:S02]  /*1abb0*/  IMAD.WIDE R12, R247.reuse, 0x4, R88 ;  /* 0x00000004f70c7825 */ /* 0x060fe400078e0258 */
[----:B------:R5:W-:Y:S04]  /*1abc0*/  STL.64 [R1+0x3a8], R16 ;  /* 0x0003a81001007387 */ /* 0x000be80000100a00 */
[----:B------:R1:W-:Y:S01]  /*1abd0*/  LDGSTS.E [R4+-0x5da00], desc[UR20][R12.64], !P4 ;  /* 0xa26000000c047fae */ /* 0x0003e2000e1a1014 */
[----:B------:R-:W-:Y:S01]  /*1abe0*/  ISETP.GE.U32.AND P4, PT, R6, 0x7ffffe7a, PT ;  /* 0x7ffffe7a0600780c */ /* 0x000fe20003f86070 */
[----:B------:R-:W-:Y:S01]  /*1abf0*/  IMAD.WIDE R20, R247, 0x4, R90 ;  /* 0x00000004f7147825 */ /* 0x000fe200078e025a */
[C---:B------:R-:W-:Y:S01]  /*1ac00*/  IADD3 R6, PT, PT, R2.reuse, 0x100000, RZ ;  /* 0x0010000002067810 */ /* 0x040fe20007ffe0ff */
[----:B------:R3:W-:Y:S02]  /*1ac10*/  STL.64 [R1+0x3a0], R14 ;  /* 0x0003a00e01007387 */ /* 0x0007e40000100a00 */
[----:B------:R-:W-:-:S02]  /*1ac20*/  VIADD R7, R2, 0x100000 ;  /* 0x0010000002077836 */ /* 0x000fc40000000000 */
[C---:B------:R-:W-:Y:S01]  /*1ac30*/  IMAD.WIDE R18, R247.reuse, 0x4, R92 ;  /* 0x00000004f7127825 */ /* 0x040fe200078e025c */
[----:B------:R2:W-:Y:S03]  /*1ac40*/  STL.64 [R1+0x398], R12 ;  /* 0x0003980c01007387 */ /* 0x0005e60000100a00 */
[----:B-----5:R-:W-:Y:S01]  /*1ac50*/  IMAD.WIDE R16, R247, 0x4, R94 ;  /* 0x00000004f7107825 */ /* 0x020fe200078e025e */
[----:B------:R5:W-:Y:S03]  /*1ac60*/  STL.64 [R1+0x390], R20 ;  /* 0x0003901401007387 */ /* 0x000be60000100a00 */
[----:B-1----:R-:W-:Y:S01]  /*1ac70*/  VIADD R59, R59, 0xfffffe96 ;  /* 0xfffffe963b3b7836 */ /* 0x002fe20000000000 */
[----:B------:R5:W-:Y:S01]  /*1ac80*/  LDGSTS.E [R8+-0x5d800], desc[UR20][R20.64], !P2 ;  /* 0xa280000014087fae */ /* 0x000be2000d1a1014 */
[C---:B---3--:R-:W-:Y:S01]  /*1ac90*/  IMAD.WIDE R14, R247.reuse, 0x4, R96 ;  /* 0x00000004f70e7825 */ /* 0x048fe200078e0260 */
[----:B------:R-:W-:Y:S01]  /*1aca0*/  IADD3 R68, PT, PT, R2, 0x100000, RZ ;  /* 0x0010000002447810 */ /* 0x000fe20007ffe0ff */
[----:B------:R-:W1:Y:S01]  /*1acb0*/  LDC R95, c[0x0][0x3a0] ;  /* 0x0000e800ff5f7b82 */ /* 0x000e620000000800 */
[----:B------:R-:W-:Y:S01]  /*1acc0*/  STL.64 [R1+0x388], R18 ;  /* 0x0003881201007387 */ /* 0x000fe20000100a00 */
[----:B--2---:R-:W-:-:S03]  /*1acd0*/  IMAD.WIDE R12, R247, 0x4, R98 ;  /* 0x00000004f70c7825 */ /* 0x004fc600078e0262 */
[----:B------:R2:W-:Y:S01]  /*1ace0*/  LDGSTS.E [R7+-0x5d600], desc[UR20][R18.64], !P2 ;  /* 0xa2a0000012077fae */ /* 0x0005e2000d1a1014 */
[C---:B------:R-:W-:Y:S02]  /*1acf0*/  VIADD R70, R2.reuse, 0x100000 ;  /* 0x0010000002467836 */ /* 0x040fe40000000000 */
[----:B------:R-:W-:Y:S01]  /*1ad00*/  VIADD R69, R2, 0x100000 ;  /* 0x0010000002457836 */ /* 0x000fe20000000000 */
[----:B------:R3:W-:Y:S01]  /*1ad10*/  STL.64 [R1+0x380], R16 ;  /* 0x0003801001007387 */ /* 0x0007e20000100a00 */
[----:B-----5:R-:W-:-:S04]  /*1ad20*/  IMAD.WIDE R20, R247, 0x4, R106 ;  /* 0x00000004f7147825 */ /* 0x020fc800078e026a */
[C---:B------:R-:W-:Y:S01]  /*1ad30*/  VIADD R67, R2.reuse, 0x100000 ;  /* 0x0010000002437836 */ /* 0x040fe20000000000 */
[----:B------:R3:W-:Y:S01]  /*1ad40*/  LDGSTS.E [R6+-0x5d400], desc[UR20][R16.64], !P2 ;  /* 0xa2c0000010067fae */ /* 0x0007e2000d1a1014 */
[C---:B------:R-:W-:Y:S01]  /*1ad50*/  VIADD R66, R2.reuse, 0x100000 ;  /* 0x0010000002427836 */ /* 0x040fe20000000000 */
[----:B------:R-:W-:Y:S01]  /*1ad60*/  IADD3 R74, PT, PT, R2, 0x100000, RZ ;  /* 0x00100000024a7810 */ /* 0x000fe20007ffe0ff */
[----:B--2---:R-:W-:Y:S01]  /*1ad70*/  VIADD R7, R9, 0xfffffeb8 ;  /* 0xfffffeb809077836 */ /* 0x004fe20000000000 */
        /* <DEDUP_REMOVED lines=8> */
[----:B------:R-:W-:Y:S01]  /*1ae00*/  VIADD R72, R2, 0x100000 ;  /* 0x0010000002487836 */ /* 0x000fe20000000000 */
[----:B------:R-:W-:Y:S01]  /*1ae10*/  IADD3 R75, PT, PT, R75, -0x16c, RZ ;  /* 0xfffffe944b4b7810 */ /* 0x000fe20007ffe0ff */
[----:B------:R3:W-:Y:S01]  /*1ae20*/  STL.64 [R1+0x370], R12 ;  /* 0x0003700c01007387 */ /* 0x0007e20000100a00 */
[----:B------:R-:W1:Y:S01]  /*1ae30*/  LDC R96, c[0x0][0x3a0] ;  /* 0x0000e800ff607b82 */ /* 0x000e620000000800 */
[----:B--2---:R-:W-:-:S04]  /*1ae40*/  IMAD.WIDE R14, R247, 0x4, R102 ;  /* 0x00000004f70e7825 */ /* 0x004fc800078e0266 */
[----:B----4-:R-:W-:Y:S01]  /*1ae50*/  VIADD R6, R10, 0xfffffeb7 ;  /* 0xfffffeb70a067836 */ /* 0x010fe20000000000 */
[----:B------:R2:W-:Y:S02]  /*1ae60*/  LDGSTS.E [R5+-0x5cc00], desc[UR20][R14.64], !P4 ;  /* 0xa34000000e057fae */ /* 0x0005e4000e1a1014 */
[----:B------:R-:W4:Y:S01]  /*1ae70*/  LDC R10, c[0x0][0x3a0] ;  /* 0x0000e800ff0a7b82 */ /* 0x000f220000000800 */
[----:B---3--:R-:W-:Y:S01]  /*1ae80*/  IMAD.WIDE R12, R247, 0x4, R104 ;  /* 0x00000004f70c7825 */ /* 0x008fe200078e0268 */
[----:B------:R3:W-:Y:S01]  /*1ae90*/  STL.64 [R1+0x368], R16 ;  /* 0x0003681001007387 */ /* 0x0007e20000100a00 */
[----:B------:R-:W-:-:S03]  /*1aea0*/  IADD3 R7, PT, PT, R2, 0x100000, RZ ;  /* 0x0010000002077810 */ /* 0x000fc60007ffe0ff */
[----:B------:R2:W-:Y:S01]  /*1aeb0*/  LDGSTS.E [R4+-0x5ca00], desc[UR20][R12.64], !P4 ;  /* 0xa36000000c047fae */ /* 0x0005e2000e1a1014 */
[----:B------:R-:W-:Y:S01]  /*1aec0*/  ISETP.GE.U32.AND P4, PT, R6, 0x7ffffe78, PT ;  /* 0x7ffffe780600780c */ /* 0x000fe20003f86070 */
[C---:B------:R-:W-:Y:S02]  /*1aed0*/  IMAD.WIDE R18, R247.reuse, 0x4, R108 ;  /* 0x00000004f7127825 */ /* 0x040fe400078e026c */
[----:B------:R2:W-:Y:S02]  /*1aee0*/  STL.64 [R1+0x360], R14 ;  /* 0x0003600e01007387 */ /* 0x0005e40000100a00 */
[C---:B------:R-:W-:Y:S02]  /*1aef0*/  VIADD R6, R2.reuse, 0x100000 ;  /* 0x0010000002067836 */ /* 0x040fe40000000000 */
[C---:B---3--:R-:W-:Y:S01]  /*1af00*/  IMAD.WIDE R16, R247.reuse, 0x4, R110 ;  /* 0x00000004f7107825 */ /* 0x048fe200078e026e */
[----:B------:R3:W-:Y:S01]  /*1af10*/  STL.64 [R1+0x358], R12 ;  /* 0x0003580c01007387 */ /* 0x0007e20000100a00 */
[----:B------:R-:W-:Y:S01]  /*1af20*/  IADD3 R89, PT, PT, R2, 0x100000, RZ ;  /* 0x0010000002597810 */ /* 0x000fe20007ffe0ff */
[----:B------:R-:W1:Y:S02]  /*1af30*/  LDC R111, c[0x0][0x3a0] ;  /* 0x0000e800ff6f7b82 */ /* 0x000e640000000800 */
[----:B------:R-:W-:Y:S01]  /*1af40*/  STL.64 [R1+0x350], R20 ;  /* 0x0003501401007387 */ /* 0x000fe20000100a00 */
[----:B--2---:R-:W-:-:S03]  /*1af50*/  IMAD.WIDE R14, R247, 0x4, R112 ;  /* 0x00000004f70e7825 */ /* 0x004fc600078e0270 */
[----:B------:R-:W-:Y:S01]  /*1af60*/  LDGSTS.E [R8+-0x5c800], desc[UR20][R20.64], !P2 ;  /* 0xa380000014087fae */ /* 0x000fe2000d1a1014 */
[----:B------:R-:W-:-:S03]  /*1af70*/  VIADD R90, R2, 0x100000 ;  /* 0x00100000025a7836 */ /* 0x000fc60000000000 */
[----:B------:R-:W-:Y:S01]  /*1af80*/  STL.64 [R1+0x348], R18 ;  /* 0x0003481201007387 */ /* 0x000fe20000100a00 */
[----:B---3--:R-:W-:Y:S01]  /*1af90*/  IMAD.WIDE R12, R247, 0x4, R114 ;  /* 0x00000004f70c7825 */ /* 0x008fe200078e0272 */
[----:B------:R-:W-:Y:S01]  /*1afa0*/  IADD3 R86, PT, PT, R2, 0x100000, RZ ;  /* 0x0010000002567810 */ /* 0x000fe20007ffe0ff */
[----:B------:R-:W2:Y:S01]  /*1afb0*/  LDC R112, c[0x0][0x3a0] ;  /* 0x0000e800ff707b82 */ /* 0x000ea20000000800 */
[----:B------:R5:W-:Y:S04]  /*1afc0*/  LDGSTS.E [R7+-0x5c600], desc[UR20][R18.64], !P2 ;  /* 0xa3a0000012077fae */ /* 0x000be8000d1a1014 */
[----:B------:R3:W-:Y:S04]  /*1afd0*/  STL.64 [R1+0x340], R16 ;  /* 0x0003401001007387 */ /* 0x0007e80000100a00 */
[----:B------:R3:W-:Y:S01]  /*1afe0*/  LDGSTS.E [R6+-0x5c400], desc[UR20][R16.64], !P2 ;  /* 0xa3c0000010067fae */ /* 0x0007e2000d1a1014 */
[----:B-----5:R-:W-:-:S03]  /*1aff0*/  VIADD R7, R9, 0xfffffeb6 ;  /* 0xfffffeb609077836 */ /* 0x020fc60000000000 */
[----:B------:R5:W-:Y:S01]  /*1b000*/  LDGSTS.E [R5+-0x5c200], desc[UR20][R14.64], !P2 ;  /* 0xa3e000000e057fae */ /* 0x000be2000d1a1014 */
[----:B------:R-:W1:Y:S03]  /*1b010*/  LDC R9, c[0x0][0x3a0] ;  /* 0x0000e800ff097b82 */ /* 0x000e660000000800 */
[----:B------:R-:W-:Y:S01]  /*1b020*/  LDGSTS.E [R4+-0x5c000], desc[UR20][R12.64], !P4 ;  /* 0xa40000000c047fae */ /* 0x000fe2000e1a1014 */
[----:B---3--:R-:W-:-:S03]  /*1b030*/  IMAD.WIDE R16, R247, 0x4, R116 ;  /* 0x00000004f7107825 */ /* 0x008fc600078e0274 */
[----:B------:R5:W-:Y:S04]  /*1b040*/  STL.64 [R1+0x338], R14 ;  /* 0x0003380e01007387 */ /* 0x000be80000100a00 */
[----:B------:R4:W-:Y:S01]  /*1b050*/  LDGSTS.E [R6+-0x5be00], desc[UR20][R16.64], !P4 ;  /* 0xa420000010067fae */ /* 0x0009e2000e1a1014 */
[----:B------:R-:W-:-:S03]  /*1b060*/  ISETP.GE.U32.AND P2, PT, R7, 0x7ffffe77, PT ;  /* 0x7ffffe770700780c */ /* 0x000fc60003f46070 */
[----:B------:R3:W-:Y:S01]  /*1b070*/  STL.64 [R1+0x330], R12 ;  /* 0x0003300c01007387 */ /* 0x0007e20000100a00 */
[----:B-----5:R-:W-:Y:S01]  /*1b080*/  IMAD.WIDE R14, R247, 0x4, R118 ;  /* 0x00000004f70e7825 */ /* 0x020fe200078e0276 */
[----:B----4-:R-:W-:-:S04]  /*1b090*/  IADD3 R6, PT, PT, R10, -0x14b, RZ ;  /* 0xfffffeb50a067810 */ /* 0x010fc80007ffe0ff */
[----:B------:R4:W-:Y:S01]  /*1b0a0*/  LDGSTS.E [R5+-0x5bc00], desc[UR20][R14.64], !P4 ;  /* 0xa44000000e057fae */ /* 0x0009e2000e1a1014 */
[----:B------:R-:W5:Y:S01]  /*1b0b0*/  LDC R10, c[0x0][0x3a0] ;  /* 0x0000e800ff0a7b82 */ /* 0x000f620000000800 */
[C---:B---3--:R-:W-:Y:S02]  /*1b0c0*/  IMAD.WIDE R12, R247.reuse, 0x4, R120 ;  /* 0x00000004f70c7825 */ /* 0x048fe400078e0278 */
[----:B------:R3:W-:Y:S04]  /*1b0d0*/  STL.64 [R1+0x328], R16 ;  /* 0x0003281001007387 */ /* 0x0007e80000100a00 */
[----:B------:R1:W-:Y:S01]  /*1b0e0*/  LDGSTS.E [R4+-0x5ba00], desc[UR20][R12.64], !P4 ;  /* 0xa46000000c047fae */ /* 0x0003e2000e1a1014 */
[----:B------:R-:W-:Y:S01]  /*1b0f0*/  ISETP.GE.U32.AND P4, PT, R6, 0x7ffffe76, PT ;  /* 0x7ffffe760600780c */ /* 0x000fe20003f86070 */
[----:B------:R-:W-:-:S02]  /*1b100*/  IMAD.WIDE R20, R247, 0x4, R122 ;  /* 0x00000004f7147825 */ /* 0x000fc400078e027a */
[----:B------:R4:W-:Y:S02]  /*1b110*/  STL.64 [R1+0x320], R14 ;  /* 0x0003200e01007387 */ /* 0x0009e40000100a00 */
[C---:B------:R-:W-:Y:S02]  /*1b120*/  VIADD R7, R2.reuse, 0x100000 ;  /* 0x0010000002077836 */ /* 0x040fe40000000000 */
[C---:B------:R-:W-:Y:S01]  /*1b130*/  IMAD.WIDE R18, R247.reuse, 0x4, R124 ;  /* 0x00000004f7127825 */ /* 0x040fe200078e027c */
[----:B------:R1:W-:Y:S03]  /*1b140*/  STL.64 [R1+0x318], R12 ;  /* 0x0003180c01007387 */ /* 0x0003e60000100a00 */
[C---:B------:R-:W-:Y:S02]  /*1b150*/  VIADD R6, R2.reuse, 0x100000 ;  /* 0x0010000002067836 */ /* 0x040fe40000000000 */
[C---:B---3--:R-:W-:Y:S01]  /*1b160*/  IMAD.WIDE R16, R247.reuse, 0x4, R126 ;  /* 0x00000004f7107825 */ /* 0x048fe200078e027e */
[----:B------:R3:W-:Y:S03]  /*1b170*/  STL.64 [R1+0x310], R20 ;  /* 0x0003101401007387 */ /* 0x0007e60000100a00 */
[----:B------:R-:W-:Y:S01]  /*1b180*/  VIADD R88, R2, 0x100000 ;  /* 0x0010000002587836 */ /* 0x000fe20000000000 */
[----:B------:R3:W-:Y:S01]  /*1b190*/  LDGSTS.E [R8+-0x5b800], desc[UR20][R20.64], !P2 ;  /* 0xa480000014087fae */ /* 0x0007e2000d1a1014 */
[----:B----4-:R-:W-:-:S04]  /*1b1a0*/  IMAD.WIDE R14, R247, 0x4, R128 ;  /* 0x00000004f70e7825 */ /* 0x010fc800078e0280 */
[----:B------:R-:W-:Y:S01]  /*1b1b0*/  VIADD R87, R2, 0x100000 ;  /* 0x0010000002577836 */ /* 0x000fe20000000000 */
[----:B------:R4:W-:Y:S01]  /*1b1c0*/  STL.64 [R1+0x308], R18 ;  /* 0x0003081201007387 */ /* 0x0009e20000100a00 */
[----:B-1----:R-:W-:-:S04]  /*1b1d0*/  IMAD.WIDE R12, R247, 0x4, R130 ;  /* 0x00000004f70c7825 */ /* 0x002fc800078e0282 */
[C---:B------:R-:W-:Y:S01]  /*1b1e0*/  VIADD R94, R2.reuse, 0x100000 ;  /* 0x00100000025e7836 */ /* 0x040fe20000000000 */
[----:B------:R1:W-:Y:S01]  /*1b1f0*/  LDGSTS.E [R7+-0x5b600], desc[UR20][R18.64], !P2 ;  /* 0xa4a0000012077fae */ /* 0x0003e2000d1a1014 */
[----:B---3--:R-:W-:Y:S01]  /*1b200*/  IMAD.WIDE R20, R247, 0x4, R138 ;  /* 0x00000004f7147825 */ /* 0x008fe200078e028a */
[C---:B------:R-:W-:Y:S01]  /*1b210*/  IADD3 R92, PT, PT, R2.reuse, 0x100000, RZ ;  /* 0x00100000025c7810 */ /* 0x040fe20007ffe0ff */
[----:B------:R-:W3:Y:S01]  /*1b220*/  LDC R128, c[0x0][0x3a0] ;  /* 0x0000e800ff807b82 */ /* 0x000ee20000000800 */
[----:B------:R2:W-:Y:S04]  /*1b230*/  STL.64 [R1+0x300], R16 ;  /* 0x0003001001007387 */ /* 0x0005e80000100a00 */
[----:B------:R2:W-:Y:S01]  /*1b240*/  LDGSTS.E [R6+-0x5b400], desc[UR20][R16.64], !P2 ;  /* 0xa4c0000010067fae */ /* 0x0005e2000d1a1014 */
[----:B------:R-:W-:-:S02]  /*1b250*/  VIADD R93, R2, 0x100000 ;  /* 0x00100000025d7836 */ /* 0x000fc40000000000 */
[----:B------:R-:W-:Y:S01]  /*1b260*/  VIADD R95, R95, 0xfffffe92 ;  /* 0xfffffe925f5f7836 */ /* 0x000fe20000000000 */
[----:B-1----:R-:W-:Y:S01]  /*1b270*/  IADD3 R7, PT, PT, R9, -0x14c, RZ ;  /* 0xfffffeb409077810 */ /* 0x002fe20007ffe0ff */
[----:B------:R1:W-:Y:S01]  /*1b280*/  STL.64 [R1+0x2f8], R14 ;  /* 0x0002f80e01007387 */ /* 0x0003e20000100a00 */
[C---:B----4-:R-:W-:Y:S01]  /*1b290*/  IMAD.WIDE R18, R247.reuse, 0x4, R140 ;  /* 0x00000004f7127825 */ /* 0x050fe200078e028c */
[----:B------:R-:W4:Y:S02]  /*1b2a0*/  LDC R9, c[0x0][0x3a0] ;  /* 0x0000e800ff097b82 */ /* 0x000f240000000800 */
[----:B------:R1:W-:Y:S01]  /*1b2b0*/  LDGSTS.E [R5+-0x5b200], desc[UR20][R14.64], !P2 ;  /* 0xa4e000000e057fae */ /* 0x0003e2000d1a1014 */
[----:B--2---:R-:W-:-:S03]  /*1b2c0*/  IMAD.WIDE R16, R247, 0x4, R132 ;  /* 0x00000004f7107825 */ /* 0x004fc600078e0284 */
[----:B------:R2:W-:Y:S01]  /*1b2d0*/  STL.64 [R1+0x2f0], R12 ;  /* 0x0002f00c01007387 */ /* 0x0005e20000100a00 */
[----:B------:R-:W-:Y:S01]  /*1b2e0*/  ISETP.GE.U32.AND P2, PT, R7, 0x7ffffe75, PT ;  /* 0x7ffffe750700780c */ /* 0x000fe20003f46070 */
[----:B------:R-:W3:Y:S02]  /*1b2f0*/  LDC R127, c[0x0][0x3a0] ;  /* 0x0000e800ff7f7b82 */ /* 0x000ee40000000800 */
[----:B------:R2:W-:Y:S01]  /*1b300*/  LDGSTS.E [R4+-0x5b000], desc[UR20][R12.64], !P4 ;  /* 0xa50000000c047fae */ /* 0x0005e2000e1a1014 */
[----:B-1----:R-:W-:-:S03]  /*1b310*/  IMAD.WIDE R14, R247, 0x4, R134 ;  /* 0x00000004f70e7825 */ /* 0x002fc600078e0286 */
[----:B------:R5:W-:Y:S04]  /*1b320*/  LDGSTS.E [R6+-0x5ae00], desc[UR20][R16.64], !P4 ;  /* 0xa520000010067fae */ /* 0x000be8000e1a1014 */
[----:B------:R1:W-:Y:S01]  /*1b330*/  LDGSTS.E [R5+-0x5ac00], desc[UR20][R14.64], !P4 ;  /* 0xa54000000e057fae */ /* 0x0003e2000e1a1014 */
[----:B--2---:R-:W-:-:S04]  /*1b340*/  IMAD.WIDE R12, R247, 0x4, R136 ;  /* 0x00000004f70c7825 */ /* 0x004fc800078e0288 */
[----:B-----5:R-:W-:Y:S01]  /*1b350*/  VIADD R6, R10, 0xfffffeb3 ;  /* 0xfffffeb30a067836 */ /* 0x020fe20000000000 */
[----:B------:R2:W-:Y:S01]  /*1b360*/  LDGSTS.E [R4+-0x5aa00], desc[UR20][R12.64], !P4 ;  /* 0xa56000000c047fae */ /* 0x0005e2000e1a1014 */
[----:B------:R-:W-:Y:S01]  /*1b370*/  VIADD R7, R2, 0x100000 ;  /* 0x0010000002077836 */ /* 0x000fe20000000000 */
[----:B------:R-:W5:Y:S02]  /*1b380*/  LDC R10, c[0x0][0x3a0] ;  /* 0x0000e800ff0a7b82 */ /* 0x000f640000000800 */
[----:B------:R-:W-:Y:S01]  /*1b390*/  ISETP.GE.U32.AND P4, PT, R6, 0x7ffffe74, PT ;  /* 0x7ffffe740600780c */ /* 0x000fe20003f86070 */
[----:B------:R1:W-:Y:S01]  /*1b3a0*/  STL.64 [R1+0x2e8], R16 ;  /* 0x0002e81001007387 */ /* 0x0003e20000100a00 */
[----:B------:R-:W-:-:S03]  /*1b3b0*/  IADD3 R6, PT, PT, R2, 0x100000, RZ ;  /* 0x0010000002067810 */ /* 0x000fc60007ffe0ff */
[----:B------:R2:W-:Y:S04]  /*1b3c0*/  STL.64 [R1+0x2e0], R14 ;  /* 0x0002e00e01007387 */ /* 0x0005e80000100a00 */
[----:B------:R4:W-:Y:S01]  /*1b3d0*/  STL.64 [R1+0x2d8], R12 ;  /* 0x0002d80c01007387 */ /* 0x0009e20000100a00 */
[----:B-1----:R-:W-:-:S03]  /*1b3e0*/  IMAD.WIDE R16, R247, 0x4, R142 ;  /* 0x00000004f7107825 */ /* 0x002fc600078e028e */
[----:B------:R-:W-:Y:S01]  /*1b3f0*/  STL.64 [R1+0x2d0], R20 ;  /* 0x0002d01401007387 */ /* 0x000fe20000100a00 */
[C---:B------:R-:W-:Y:S01]  /*1b400*/  IADD3 R106, PT, PT, R2.reuse, 0x100000, RZ ;  /* 0x00100000026a7810 */ /* 0x040fe20007ffe0ff */
[----:B------:R-:W1:Y:S01]  /*1b410*/  LDC R143, c[0x0][0x3a0] ;  /* 0x0000e800ff8f7b82 */ /* 0x000e620000000800 */
[C---:B--2---:R-:W-:Y:S01]  /*1b420*/  IMAD.WIDE R14, R247.reuse, 0x4, R144 ;  /* 0x00000004f70e7825 */ /* 0x044fe200078e0290 */
[----:B------:R-:W-:Y:S03]  /*1b430*/  LDGSTS.E [R8+-0x5a800], desc[UR20][R20.64], !P2 ;  /* 0xa580000014087fae */ /* 0x000fe6000d1a1014 */
[C---:B----4-:R-:W-:Y:S01]  /*1b440*/  IMAD.WIDE R12, R247.reuse, 0x4, R146 ;  /* 0x00000004f70c7825 */ /* 0x050fe200078e0292 */
[----:B------:R-:W-:Y:S01]  /*1b450*/  STL.64 [R1+0x2c8], R18 ;  /* 0x0002c81201007387 */ /* 0x000fe20000100a00 */
[----:B------:R-:W-:Y:S01]  /*1b460*/  IADD3 R103, PT, PT, R2, 0x100000, RZ ;  /* 0x0010000002677810 */ /* 0x000fe20007ffe0ff */
[----:B------:R-:W2:Y:S02]  /*1b470*/  LDC R144, c[0x0][0x3a0] ;  /* 0x0000e800ff907b82 */ /* 0x000ea40000000800 */
[----:B------:R-:W-:Y:S04]  /*1b480*/  LDGSTS.E [R7+-0x5a600], desc[UR20][R18.64], !P2 ;  /* 0xa5a0000012077fae */ /* 0x000fe8000d1a1014 */
[----:B------:R4:W-:Y:S04]  /*1b490*/  STL.64 [R1+0x2c0], R16 ;  /* 0x0002c01001007387 */ /* 0x0009e80000100a00 */
[----:B------:R4:W-:Y:S04]  /*1b4a0*/  LDGSTS.E [R6+-0x5a400], desc[UR20][R16.64], !P2 ;  /* 0xa5c0000010067fae */ /* 0x0009e8000d1a1014 */
[----:B------:R3:W-:Y:S04]  /*1b4b0*/  STL.64 [R1+0x2b8], R14 ;  /* 0x0002b80e01007387 */ /* 0x0007e80000100a00 */
[----:B------:R3:W-:Y:S01]  /*1b4c0*/  LDGSTS.E [R5+-0x5a200], desc[UR20][R14.64], !P2 ;  /* 0xa5e000000e057fae */ /* 0x0007e2000d1a1014 */
[----:B----4-:R-:W-:-:S03]  /*1b4d0*/  IMAD.WIDE R16, R247, 0x4, R148 ;  /* 0x00000004f7107825 */ /* 0x010fc600078e0294 */
[----:B------:R4:W-:Y:S04]  /*1b4e0*/  STL.64 [R1+0x2b0], R12 ;  /* 0x0002b00c01007387 */ /* 0x0009e80000100a00 */
[----:B------:R4:W-:Y:S01]  /*1b4f0*/  LDGSTS.E [R4+-0x5a000], desc[UR20][R12.64], !P4 ;  /* 0xa60000000c047fae */ /* 0x0009e2000e1a1014 */
[----:B---3--:R-:W-:-:S03]  /*1b500*/  IMAD.WIDE R14, R247, 0x4, R150 ;  /* 0x00000004f70e7825 */ /* 0x008fc600078e0296 */
[----:B------:R3:W-:Y:S01]  /*1b510*/  STL.64 [R1+0x2a8], R16 ;  /* 0x0002a81001007387 */ /* 0x0007e20000100a00 */
[----:B------:R-:W-:-:S03]  /*1b520*/  IMAD.WIDE R20, R247, 0x4, R154 ;  /* 0x00000004f7147825 */ /* 0x000fc600078e029a */
[----:B------:R3:W-:Y:S01]  /*1b530*/  LDGSTS.E [R6+-0x59e00], desc[UR20][R16.64], !P4 ;  /* 0xa620000010067fae */ /* 0x0007e2000e1a1014 */
[----:B----4-:R-:W-:-:S03]  /*1b540*/  IMAD.WIDE R12, R247, 0x4, R152 ;  /* 0x00000004f70c7825 */ /* 0x010fc600078e0298 */
[----:B------:R4:W-:Y:S01]  /*1b550*/  STL.64 [R1+0x2a0], R14 ;  /* 0x0002a00e01007387 */ /* 0x0009e20000100a00 */
[----:B------:R-:W-:-:S03]  /*1b560*/  IMAD.WIDE R18, R247, 0x4, R156 ;  /* 0x00000004f7127825 */ /* 0x000fc600078e029c */
[----:B------:R4:W-:Y:S01]  /*1b570*/  LDGSTS.E [R5+-0x59c00], desc[UR20][R14.64], !P4 ;  /* 0xa64000000e057fae */ /* 0x0009e2000e1a1014 */
[----:B---3--:R-:W-:-:S03]  /*1b580*/  IMAD.WIDE R16, R247, 0x4, R158 ;  /* 0x00000004f7107825 */ /* 0x008fc600078e029e */
[----:B------:R3:W-:Y:S01]  /*1b590*/  STL.64 [R1+0x298], R12 ;  /* 0x0002980c01007387 */ /* 0x0007e20000100a00 */
[----:B------:R-:W-:-:S03]  /*1b5a0*/  VIADD R105, R2, 0x100000 ;  /* 0x0010000002697836 */ /* 0x000fc60000000000 */
[----:B------:R3:W-:Y:S01]  /*1b5b0*/  LDGSTS.E [R4+-0x59a00], desc[UR20][R12.64], !P4 ;  /* 0xa66000000c047fae */ /* 0x0007e2000e1a1014 */
[----:B------:R-:W-:Y:S02]  /*1b5c0*/  VIADD R7, R9, 0xfffffeb2 ;  /* 0xfffffeb209077836 */ /* 0x000fe40000000000 */
[C---:B------:R-:W-:Y:S02]  /*1b5d0*/  VIADD R104, R2.reuse, 0x100000 ;  /* 0x0010000002687836 */ /* 0x040fe40000000000 */
[----:B----4-:R-:W-:Y:S01]  /*1b5e0*/  IMAD.WIDE R14, R247, 0x4, R160 ;  /* 0x00000004f70e7825 */ /* 0x010fe200078e02a0 */
[----:B------:R-:W-:Y:S03]  /*1b5f0*/  STL.64 [R1+0x290], R20 ;  /* 0x0002901401007387 */ /* 0x000fe60000100a00 */
[----:B------:R-:W-:Y:S01]  /*1b600*/  VIADD R102, R2, 0x100000 ;  /* 0x0010000002667836 */ /* 0x000fe20000000000 */
[----:B------:R-:W-:Y:S01]  /*1b610*/  STL.64 [R1+0x288], R18 ;  /* 0x0002881201007387 */ /* 0x000fe20000100a00 */
[----:B-----5:R-:W-:-:S02]  /*1b620*/  VIADD R6, R10, 0xfffffeb1 ;  /* 0xfffffeb10a067836 */ /* 0x020fc40000000000 */
[C---:B------:R-:W-:Y:S01]  /*1b630*/  VIADD R110, R2.reuse, 0x100000 ;  /* 0x00100000026e7836 */ /* 0x040fe20000000000 */
[----:B------:R-:W-:Y:S01]  /*1b640*/  IADD3 R109, PT, PT, R2, 0x100000, RZ ;  /* 0x00100000026d7810 */ /* 0x000fe20007ffe0ff */
[----:B---3--:R-:W-:Y:S01]  /*1b650*/  IMAD.WIDE R12, R247, 0x4, R172 ;  /* 0x00000004f70c7825 */ /* 0x008fe200078e02ac */
[----:B------:R3:W-:Y:S01]  /*1b660*/  STL.64 [R1+0x280], R16 ;  /* 0x0002801001007387 */ /* 0x0007e20000100a00 */
[----:B------:R-:W-:Y:S01]  /*1b670*/  ISETP.GE.U32.AND P2, PT, R7, 0x7ffffe73, PT ;  /* 0x7ffffe730700780c */ /* 0x000fe20003f46070 */
[----:B------:R-:W4:Y:S02]  /*1b680*/  LDC R9, c[0x0][0x3a0] ;  /* 0x0000e800ff097b82 */ /* 0x000f240000000800 */
[----:B------:R5:W-:Y:S04]  /*1b690*/  STL.64 [R1+0x278], R14 ;  /* 0x0002780e01007387 */ /* 0x000be80000100a00 */
[----:B------:R-:W2:Y:S02]  /*1b6a0*/  LDL.LU.64 R174, [R1+0x900] ;  /* 0x0009000001ae7983 */ /* 0x000ea40000300a00 */
[----:B------:R-:W1:Y:S02]  /*1b6b0*/  LDC R10, c[0x0][0x3a0] ;  /* 0x0000e800ff0a7b82 */ /* 0x000e640000000800 */
[----:B------:R3:W-:Y:S04]  /*1b6c0*/  STL.64 [R1+0x270], R12 ;  /* 0x0002700c01007387 */ /* 0x0007e80000100a00 */
[----:B------:R-:W2:Y:S01]  /*1b6d0*/  LDL.LU.64 R250, [R1+0x8f8] ;  /* 0x0008f80001fa7983 */ /* 0x000ea20000300a00 */
[----:B------:R-:W-:Y:S01]  /*1b6e0*/  ISETP.GE.U32.AND P4, PT, R6, 0x7ffffe72, PT ;  /* 0x7ffffe720600780c */ /* 0x000fe20003f86070 */
[C---:B------:R-:W-:Y:S01]  /*1b6f0*/  VIADD R6, R2.reuse, 0x100000 ;  /* 0x0010000002067836 */ /* 0x040fe20000000000 */
[C---:B------:R-:W-:Y:S01]  /*1b700*/  IADD3 R7, PT, PT, R2.reuse, 0x100000, RZ ;  /* 0x0010000002077810 */ /* 0x040fe20007ffe0ff */
[----:B------:R-:W-:Y:S01]  /*1b710*/  LDGSTS.E [R8+-0x59800], desc[UR20][R20.64], !P2 ;  /* 0xa680000014087fae */ /* 0x000fe2000d1a1014 */
[----:B------:R-:W-:-:S02]  /*1b720*/  VIADD R108, R2, 0x100000 ;  /* 0x00100000026c7836 */ /* 0x000fc40000000000 */
[----:B------:R-:W-:Y:S01]  /*1b730*/  VIADD R111, R111, 0xfffffe90 ;  /* 0xfffffe906f6f7836 */ /* 0x000fe20000000000 */
[----:B------:R-:W-:Y:S01]  /*1b740*/  LDGSTS.E [R7+-0x59600], desc[UR20][R18.64], !P2 ;  /* 0xa6a0000012077fae */ /* 0x000fe2000d1a1014 */
[C---:B------:R-:W-:Y:S01]  /*1b750*/  VIADD R122, R2.reuse, 0x100000 ;  /* 0x00100000027a7836 */ /* 0x040fe20000000000 */
[C---:B------:R-:W-:Y:S01]  /*1b760*/  IADD3 R120, PT, PT, R2.reuse, 0x100000, RZ ;  /* 0x0010000002787810 */ /* 0x040fe20007ffe0ff */
[C---:B------:R-:W-:Y:S01]  /*1b770*/  VIADD R121, R2.reuse, 0x100000 ;  /* 0x0010000002797836 */ /* 0x040fe20000000000 */
[----:B------:R3:W-:Y:S01]  /*1b780*/  LDGSTS.E [R6+-0x59400], desc[UR20][R16.64], !P2 ;  /* 0xa6c0000010067fae */ /* 0x0007e2000d1a1014 */
[C---:B------:R-:W-:Y:S02]  /*1b790*/  VIADD R119, R2.reuse, 0x100000 ;  /* 0x0010000002777836 */ /* 0x040fe40000000000 */
[C---:B------:R-:W-:Y:S01]  /*1b7a0*/  VIADD R118, R2.reuse, 0x100000 ;  /* 0x0010000002767836 */ /* 0x040fe20000000000 */
[----:B------:R5:W-:Y:S01]  /*1b7b0*/  LDGSTS.E [R5+-0x59200], desc[UR20][R14.64], !P2 ;  /* 0xa6e000000e057fae */ /* 0x000be2000d1a1014 */
[C---:B------:R-:W-:Y:S01]  /*1b7c0*/  IADD3 R126, PT, PT, R2.reuse, 0x100000, RZ ;  /* 0x00100000027e7810 */ /* 0x040fe20007ffe0ff */
[----:B------:R-:W-:-:S02]  /*1b7d0*/  VIADD R125, R2, 0x100000 ;  /* 0x00100000027d7836 */ /* 0x000fc40000000000 */
[C---:B------:R-:W-:Y:S01]  /*1b7e0*/  VIADD R124, R2.reuse, 0x100000 ;  /* 0x00100000027c7836 */ /* 0x040fe20000000000 */
[----:B------:R4:W-:Y:S01]  /*1b7f0*/  LDGSTS.E [R4+-0x59000], desc[UR20][R12.64], !P4 ;  /* 0xa70000000c047fae */ /* 0x0009e2000e1a1014 */
[----:B------:R-:W-:Y:S01]  /*1b800*/  IADD3 R127, PT, PT, R127, -0x172, RZ ;  /* 0xfffffe8e7f7f7810 */ /* 0x000fe20007ffe0ff */
[C---:B------:R-:W-:Y:S01]  /*1b810*/  VIADD R138, R2.reuse, 0x100000 ;  /* 0x00100000028a7836 */ /* 0x040fe20000000000 */
[C---:B------:R-:W-:Y:S01]  /*1b820*/  IADD3 R137, PT, PT, R2.reuse, 0x100000, RZ ;  /* 0x0010000002897810 */ /* 0x040fe20007ffe0ff */
[C---:B---3--:R-:W-:Y:S01]  /*1b830*/  IMAD.WIDE R16, R247.reuse, 0x4, R202 ;  /* 0x00000004f7107825 */ /* 0x048fe200078e02ca */
[C---:B------:R-:W-:Y:S01]  /*1b840*/  IADD3 R134, PT, PT, R2.reuse, 0x100000, RZ ;  /* 0x0010000002867810 */ /* 0x040fe20007ffe0ff */
[----:B------:R-:W3:Y:S02]  /*1b850*/  LDC R159, c[0x0][0x3a0] ;  /* 0x0000e800ff9f7b82 */ /* 0x000ee40000000800 */
[C---:B-----5:R-:W-:Y:S01]  /*1b860*/  IMAD.WIDE R14, R247.reuse, 0x4, R204 ;  /* 0x00000004f70e7825 */ /* 0x060fe200078e02cc */
[----:B------:R5:W-:Y:S03]  /*1b870*/  STL.64 [R1+0x268], R16 ;  /* 0x0002681001007387 */ /* 0x000be60000100a00 */
[C---:B----4-:R-:W-:Y:S01]  /*1b880*/  IMAD.WIDE R12, R247.reuse, 0x4, R206 ;  /* 0x00000004f70c7825 */ /* 0x050fe200078e02ce */
[----:B------:R-:W4:Y:S01]  /*1b890*/  LDL.LU.64 R170, [R1+0x8f0] ;  /* 0x0008f00001aa7983 */ /* 0x000f220000300a00 */
[C---:B------:R-:W-:Y:S01]  /*1b8a0*/  IADD3 R140, PT, PT, R2.reuse, 0x100000, RZ ;  /* 0x00100000028c7810 */ /* 0x040fe20007ffe0ff */
[----:B------:R-:W2:Y:S01]  /*1b8b0*/  LDC R160, c[0x0][0x3a0] ;  /* 0x0000e800ffa07b82 */ /* 0x000ea20000000800 */
[C---:B------:R-:W-:Y:S01]  /*1b8c0*/  IMAD.WIDE R20, R247.reuse, 0x4, R208 ;  /* 0x00000004f7147825 */ /* 0x040fe200078e02d0 */
[----:B------:R5:W-:Y:S03]  /*1b8d0*/  LDGSTS.E [R6+-0x58e00], desc[UR20][R16.64], !P4 ;  /* 0xa720000010067fae */ /* 0x000be6000e1a1014 */
[----:B------:R-:W-:Y:S01]  /*1b8e0*/  IMAD.WIDE R18, R247, 0x4, R210 ;  /* 0x00000004f7127825 */ /* 0x000fe200078e02d2 */
[----:B------:R2:W-:Y:S03]  /*1b8f0*/  STL.64 [R1+0x260], R14 ;  /* 0x0002600e01007387 */ /* 0x0005e60000100a00 */
[----:B------:R-:W-:Y:S01]  /*1b900*/  VIADD R136, R2, 0x100000 ;  /* 0x0010000002887836 */ /* 0x000fe20000000000 */
[----:B------:R2:W-:Y:S01]  /*1b910*/  STL.64 [R1+0x258], R12 ;  /* 0x0002580c01007387 */ /* 0x0005e20000100a00 */
[----:B------:R-:W-:-:S02]  /*1b920*/  VIADD R7, R9, 0xfffffeb0 ;  /* 0xfffffeb009077836 */ /* 0x000fc40000000000 */
[----:B------:R-:W-:Y:S01]  /*1b930*/  VIADD R135, R2, 0x100000 ;  /* 0x0010000002877836 */ /* 0x000fe20000000000 */
[----:B------:R2:W-:Y:S01]  /*1b940*/  LDGSTS.E [R5+-0x58c00], desc[UR20][R14.64], !P4 ;  /* 0xa74000000e057fae */ /* 0x0005e2000e1a1014 */
[----:B-----5:R-:W-:Y:S01]  /*1b950*/  IMAD.WIDE R16, R247, 0x4, R212 ;  /* 0x00000004f7107825 */ /* 0x020fe200078e02d4 */
[----:B-1----:R-:W-:Y:S01]  /*1b960*/  IADD3 R6, PT, PT, R10, -0x151, RZ ;  /* 0xfffffeaf0a067810 */ /* 0x002fe20007ffe0ff */
[----:B------:R-:W1:Y:S01]  /*1b970*/  LDC R9, c[0x0][0x3a0] ;  /* 0x0000e800ff097b82 */ /* 0x000e620000000800 */
[----:B------:R-:W5:Y:S04]  /*1b980*/  LDL.LU.64 R168, [R1+0x8e8] ;  /* 0x0008e80001a87983 */ /* 0x000f680000300a00 */
[----:B------:R1:W-:Y:S01]  /*1b990*/  LDGSTS.E [R4+-0x58a00], desc[UR20][R12.64], !P4 ;  /* 0xa76000000c047fae */ /* 0x0003e2000e1a1014 */
[----:B------:R-:W-:-:S02]  /*1b9a0*/  ISETP.GE.U32.AND P2, PT, R7, 0x7ffffe71, PT ;  /* 0x7ffffe710700780c */ /* 0x000fc40003f46070 */
[----:B------:R-:W1:Y:S01]  /*1b9b0*/  LDC R10, c[0x0][0x3a0] ;  /* 0x0000e800ff0a7b82 */ /* 0x000e620000000800 */
[----:B------:R-:W5:Y:S04]  /*1b9c0*/  LDL.LU.64 R244, [R1+0x8e0] ;  /* 0x0008e00001f47983 */ /* 0x000f680000300a00 */
[----:B------:R-:W-:Y:S01]  /*1b9d0*/  STL.64 [R1+0x250], R20 ;  /* 0x0002501401007387 */ /* 0x000fe20000100a00 */
[C---:B------:R-:W-:Y:S02]  /*1b9e0*/  VIADD R142, R2.reuse, 0x100000 ;  /* 0x00100000028e7836 */ /* 0x040fe40000000000 */
[C---:B------:R-:W-:Y:S01]  /*1b9f0*/  VIADD R141, R2.reuse, 0x100000 ;  /* 0x00100000028d7836 */ /* 0x040fe20000000000 */
[----:B------:R-:W-:Y:S01]  /*1ba00*/  STL.64 [R1+0x248], R18 ;  /* 0x0002481201007387 */ /* 0x000fe20000100a00 */
[----:B------:R-:W-:Y:S01]  /*1ba10*/  VIADD R143, R143, 0xfffffe8c ;  /* 0xfffffe8c8f8f7836 */ /* 0x000fe20000000000 */
[C---:B------:R-:W-:Y:S01]  /*1ba20*/  IADD3 R154, PT, PT, R2.reuse, 0x100000, RZ ;  /* 0x00100000029a7810 */ /* 0x040fe20007ffe0ff */
[C---:B------:R-:W-:Y:S01]  /*1ba30*/  VIADD R153, R2.reuse, 0x100000 ;  /* 0x0010000002997836 */ /* 0x040fe20000000000 */
[----:B------:R4:W-:Y:S01]  /*1ba40*/  STL.64 [R1+0x240], R16 ;  /* 0x0002401001007387 */ /* 0x0009e20000100a00 */
[C---:B------:R-:W-:Y:S01]  /*1ba50*/  VIADD R152, R2.reuse, 0x100000 ;  /* 0x0010000002987836 */ /* 0x040fe20000000000 */
[C---:B------:R-:W-:Y:S01]  /*1ba60*/  IADD3 R151, PT, PT, R2.reuse, 0x100000, RZ ;  /* 0x0010000002977810 */ /* 0x040fe20007ffe0ff */
[C---:B------:R-:W-:Y:S01]  /*1ba70*/  VIADD R150, R2.reuse, 0x100000 ;  /* 0x0010000002967836 */ /* 0x040fe20000000000 */
[C---:B------:R-:W-:Y:S01]  /*1ba80*/  IADD3 R157, PT, PT, R2.reuse, 0x100000, RZ ;  /* 0x00100000029d7810 */ /* 0x040fe20007ffe0ff */
[----:B------:R-:W-:Y:S01]  /*1ba90*/  VIADD R158, R2, 0x100000 ;  /* 0x00100000029e7836 */ /* 0x000fe20000000000 */
[----:B------:R-:W1:Y:S01]  /*1baa0*/  LDC R207, c[0x0][0x3a0] ;  /* 0x0000e800ffcf7b82 */ /* 0x000e620000000800 */
[----:B---3--:R-:W-:-:S02]  /*1bab0*/  VIADD R159, R159, 0xfffffe8a ;  /* 0xfffffe8a9f9f7836 */ /* 0x008fc40000000000 */
[C---:B------:R-:W-:Y:S02]  /*1bac0*/  VIADD R156, R2.reuse, 0x100000 ;  /* 0x00100000029c7836 */ /* 0x040fe40000000000 */
[C---:B------:R-:W-:Y:S02]  /*1bad0*/  VIADD R167, R2.reuse, 0x100000 ;  /* 0x0010000002a77836 */ /* 0x040fe40000000000 */
[----:B------:R-:W-:Y:S01]  /*1bae0*/  VIADD R166, R2, 0x100000 ;  /* 0x0010000002a67836 */ /* 0x000fe20000000000 */
[----:B------:R-:W3:Y:S01]  /*1baf0*/  LDC R208, c[0x0][0x3a0] ;  /* 0x0000e800ffd07b82 */ /* 0x000ee20000000800 */
[----:B--2---:R-:W-:-:S04]  /*1bb00*/  IMAD.WIDE R14, R247, 0x4, R174 ;  /* 0x00000004f70e7825 */ /* 0x004fc800078e02ae */
[----:B-1----:R-:W-:Y:S01]  /*1bb10*/  IMAD.WIDE R12, R247, 0x4, R250 ;  /* 0x00000004f70c7825 */ /* 0x002fe200078e02fa */
[----:B------:R5:W-:Y:S04]  /*1bb20*/  STL.64 [R1+0x238], R14 ;  /* 0x0002380e01007387 */ /* 0x000be80000100a00 */
[----:B------:R-:W2:Y:S04]  /*1bb30*/  LDL.LU.64 R180, [R1+0x8d8] ;  /* 0x0008d80001b47983 */ /* 0x000ea80000300a00 */
[----:B------:R1:W-:Y:S04]  /*1bb40*/  STL.64 [R1+0x230], R12 ;  /* 0x0002300c01007387 */ /* 0x0003e80000100a00 */
[----:B------:R-:W3:Y:S04]  /*1bb50*/  LDL.LU.64 R178, [R1+0x208] ;  /* 0x0002080001b27983 */ /* 0x000ee80000300a00 */
[----:B------:R-:W3:Y:S04]  /*1bb60*/  LDL.LU.64 R176, [R1+0x8d0] ;  /* 0x0008d00001b07983 */ /* 0x000ee80000300a00 */
[----:B------:R-:W3:Y:S04]  /*1bb70*/  LDL.LU.64 R174, [R1+0x8c8] ;  /* 0x0008c80001ae7983 */ /* 0x000ee80000300a00 */
[----:B------:R-:W3:Y:S01]  /*1bb80*/  LDL.LU.64 R250, [R1+0x1f0] ;  /* 0x0001f00001fa7983 */ /* 0x000ee20000300a00 */
[----:B------:R-:W-:Y:S01]  /*1bb90*/  ISETP.GE.U32.AND P4, PT, R6, 0x7ffffe70, PT ;  /* 0x7ffffe700600780c */ /* 0x000fe20003f86070 */
[----:B------:R-:W-:-:S02]  /*1bba0*/  VIADD R7, R2, 0x100000 ;  /* 0x0010000002077836 */ /* 0x000fc40000000000 */
[----:B------:R-:W-:Y:S01]  /*1bbb0*/  VIADD R6, R2, 0x100000 ;  /* 0x0010000002067836 */ /* 0x000fe20000000000 */
[----:B------:R-:W-:Y:S04]  /*1bbc0*/  LDGSTS.E [R8+-0x58800], desc[UR20][R20.64], !P2 ;  /* 0xa780000014087fae */ /* 0x000fe8000d1a1014 */
[----:B------:R-:W-:Y:S04]  /*1bbd0*/  LDGSTS.E [R7+-0x58600], desc[UR20][R18.64], !P2 ;  /* 0xa7a0000012077fae */ /* 0x000fe8000d1a1014 */
[----:B------:R4:W-:Y:S04]  /*1bbe0*/  LDGSTS.E [R6+-0x58400], desc[UR20][R16.64], !P2 ;  /* 0xa7c0000010067fae */ /* 0x0009e8000d1a1014 */
[----:B------:R5:W-:Y:S04]  /*1bbf0*/  LDGSTS.E [R5+-0x58200], desc[UR20][R14.64], !P2 ;  /* 0xa7e000000e057fae */ /* 0x000be8000d1a1014 */
[----:B------:R1:W-:Y:S01]  /*1bc00*/  LDGSTS.E [R4+-0x58000], desc[UR20][R12.64], !P4 ;  /* 0xa80000000c047fae */ /* 0x0003e2000e1a1014 */
[----:B----4-:R-:W-:-:S04]  /*1bc10*/  IMAD.WIDE R16, R247, 0x4, R170 ;  /* 0x00000004f7107825 */ /* 0x010fc800078e02aa */
[C---:B-----5:R-:W-:Y:S01]  /*1bc20*/  IMAD.WIDE R14, R247.reuse, 0x4, R168 ;  /* 0x00000004f70e7825 */ /* 0x060fe200078e02a8 */
[----:B------:R4:W-:Y:S04]  /*1bc30*/  STL.64 [R1+0x228], R16 ;  /* 0x0002281001007387 */ /* 0x0009e80000100a00 */
[----:B------:R-:W5:Y:S01]  /*1bc40*/  LDL.LU.64 R170, [R1+0x8c0] ;  /* 0x0008c00001aa7983 */ /* 0x000f620000300a00 */
[----:B-1----:R-:W-:-:S03]  /*1bc50*/  IMAD.WIDE R12, R247, 0x4, R244 ;  /* 0x00000004f70c7825 */ /* 0x002fc600078e02f4 */
[----:B------:R4:W-:Y:S04]  /*1bc60*/  LDGSTS.E [R6+-0x57e00], desc[UR20][R16.64], !P4 ;  /* 0xa820000010067fae */ /* 0x0009e8000e1a1014 */
[----:B------:R1:W-:Y:S04]  /*1bc70*/  STL.64 [R1+0x220], R14 ;  /* 0x0002200e01007387 */ /* 0x0003e80000100a00 */
[----:B------:R1:W-:Y:S04]  /*1bc80*/  STL.64 [R1+0x218], R12 ;  /* 0x0002180c01007387 */ /* 0x0003e80000100a00 */
[----:B------:R1:W-:Y:S04]  /*1bc90*/  LDGSTS.E [R5+-0x57c00], desc[UR20][R14.64], !P4 ;  /* 0xa84000000e057fae */ /* 0x0003e8000e1a1014 */
[----:B------:R-:W5:Y:S04]  /*1bca0*/  LDL.LU.64 R168, [R1+0x8b8] ;  /* 0x0008b80001a87983 */ /* 0x000f680000300a00 */
[----:B------:R1:W-:Y:S04]  /*1bcb0*/  LDGSTS.E [R4+-0x57a00], desc[UR20][R12.64], !P4 ;  /* 0xa86000000c047fae */ /* 0x0003e8000e1a1014 */
[----:B------:R-:W5:Y:S01]  /*1bcc0*/  LDL.LU.64 R244, [R1+0x1d8] ;  /* 0x0001d80001f47983 */ /* 0x000f620000300a00 */
[----:B--2---:R-:W-:-:S04]  /*1bcd0*/  IMAD.WIDE R20, R247, 0x4, R180 ;  /* 0x00000004f7147825 */ /* 0x004fc800078e02b4 */
[C---:B---3--:R-:W-:Y:S01]  /*1bce0*/  IMAD.WIDE R18, R247.reuse, 0x4, R178 ;  /* 0x00000004f7127825 */ /* 0x048fe200078e02b2 */
[----:B------:R-:W-:Y:S03]  /*1bcf0*/  STL.64 [R1+0x210], R20 ;  /* 0x0002101401007387 */ /* 0x000fe60000100a00 */
[C---:B----4-:R-:W-:Y:S01]  /*1bd00*/  IMAD.WIDE R16, R247.reuse, 0x4, R176 ;  /* 0x00000004f7107825 */ /* 0x050fe200078e02b0 */
[----:B------:R-:W-:Y:S03]  /*1bd10*/  STL.64 [R1+0x208], R18 ;  /* 0x0002081201007387 */ /* 0x000fe60000100a00 */
[C---:B-1----:R-:W-:Y:S01]  /*1bd20*/  IMAD.WIDE R14, R247.reuse, 0x4, R174 ;  /* 0x00000004f70e7825 */ /* 0x042fe200078e02ae */
[----:B------:R5:W-:Y:S03]  /*1bd30*/  STL.64 [R1+0x200], R16 ;  /* 0x0002001001007387 */ /* 0x000be60000100a00 */
[----:B------:R-:W-:Y:S01]  /*1bd40*/  IMAD.WIDE R12, R247, 0x4, R250 ;  /* 0x00000004f70c7825 */ /* 0x000fe200078e02fa */
[----:B------:R1:W-:Y:S04]  /*1bd50*/  STL.64 [R1+0x1f8], R14 ;  /* 0x0001f80e01007387 */ /* 0x0003e80000100a00 */
[----:B------:R-:W2:Y:S04]  /*1bd60*/  LDL.LU.64 R180, [R1+0x8b0] ;  /* 0x0008b00001b47983 */ /* 0x000ea80000300a00 */
[----:B------:R3:W-:Y:S04]  /*1bd70*/  STL.64 [R1+0x1f0], R12 ;  /* 0x0001f00c01007387 */ /* 0x0007e80000100a00 */
[----:B------:R-:W4:Y:S04]  /*1bd80*/  LDL.LU.64 R178, [R1+0x1c8] ;  /* 0x0001c80001b27983 */ /* 0x000f280000300a00 */
[----:B------:R-:W4:Y:S04]  /*1bd90*/  LDL.LU.64 R176, [R1+0x1c0] ;  /* 0x0001c00001b07983 */ /* 0x000f280000300a00 */
[----:B------:R-:W4:Y:S04]  /*1bda0*/  LDL.LU.64 R174, [R1+0x8a8] ;  /* 0x0008a80001ae7983 */ /* 0x000f280000300a00 */
[----:B------:R-:W4:Y:S01]  /*1bdb0*/  LDL.LU.64 R250, [R1+0x1b0] ;  /* 0x0001b00001fa7983 */ /* 0x000f220000300a00 */
[----:B------:R-:W-:Y:S01]  /*1bdc0*/  IADD3 R7, PT, PT, R9, -0x152, RZ ;  /* 0xfffffeae09077810 */ /* 0x000fe20007ffe0ff */
[----:B------:R-:W-:Y:S01]  /*1bdd0*/  VIADD R6, R10, 0xfffffead ;  /* 0xfffffead0a067836 */ /* 0x000fe20000000000 */
[----:B------:R-:W2:Y:S02]  /*1bde0*/  LDC R9, c[0x0][0x3a0] ;  /* 0x0000e800ff097b82 */ /* 0x000ea40000000800 */
[----:B------:R-:W-:-:S02]  /*1bdf0*/  ISETP.GE.U32.AND P2, PT, R7, 0x7ffffe6f, PT ;  /* 0x7ffffe6f0700780c */ /* 0x000fc40003f46070 */
[----:B------:R-:W-:Y:S01]  /*1be00*/  ISETP.GE.U32.AND P4, PT, R6, 0x7ffffe6e, PT ;  /* 0x7ffffe6e0600780c */ /* 0x000fe20003f86070 */
[C---:B------:R-:W-:Y:S01]  /*1be10*/  VIADD R7, R2.reuse, 0x100000 ;  /* 0x0010000002077836 */ /* 0x040fe20000000000 */
[----:B------:R-:W-:Y:S02]  /*1be20*/  IADD3 R6, PT, PT, R2, 0x100000, RZ ;  /* 0x0010000002067810 */ /* 0x000fe40007ffe0ff */
[----:B------:R-:W2:Y:S07]  /*1be30*/  LDC R10, c[0x0][0x3a0] ;  /* 0x0000e800ff0a7b82 */ /* 0x000eae0000000800 */
[----:B------:R-:W-:Y:S04]  /*1be40*/  LDGSTS.E [R8+-0x57800], desc[UR20][R20.64], !P2 ;  /* 0xa880000014087fae */ /* 0x000fe8000d1a1014 */
[----:B------:R-:W-:Y:S04]  /*1be50*/  LDGSTS.E [R7+-0x57600], desc[UR20][R18.64], !P2 ;  /* 0xa8a0000012077fae */ /* 0x000fe8000d1a1014 */
[----:B------:R5:W-:Y:S04]  /*1be60*/  LDGSTS.E [R6+-0x57400], desc[UR20][R16.64], !P2 ;  /* 0xa8c0000010067fae */ /* 0x000be8000d1a1014 */
[----:B------:R1:W-:Y:S04]  /*1be70*/  LDGSTS.E [R5+-0x57200], desc[UR20][R14.64], !P2 ;  /* 0xa8e000000e057fae */ /* 0x0003e8000d1a1014 */
[----:B------:R3:W-:Y:S01]  /*1be80*/  LDGSTS.E [R4+-0x57000], desc[UR20][R12.64], !P4 ;  /* 0xa90000000c047fae */ /* 0x0007e2000e1a1014 */
[----:B-----5:R-:W-:-:S04]  /*1be90*/  IMAD.WIDE R16, R247, 0x4, R170 ;  /* 0x00000004f7107825 */ /* 0x020fc800078e02aa */
[C---:B-1----:R-:W-:Y:S01]  /*1bea0*/  IMAD.WIDE R14, R247.reuse, 0x4, R168 ;  /* 0x00000004f70e7825 */ /* 0x042fe200078e02a8 */
[----:B------:R1:W-:Y:S03]  /*1beb0*/  STL.64 [R1+0x1e8], R16 ;  /* 0x0001e81001007387 */ /* 0x0003e60000100a00 */
[C---:B---3--:R-:W-:Y:S01]  /*1bec0*/  IMAD.WIDE R12, R247.reuse, 0x4, R244 ;  /* 0x00000004f70c7825 */ /* 0x048fe200078e02f4 */
[----:B------:R-:W3:Y:S04]  /*1bed0*/  LDL.LU.64 R170, [R1+0x1a8] ;  /* 0x0001a80001aa7983 */ /* 0x000ee80000300a00 */
[----:B------:R1:W-:Y:S04]  /*1bee0*/  LDGSTS.E [R6+-0x56e00], desc[UR20][R16.64], !P4 ;  /* 0xa920000010067fae */ /* 0x0003e8000e1a1014 */
[----:B------:R5:W-:Y:S04]  /*1bef0*/  STL.64 [R1+0x1e0], R14 ;  /* 0x0001e00e01007387 */ /* 0x000be80000100a00 */
[----:B------:R1:W-:Y:S04]  /*1bf00*/  STL.64 [R1+0x1d8], R12 ;  /* 0x0001d80c01007387 */ /* 0x0003e80000100a00 */
[----:B------:R5:W-:Y:S04]  /*1bf10*/  LDGSTS.E [R5+-0x56c00], desc[UR20][R14.64], !P4 ;  /* 0xa94000000e057fae */ /* 0x000be8000e1a1014 */
[----:B------:R-:W3:Y:S04]  /*1bf20*/  LDL.LU.64 R168, [R1+0x8a0] ;  /* 0x0008a00001a87983 */ /* 0x000ee80000300a00 */
[----:B------:R1:W-:Y:S04]  /*1bf30*/  LDGSTS.E [R4+-0x56a00], desc[UR20][R12.64], !P4 ;  /* 0xa96000000c047fae */ /* 0x0003e8000e1a1014 */
[----:B------:R-:W3:Y:S01]  /*1bf40*/  LDL.LU.64 R244, [R1+0x198] ;  /* 0x0001980001f47983 */ /* 0x000ee20000300a00 */
[----:B--2---:R-:W-:-:S04]  /*1bf50*/  IMAD.WIDE R20, R247, 0x4, R180 ;  /* 0x00000004f7147825 */ /* 0x004fc800078e02b4 */
[C---:B----4-:R-:W-:Y:S01]  /*1bf60*/  IMAD.WIDE R18, R247.reuse, 0x4, R178 ;  /* 0x00000004f7127825 */ /* 0x050fe200078e02b2 */
[----:B------:R-:W-:Y:S03]  /*1bf70*/  STL.64 [R1+0x1d0], R20 ;  /* 0x0001d01401007387 */ /* 0x000fe60000100a00 */
[C---:B-1----:R-:W-:Y:S01]  /*1bf80*/  IMAD.WIDE R16, R247.reuse, 0x4, R176 ;  /* 0x00000004f7107825 */ /* 0x042fe200078e02b0 */
[----:B------:R-:W-:Y:S03]  /*1bf90*/  STL.64 [R1+0x1c8], R18 ;  /* 0x0001c81201007387 */ /* 0x000fe60000100a00 */
[C---:B-----5:R-:W-:Y:S01]  /*1bfa0*/  IMAD.WIDE R14, R247.reuse, 0x4, R174 ;  /* 0x00000004f70e7825 */ /* 0x060fe200078e02ae */
[----:B------:R3:W-:Y:S03]  /*1bfb0*/  STL.64 [R1+0x1c0], R16 ;  /* 0x0001c01001007387 */ /* 0x0007e60000100a00 */
[----:B------:R-:W-:Y:S01]  /*1bfc0*/  IMAD.WIDE R12, R247, 0x4, R250 ;  /* 0x00000004f70c7825 */ /* 0x000fe200078e02fa */
[----:B------:R1:W-:Y:S04]  /*1bfd0*/  STL.64 [R1+0x1b8], R14 ;  /* 0x0001b80e01007387 */ /* 0x0003e80000100a00 */
[----:B------:R-:W2:Y:S04]  /*1bfe0*/  LDL.LU.64 R180, [R1+0x190] ;  /* 0x0001900001b47983 */ /* 0x000ea80000300a00 */
[----:B------:R4:W-:Y:S04]  /*1bff0*/  STL.64 [R1+0x1b0], R12 ;  /* 0x0001b00c01007387 */ /* 0x0009e80000100a00 */
[----:B------:R-:W5:Y:S04]  /*1c000*/  LDL.LU.64 R178, [R1+0x898] ;  /* 0x0008980001b27983 */ /* 0x000f680000300a00 */
[----:B------:R-:W5:Y:S04]  /*1c010*/  LDL.LU.64 R176, [R1+0x180] ;  /* 0x0001800001b07983 */ /* 0x000f680000300a00 */
[----:B------:R-:W5:Y:S04]  /*1c020*/  LDL.LU.64 R174, [R1+0x178] ;  /* 0x0001780001ae7983 */ /* 0x000f680000300a00 */
[----:B------:R-:W5:Y:S01]  /*1c030*/  LDL.LU.64 R250, [R1+0x890] ;  /* 0x0008900001fa7983 */ /* 0x000f620000300a00 */
[----:B------:R-:W-:-:S02]  /*1c040*/  VIADD R7, R9, 0xfffffeac ;  /* 0xfffffeac09077836 */ /* 0x000fc40000000000 */
[----:B------:R-:W-:Y:S01]  /*1c050*/  VIADD R6, R10, 0xfffffeab ;  /* 0xfffffeab0a067836 */ /* 0x000fe20000000000 */
[----:B------:R-:W2:Y:S02]  /*1c060*/  LDC R9, c[0x0][0x3a0] ;  /* 0x0000e800ff097b82 */ /* 0x000ea40000000800 */
[----:B------:R-:W-:Y:S02]  /*1c070*/  ISETP.GE.U32.AND P2, PT, R7, 0x7ffffe6d, PT ;  /* 0x7ffffe6d0700780c */ /* 0x000fe40003f46070 */
        /* <DEDUP_REMOVED lines=9> */
[----:B---3--:R-:W-:-:S04]  /*1c110*/  IMAD.WIDE R16, R247, 0x4, R170 ;  /* 0x00000004f7107825 */ /* 0x008fc800078e02aa */
[C---:B-1----:R-:W-:Y:S01]  /*1c120*/  IMAD.WIDE R14, R247.reuse, 0x4, R168 ;  /* 0x00000004f70e7825 */ /* 0x042fe200078e02a8 */
[----:B------:R1:W-:Y:S04]  /*1c130*/  STL.64 [R1+0x1a8], R16 ;  /* 0x0001a81001007387 */ /* 0x0003e80000100a00 */
[----:B------:R-:W3:Y:S01]  /*1c140*/  LDL.LU.64 R170, [R1+0x888] ;  /* 0x0008880001aa7983 */ /* 0x000ee20000300a00 */
[----:B----4-:R-:W-:-:S03]  /*1c150*/  IMAD.WIDE R12, R247, 0x4, R244 ;  /* 0x00000004f70c7825 */ /* 0x010fc600078e02f4 */
        /* <DEDUP_REMOVED lines=8> */
[C---:B-----5:R-:W-:Y:S01]  /*1c1e0*/  IMAD.WIDE R18, R247.reuse, 0x4, R178 ;  /* 0x00000004f7127825 */ /* 0x060fe200078e02b2 */
[----:B------:R-:W-:Y:S03]  /*1c1f0*/  STL.64 [R1+0x190], R20 ;  /* 0x0001901401007387 */ /* 0x000fe60000100a00 */
[C---:B-1----:R-:W-:Y:S01]  /*1c200*/  IMAD.WIDE R16, R247.reuse, 0x4, R176 ;  /* 0x00000004f7107825 */ /* 0x042fe200078e02b0 */
[----:B------:R-:W-:Y:S03]  /*1c210*/  STL.64 [R1+0x188], R18 ;  /* 0x0001881201007387 */ /* 0x000fe60000100a00 */
[C---:B----4-:R-:W-:Y:S01]  /*1c220*/  IMAD.WIDE R14, R247.reuse, 0x4, R174 ;  /* 0x00000004f70e7825 */ /* 0x050fe200078e02ae */
        /* <DEDUP_REMOVED lines=9> */
[----:B------:R-:W-:Y:S01]  /*1c2c0*/  VIADD R7, R9, 0xfffffeaa ;  /* 0xfffffeaa09077836 */ /* 0x000fe20000000000 */
[----:B------:R-:W-:Y:S01]  /*1c2d0*/  IADD3 R6, PT, PT, R10, -0x157, RZ ;  /* 0xfffffea90a067810 */ /* 0x000fe20007ffe0ff */
[----:B------:R-:W2:Y:S03]  /*1c2e0*/  LDC R9, c[0x0][0x3a0] ;  /* 0x0000e800ff097b82 */ /* 0x000ea60000000800 */
[----:B------:R-:W-:-:S02]  /*1c2f0*/  ISETP.GE.U32.AND P2, PT, R7, 0x7ffffe6b, PT ;  /* 0x7ffffe6b0700780c */ /* 0x000fc40003f46070 */
[----:B------:R-:W-:Y:S01]  /*1c300*/  ISETP.GE.U32.AND P4, PT, R6, 0x7ffffe6a, PT ;  /* 0x7ffffe6a0600780c */ /* 0x000fe20003f86070 */
[C---:B------:R-:W-:Y:S02]  /*1c310*/  VIADD R7, R2.reuse, 0x100000 ;  /* 0x0010000002077836 */ /* 0x040fe40000000000 */
[----:B------:R-:W-:Y:S01]  /*1c320*/  VIADD R6, R2, 0x100000 ;  /* 0x0010000002067836 */ /* 0x000fe20000000000 */
        /* <DEDUP_REMOVED lines=91> */
[----:B------:R4:W-:Y:S04]  /*1c8e0*/  STL.64 [R1+0xe0], R14 ;  /* 0x0000e00e01007387 */ /* 0x0009e80000100a00 */
[----:B------:R1:W-:Y:S04]  /*1c8f0*/  STL.64 [R1+0xd8], R12 ;  /* 0x0000d80c01007387 */ /* 0x0003e80000100a00 */
[----:B------:R-:W3:Y:S04]  /*1c900*/  LDL.LU.64 R168, [R1+0x7c8] ;  /* 0x0007c80001a87983 */ /* 0x000ee80000300a00 */
[----:B------:R1:W-:Y:S04]  /*1c910*/  LDGSTS.E [R6+-0x52e00], desc[UR20][R16.64], !P4 ;  /* 0xad20000010067fae */ /* 0x0003e8000e1a1014 */
[----:B------:R-:W3:Y:S04]  /*1c920*/  LDL.LU.64 R244, [R1+0x7c0] ;  /* 0x0007c00001f47983 */ /* 0x000ee80000300a00 */
[----:B------:R4:W-:Y:S04]  /*1c930*/  LDGSTS.E [R5+-0x52c00], desc[UR20][R14.64], !P4 ;  /* 0xad4000000e057fae */ /* 0x0009e8000e1a1014 */
[----:B------:R1:W-:Y:S01]  /*1c940*/  LDGSTS.E [R4+-0x52a00], desc[UR20][R12.64], !P4 ;  /* 0xad6000000c047fae */ /* 0x0003e2000e1a1014 */
        /* <DEDUP_REMOVED lines=30> */
[----:B------:R1:W-:Y:S03]  /*1cb30*/  STL.64 [R1+0xa8], R16 ;  /* 0x0000a81001007387 */ /* 0x0003e60000100a00 */
[C---:B----4-:R-:W-:Y:S01]  /*1cb40*/  IMAD.WIDE R12, R247.reuse, 0x4, R244 ;  /* 0x00000004f70c7825 */ /* 0x050fe200078e02f4 */
[----:B------:R-:W3:Y:S04]  /*1cb50*/  LDL.LU.64 R170, [R1+0x790] ;  /* 0x0007900001aa7983 */ /* 0x000ee80000300a00 */
[----:B------:R4:W-:Y:S04]  /*1cb60*/  STL.64 [R1+0xa0], R14 ;  /* 0x0000a00e01007387 */ /* 0x0009e80000100a00 */
[----:B------:R1:W-:Y:S04]  /*1cb70*/  STL.64 [R1+0x98], R12 ;  /* 0x0000980c01007387 */ /* 0x0003e80000100a00 */
[----:B------:R-:W3:Y:S04]  /*1cb80*/  LDL.LU.64 R168, [R1+0x788] ;  /* 0x0007880001a87983 */ /* 0x000ee80000300a00 */
[----:B------:R-:W3:Y:S04]  /*1cb90*/  LDL.LU.64 R244, [R1+0x780] ;  /* 0x0007800001f47983 */ /* 0x000ee80000300a00 */
[----:B------:R1:W-:Y:S04]  /*1cba0*/  LDGSTS.E [R6+-0x51e00], desc[UR20][R16.64], !P4 ;  /* 0xae20000010067fae */ /* 0x0003e8000e1a1014 */
        /* <DEDUP_REMOVED lines=14> */
[----:B------:R-:W5:Y:S01]  /*1cc90*/  LDL.LU.64 R176, [R1+0x768] ;  /* 0x0007680001b07983 */ /* 0x000f620000300a00 */
[----:B------:R-:W-:Y:S01]  /*1cca0*/  IADD3 R7, PT, PT, R9, -0x15e, RZ ;  /* 0xfffffea209077810 */ /* 0x000fe20007ffe0ff */
[----:B------:R-:W-:Y:S01]  /*1ccb0*/  VIADD R6, R10, 0xfffffea1 ;  /* 0xfffffea10a067836 */ /* 0x000fe20000000000 */
[----:B------:R-:W2:Y:S01]  /*1ccc0*/  LDC R9, c[0x0][0x3a0] ;  /* 0x0000e800ff097b82 */ /* 0x000ea20000000800 */
[----:B------:R-:W5:Y:S01]  /*1ccd0*/  LDL.LU.64 R174, [R1+0x760] ;  /* 0x0007600001ae7983 */ /* 0x000f620000300a00 */
[----:B------:R-:W-:-:S02]  /*1cce0*/  ISETP.GE.U32.AND P2, PT, R7, 0x7ffffe63, PT ;  /* 0x7ffffe630700780c */ /* 0x000fc40003f46070 */
[----:B------:R-:W-:Y:S01]  /*1ccf0*/  ISETP.GE.U32.AND P4, PT, R6, 0x7ffffe62, PT ;  /* 0x7ffffe620600780c */ /* 0x000fe20003f86070 */
[C---:B------:R-:W-:Y:S01]  /*1cd00*/  VIADD R7, R2.reuse, 0x100000 ;  /* 0x0010000002077836 */ /* 0x040fe20000000000 */
[----:B------:R-:W-:Y:S01]  /*1cd10*/  IADD3 R6, PT, PT, R2, 0x100000, RZ ;  /* 0x0010000002067810 */ /* 0x000fe20007ffe0ff */
[----:B------:R-:W5:Y:S01]  /*1cd20*/  LDL.LU.64 R250, [R1+0x758] ;  /* 0x0007580001fa7983 */ /* 0x000f620000300a00 */
        /* <DEDUP_REMOVED lines=12> */
[----:B------:R-:W3:Y:S04]  /*1cdf0*/  LDL.LU.64 R168, [R1+0x748] ;  /* 0x0007480001a87983 */ /* 0x000ee80000300a00 */
[----:B------:R1:W-:Y:S04]  /*1ce00*/  STL.64 [R1+0x58], R12 ;  /* 0x0000580c01007387 */ /* 0x0003e80000100a00 */
[----:B------:R-:W3:Y:S04]  /*1ce10*/  LDL.LU.64 R244, [R1+0x740] ;  /* 0x0007400001f47983 */ /* 0x000ee80000300a00 */
[----:B------:R1:W-:Y:S01]  /*1ce20*/  LDGSTS.E [R6+-0x50e00], desc[UR20][R16.64], !P4 ;  /* 0xaf20000010067fae */ /* 0x0003e2000e1a1014 */
[----:B--2---:R-:W-:-:S03]  /*1ce30*/  IMAD.WIDE R20, R247, 0x4, R180 ;  /* 0x00000004f7147825 */ /* 0x004fc600078e02b4 */
[----:B------:R4:W-:Y:S01]  /*1ce40*/  LDGSTS.E [R5+-0x50c00], desc[UR20][R14.64], !P4 ;  /* 0xaf4000000e057fae */ /* 0x0009e2000e1a1014 */
[----:B-----5:R-:W-:-:S03]  /*1ce50*/  IMAD.WIDE R18, R247, 0x4, R178 ;  /* 0x00000004f7127825 */ /* 0x020fc600078e02b2 */
[----:B------:R-:W-:Y:S01]  /*1ce60*/  STL.64 [R1+0x50], R20 ;  /* 0x0000501401007387 */ /* 0x000fe20000100a00 */
[----:B-1----:R-:W-:-:S03]  /*1ce70*/  IMAD.WIDE R16, R247, 0x4, R176 ;  /* 0x00000004f7107825 */ /* 0x002fc600078e02b0 */
[----:B------:R-:W-:Y:S04]  /*1ce80*/  STL.64 [R1+0x48], R18 ;  /* 0x0000481201007387 */ /* 0x000fe80000100a00 */
[----:B------:R3:W-:Y:S04]  /*1ce90*/  STL.64 [R1+0x40], R16 ;  /* 0x0000401001007387 */ /* 0x0007e80000100a00 */
[----:B------:R-:W2:Y:S01]  /*1cea0*/  LDL.LU.64 R178, [R1+0x738] ;  /* 0x0007380001b27983 */ /* 0x000ea20000300a00 */
[----:B------:R-:W-:Y:S02]  /*1ceb0*/  VIADD R7, R9, 0xfffffea0 ;  /* 0xfffffea009077836 */ /* 0x000fe40000000000 */
[----:B------:R-:W-:Y:S01]  /*1cec0*/  VIADD R6, R10, 0xfffffe9f ;  /* 0xfffffe9f0a067836 */ /* 0x000fe20000000000 */
[----:B------:R1:W-:Y:S01]  /*1ced0*/  LDGSTS.E [R4+-0x50a00], desc[UR20][R12.64], !P4 ;  /* 0xaf6000000c047fae */ /* 0x0003e2000e1a1014 */
[----:B----4-:R-:W-:Y:S01]  /*1cee0*/  IMAD.WIDE R14, R247, 0x4, R174 ;  /* 0x00000004f70e7825 */ /* 0x010fe200078e02ae */
[----:B------:R-:W-:Y:S01]  /*1cef0*/  ISETP.GE.U32.AND P2, PT, R7, 0x7ffffe61, PT ;  /* 0x7ffffe610700780c */ /* 0x000fe20003f46070 */
[----:B------:R-:W4:Y:S01]  /*1cf00*/  LDC R9, c[0x0][0x3a0] ;  /* 0x0000e800ff097b82 */ /* 0x000f220000000800 */
[----:B------:R-:W-:Y:S01]  /*1cf10*/  ISETP.GE.U32.AND P4, PT, R6, 0x7ffffe60, PT ;  /* 0x7ffffe600600780c */ /* 0x000fe20003f86070 */
[C---:B------:R-:W-:Y:S01]  /*1cf20*/  VIADD R6, R2.reuse, 0x100000 ;  /* 0x0010000002067836 */ /* 0x040fe20000000000 */
[----:B------:R-:W-:Y:S01]  /*1cf30*/  IADD3 R7, PT, PT, R2, 0x100000, RZ ;  /* 0x0010000002077810 */ /* 0x000fe20007ffe0ff */
[----:B------:R5:W-:Y:S04]  /*1cf40*/  STL.64 [R1+0x38], R14 ;  /* 0x0000380e01007387 */ /* 0x000be80000100a00 */
[----:B------:R-:W2:Y:S01]  /*1cf50*/  LDL.LU.64 R176, [R1+0x730] ;  /* 0x0007300001b07983 */ /* 0x000ea20000300a00 */
[C---:B-1----:R-:W-:Y:S01]  /*1cf60*/  IMAD.WIDE R12, R247.reuse, 0x4, R250 ;  /* 0x00000004f70c7825 */ /* 0x042fe200078e02fa */
[----:B------:R-:W1:Y:S02]  /*1cf70*/  LDC R10, c[0x0][0x3a0] ;  /* 0x0000e800ff0a7b82 */ /* 0x000e640000000800 */
[----:B------:R-:W-:Y:S04]  /*1cf80*/  LDGSTS.E [R8+-0x50800], desc[UR20][R20.64], !P2 ;  /* 0xaf80000014087fae */ /* 0x000fe8000d1a1014 */
[----:B------:R3:W-:Y:S04]  /*1cf90*/  STL.64 [R1+0x30], R12 ;  /* 0x0000300c01007387 */ /* 0x0007e80000100a00 */
[----:B------:R-:W-:Y:S04]  /*1cfa0*/  LDGSTS.E [R7+-0x50600], desc[UR20][R18.64], !P2 ;  /* 0xafa0000012077fae */ /* 0x000fe8000d1a1014 */
[----:B------:R-:W2:Y:S04]  /*1cfb0*/  LDL.LU.64 R174, [R1+0x728] ;  /* 0x0007280001ae7983 */ /* 0x000ea80000300a00 */
[----:B------:R3:W-:Y:S04]  /*1cfc0*/  LDGSTS.E [R6+-0x50400], desc[UR20][R16.64], !P2 ;  /* 0xafc0000010067fae */ /* 0x0007e8000d1a1014 */
[----:B------:R-:W2:Y:S04]  /*1cfd0*/  LDL.LU.64 R250, [R1+0x720] ;  /* 0x0007200001fa7983 */ /* 0x000ea80000300a00 */
[----:B------:R5:W-:Y:S01]  /*1cfe0*/  LDGSTS.E [R5+-0x50200], desc[UR20][R14.64], !P2 ;  /* 0xafe000000e057fae */ /* 0x000be2000d1a1014 */
[----:B---3--:R-:W-:-:S03]  /*1cff0*/  IMAD.WIDE R16, R247, 0x4, R170 ;  /* 0x00000004f7107825 */ /* 0x008fc600078e02aa */
[----:B------:R3:W-:Y:S01]  /*1d000*/  LDGSTS.E [R4+-0x50000], desc[UR20][R12.64], !P4 ;  /* 0xb00000000c047fae */ /* 0x0007e2000e1a1014 */
[----:B-----5:R-:W-:-:S03]  /*1d010*/  IMAD.WIDE R14, R247, 0x4, R168 ;  /* 0x00000004f70e7825 */ /* 0x020fc600078e02a8 */
[----:B------:R-:W-:Y:S01]  /*1d020*/  STL.64 [R1+0x28], R16 ;  /* 0x0000281001007387 */ /* 0x000fe20000100a00 */
[----:B---3--:R-:W-:-:S03]  /*1d030*/  IMAD.WIDE R12, R247, 0x4, R244 ;  /* 0x00000004f70c7825 */ /* 0x008fc600078e02f4 */
[----:B------:R2:W-:Y:S04]  /*1d040*/  STL.64 [R1+0x20], R14 ;  /* 0x0000200e01007387 */ /* 0x0005e80000100a00 */
[----:B------:R3:W-:Y:S04]  /*1d050*/  STL.64 [R1+0x18], R12 ;  /* 0x0000180c01007387 */ /* 0x0007e80000100a00 */
[----:B------:R-:W5:Y:S04]  /*1d060*/  LDL.LU.64 R244, [R1+0x718] ;  /* 0x0007180001f47983 */ /* 0x000f680000300a00 */
[----:B------:R-:W5:Y:S04]  /*1d070*/  LDL.LU.64 R170, [R1+0x710] ;  /* 0x0007100001aa7983 */ /* 0x000f680000300a00 */
[----:B------:R-:W5:Y:S04]  /*1d080*/  LDL.LU.64 R168, [R1+0x708] ;  /* 0x0007080001a87983 */ /* 0x000f680000300a00 */
[----:B------:R-:W-:Y:S04]  /*1d090*/  LDGSTS.E [R6+-0x4fe00], desc[UR20][R16.64], !P4 ;  /* 0xb020000010067fae */ /* 0x000fe8000e1a1014 */
[----:B------:R2:W-:Y:S01]  /*1d0a0*/  LDGSTS.E [R5+-0x4fc00], desc[UR20][R14.64], !P4 ;  /* 0xb04000000e057fae */ /* 0x0005e2000e1a1014 */
[----:B----4-:R-:W-:-:S03]  /*1d0b0*/  VIADD R7, R9, 0xfffffe9e ;  /* 0xfffffe9e09077836 */ /* 0x010fc60000000000 */
[----:B------:R3:W-:Y:S01]  /*1d0c0*/  LDGSTS.E [R4+-0x4fa00], desc[UR20][R12.64], !P4 ;  /* 0xb06000000c047fae */ /* 0x0007e2000e1a1014 */
[----:B--2---:R-:W-:Y:S01]  /*1d0d0*/  IMAD.WIDE R14, R247, 0x4, R178 ;  /* 0x00000004f70e7825 */ /* 0x004fe200078e02b2 */
[----:B-1----:R-:W-:Y:S01]  /*1d0e0*/  IADD3 R6, PT, PT, R10, -0x163, RZ ;  /* 0xfffffe9d0a067810 */ /* 0x002fe20007ffe0ff */
[----:B---3--:R-:W1:Y:S03]  /*1d0f0*/  LDC R12, c[0x0][0x3a0] ;  /* 0x0000e800ff0c7b82 */ /* 0x008e660000000800 */
[----:B------:R2:W-:Y:S04]  /*1d100*/  STL.64 [R1+0x10], R14 ;  /* 0x0000100e01007387 */ /* 0x0005e80000100a00 */
[----:B------:R-:W3:Y:S04]  /*1d110*/  LDL.LU.64 R184, [R1+0x700] ;  /* 0x0007000001b87983 */ /* 0x000ee80000300a00 */
[----:B------:R-:W4:Y:S04]  /*1d120*/  LDL.LU.64 R182, [R1+0x6f8] ;  /* 0x0006f80001b67983 */ /* 0x000f280000300a00 */
[----:B------:R-:W2:Y:S04]  /*1d130*/  LDL.LU.64 R180, [R1+0x6f0] ;  /* 0x0006f00001b47983 */ /* 0x000ea80000300a00 */
[----:B------:R-:W2:Y:S01]  /*1d140*/  LDL.LU.64 R178, [R1+0x6e8] ;  /* 0x0006e80001b27983 */ /* 0x000ea20000300a00 */
[----:B------:R-:W-:-:S02]  /*1d150*/  ISETP.GE.U32.AND P2, PT, R7, 0x7ffffe5f, PT ;  /* 0x7ffffe5f0700780c */ /* 0x000fc40003f46070 */
[----:B------:R-:W-:Y:S01]  /*1d160*/  ISETP.GE.U32.AND P4, PT, R6, 0x7ffffe5e, PT ;  /* 0x7ffffe5e0600780c */ /* 0x000fe20003f86070 */
[C---:B------:R-:W-:Y:S02]  /*1d170*/  IMAD.WIDE R80, R247.reuse, 0x4, R176 ;  /* 0x00000004f7507825 */ /* 0x040fe400078e02b0 */
[----:B------:R-:W2:Y:S02]  /*1d180*/  LDL.LU.64 R176, [R1+0x6e0] ;  /* 0x0006e00001b07983 */ /* 0x000ea40000300a00 */
[C---:B------:R-:W-:Y:S02]  /*1d190*/  VIADD R7, R2.reuse, 0x100000 ;  /* 0x0010000002077836 */ /* 0x040fe40000000000 */
[C---:B------:R-:W-:Y:S01]  /*1d1a0*/  IMAD.WIDE R82, R247.reuse, 0x4, R174 ;  /* 0x00000004f7527825 */ /* 0x040fe200078e02ae */
[----:B------:R-:W-:Y:S03]  /*1d1b0*/  STL.64 [R1+0xc00], R80 ;  /* 0x000c005001007387 */ /* 0x000fe60000100a00 */
[----:B------:R-:W-:Y:S01]  /*1d1c0*/  VIADD R6, R2, 0x100000 ;  /* 0x0010000002067836 */ /* 0x000fe20000000000 */
[----:B------:R-:W-:Y:S01]  /*1d1d0*/  LDGSTS.E [R8+-0x4f800], desc[UR20][R14.64], !P2 ;  /* 0xb08000000e087fae */ /* 0x000fe2000d1a1014 */
[----:B------:R-:W-:-:S03]  /*1d1e0*/  IMAD.WIDE R250, R247, 0x4, R250 ;  /* 0x00000004f7fa7825 */ /* 0x000fc600078e02fa */
[----:B------:R-:W-:Y:S04]  /*1d1f0*/  STL.64 [R1+0xc08], R82 ;  /* 0x000c085201007387 */ /* 0x000fe80000100a00 */
[----:B------:R-:W-:Y:S04]  /*1d200*/  LDGSTS.E [R7+-0x4f600], desc[UR20][R80.64], !P2 ;  /* 0xb0a0000050077fae */ /* 0x000fe8000d1a1014 */
[----:B------:R1:W-:Y:S04]  /*1d210*/  STL.64 [R1+0xc10], R250 ;  /* 0x000c10fa01007387 */ /* 0x0003e80000100a00 */
[----:B------:R1:W-:Y:S04]  /*1d220*/  LDGSTS.E [R6+-0x4f400], desc[UR20][R82.64], !P2 ;  /* 0xb0c0000052067fae */ /* 0x0003e8000d1a1014 */
[----:B------:R-:W-:Y:S04]  /*1d230*/  STL.64 [R1+0xc18], R248 ;  /* 0x000c18f801007387 */ /* 0x000fe80000100a00 */
[----:B------:R-:W-:Y:S04]  /*1d240*/  LDGSTS.E [R5+-0x4f200], desc[UR20][R250.64], !P2 ;  /* 0xb0e00000fa057fae */ /* 0x000fe8000d1a1014 */
[----:B------:R-:W2:Y:S01]  /*1d250*/  LDL.LU.64 R174, [R1+0x6d8] ;  /* 0x0006d80001ae7983 */ /* 0x000ea20000300a00 */
[----:B------:R-:W-:-:S03]  /*1d260*/  IADD3 R10, PT, PT, R2, 0x100000, RZ ;  /* 0x00100000020a7810 */ /* 0x000fc60007ffe0ff */
[----:B------:R1:W-:Y:S01]  /*1d270*/  LDGSTS.E [R4+-0x4f000], desc[UR20][R248.64], !P4 ;  /* 0xb1000000f8047fae */ /* 0x0003e2000e1a1014 */
[----:B-----5:R-:W-:-:S04]  /*1d280*/  IMAD.WIDE R244, R247, 0x4, R244 ;  /* 0x00000004f7f47825 */ /* 0x020fc800078e02f4 */
[----:B------:R-:W-:Y:S01]  /*1d290*/  VIADD R9, R2, 0x100000 ;  /* 0x0010000002097836 */ /* 0x000fe20000000000 */
[----:B------:R5:W-:Y:S01]  /*1d2a0*/  LDGSTS.E [R10+-0x4ee00], desc[UR20][R244.64], !P4 ;  /* 0xb1200000f40a7fae */ /* 0x000be2000e1a1014 */
[----:B-1----:R-:W-:-:S04]  /*1d2b0*/  IMAD.WIDE R6, R247, 0x4, R168 ;  /* 0x00000004f7067825 */ /* 0x002fc800078e02a8 */
[----:B------:R-:W-:Y:S02]  /*1d2c0*/  IMAD.WIDE R4, R247, 0x4, R170 ;  /* 0x00000004f7047825 */ /* 0x000fe400078e02aa */
[----:B------:R-:W2:Y:S04]  /*1d2d0*/  LDL.LU.64 R170, [R1+0x6d0] ;  /* 0x0006d00001aa7983 */ /* 0x000ea80000300a00 */
[----:B------:R-:W2:Y:S01]  /*1d2e0*/  LDL.LU.64 R168, [R1+0x6c8] ;  /* 0x0006c80001a87983 */ /* 0x000ea20000300a00 */
[----:B-----5:R-:W-:-:S03]  /*1d2f0*/  IADD3 R10, PT, PT, R12, -0x165, RZ ;  /* 0xfffffe9b0c0a7810 */ /* 0x020fc60007ffe0ff */
[----:B------:R-:W-:Y:S01]  /*1d300*/  STL.64 [R1+0xc20], R244 ;  /* 0x000c20f401007387 */ /* 0x000fe20000100a00 */
[----:B------:R-:W-:-:S03]  /*1d310*/  ISETP.GE.U32.AND P2, PT, R11, 0x7ffffe5d, PT ;  /* 0x7ffffe5d0b00780c */ /* 0x000fc60003f46070 */
[----:B------:R-:W-:Y:S04]  /*1d320*/  LDGSTS.E [R9+-0x4ec00], desc[UR20][R4.64], !P4 ;  /* 0xb140000004097fae */ /* 0x000fe8000e1a1014 */
[----:B------:R-:W-:Y:S04]  /*1d330*/  STL.64 [R1+0xc28], R4 ;  /* 0x000c280401007387 */ /* 0x000fe80000100a00 */
[----:B------:R3:W-:Y:S01]  /*1d340*/  LDGSTS.E [R8+-0x4ea00], desc[UR20][R6.64], !P4 ;  /* 0xb160000006087fae */ /* 0x0007e2000e1a1014 */
[----:B------:R-:W-:-:S03]  /*1d350*/  ISETP.GE.U32.AND P4, PT, R10, 0x7ffffe5c, PT ;  /* 0x7ffffe5c0a00780c */ /* 0x000fc60003f86070 */
[----:B------:R-:W-:Y:S01]  /*1d360*/  STL.64 [R1+0xc30], R6 ;  /* 0x000c300601007387 */ /* 0x000fe20000100a00 */
[----:B---3--:R-:W-:-:S03]  /*1d370*/  IMAD.WIDE R8, R247, 0x4, R184 ;  /* 0x00000004f7087825 */ /* 0x008fc600078e02b8 */
[----:B------:R-:W3:Y:S01]  /*1d380*/  LDL.LU.64 R184, [R1+0x6c0] ;  /* 0x0006c00001b87983 */ /* 0x000ee20000300a00 */
[----:B----4-:R-:W-:-:S03]  /*1d390*/  IMAD.WIDE R10, R247, 0x4, R182 ;  /* 0x00000004f70a7825 */ /* 0x010fc600078e02b6 */
[----:B------:R-:W4:Y:S01]  /*1d3a0*/  LDL.LU.64 R182, [R1+0x6b8] ;  /* 0x0006b80001b67983 */ /* 0x000f220000300a00 */
[----:B--2---:R-:W-:-:S03]  /*1d3b0*/  IMAD.WIDE R12, R247, 0x4, R180 ;  /* 0x00000004f70c7825 */ /* 0x004fc600078e02b4 */
[----:B------:R-:W2:Y:S01]  /*1d3c0*/  LDL.LU.64 R180, [R1+0x6b0] ;  /* 0x0006b00001b47983 */ /* 0x000ea20000300a00 */
[----:B------:R-:W-:-:S03]  /*1d3d0*/  IMAD.WIDE R14, R247, 0x4, R178 ;  /* 0x00000004f70e7825 */ /* 0x000fc600078e02b2 */
[----:B------:R-:W5:Y:S01]  /*1d3e0*/  LDL.LU.64 R178, [R1+0x6a8] ;  /* 0x0006a80001b27983 */ /* 0x000f620000300a00 */
[C---:B------:R-:W-:Y:S01]  /*1d3f0*/  IADD3 R20, PT, PT, R2.reuse, 0x100000, RZ ;  /* 0x0010000002147810 */ /* 0x040fe20007ffe0ff */
[C---:B------:R-:W-:Y:S02]  /*1d400*/  VIADD R21, R2.reuse, 0x100000 ;  /* 0x0010000002157836 */ /* 0x040fe40000000000 */
[C---:B------:R-:W-:Y:S01]  /*1d410*/  VIADD R19, R2.reuse, 0x100000 ;  /* 0x0010000002137836 */ /* 0x040fe20000000000 */
[----:B------:R-:W-:Y:S01]  /*1d420*/  LDGSTS.E [R22+-0x4e800], desc[UR20][R8.64], !P2 ;  /* 0xb180000008167fae */ /* 0x000fe2000d1a1014 */
[----:B------:R-:W-:Y:S02]  /*1d430*/  VIADD R18, R2, 0x100000 ;  /* 0x0010000002127836 */ /* 0x000fe40000000000 */
[C---:B------:R-:W-:Y:S01]  /*1d440*/  IMAD.WIDE R16, R247.reuse, 0x4, R176 ;  /* 0x00000004f7107825 */ /* 0x040fe200078e02b0 */
[----:B------:R-:W-:Y:S04]  /*1d450*/  LDGSTS.E [R21+-0x4e600], desc[UR20][R10.64], !P2 ;  /* 0xb1a000000a157fae */ /* 0x000fe8000d1a1014 */
[----:B------:R-:W5:Y:S04]  /*1d460*/  LDL.LU.64 R176, [R1+0x6a0] ;  /* 0x0006a00001b07983 */ /* 0x000f680000300a00 */
[----:B------:R-:W-:Y:S04]  /*1d470*/  STL.64 [R1+0xc38], R8 ;  /* 0x000c380801007387 */ /* 0x000fe80000100a00 */
[----:B------:R-:W-:Y:S04]  /*1d480*/  STL.64 [R1+0xc40], R10 ;  /* 0x000c400a01007387 */ /* 0x000fe80000100a00 */
[----:B------:R-:W-:Y:S04]  /*1d490*/  LDGSTS.E [R20+-0x4e400], desc[UR20][R12.64], !P2 ;  /* 0xb1c000000c147fae */ /* 0x000fe8000d1a1014 */
[----:B------:R-:W-:Y:S04]  /*1d4a0*/  STL.64 [R1+0xc48], R12 ;  /* 0x000c480c01007387 */ /* 0x000fe80000100a00 */
[----:B------:R-:W-:Y:S04]  /*1d4b0*/  LDGSTS.E [R19+-0x4e200], desc[UR20][R14.64], !P2 ;  /* 0xb1e000000e137fae */ /* 0x000fe8000d1a1014 */
[----:B------:R1:W-:Y:S04]  /*1d4c0*/  STL.64 [R1+0xc50], R14 ;  /* 0x000c500e01007387 */ /* 0x0003e80000100a00 */
[----:B------:R1:W-:Y:S04]  /*1d4d0*/  LDGSTS.E [R18+-0x4e000], desc[UR20][R16.64], !P4 ;  /* 0xb200000010127fae */ /* 0x0003e8000e1a1014 */
[----:B------:R-:W-:Y:S01]  /*1d4e0*/  STL.64 [R1+0xc58], R16 ;  /* 0x000c581001007387 */ /* 0x000fe20000100a00 */
[----:B-1----:R-:W-:-:S03]  /*1d4f0*/  IMAD.WIDE R18, R247, 0x4, R174 ;  /* 0x00000004f7127825 */ /* 0x002fc600078e02ae */
[----:B------:R-:W5:Y:S04]  /*1d500*/  LDL.LU.64 R174, [R1+0x698] ;  /* 0x0006980001ae7983 */ /* 0x000f680000300a00 */
[----:B------:R1:W-:Y:S01]  /*1d510*/  LDGSTS.E [R26+-0x4de00], desc[UR20][R18.64], !P4 ;  /* 0xb2200000121a7fae */ /* 0x0003e2000e1a1014 */
[----:B------:R-:W-:-:S03]  /*1d520*/  IMAD.WIDE R20, R247, 0x4, R170 ;  /* 0x00000004f7147825 */ /* 0x000fc600078e02aa */
[----:B------:R-:W5:Y:S01]  /*1d530*/  LDL.LU.64 R170, [R1+0x690] ;  /* 0x0006900001aa7983 */ /* 0x000f620000300a00 */
[----:B------:R-:W-:-:S03]  /*1d540*/  IMAD.WIDE R22, R247, 0x4, R168 ;  /* 0x00000004f7167825 */ /* 0x000fc600078e02a8 */
[----:B------:R-:W5:Y:S01]  /*1d550*/  LDL.LU.64 R168, [R1+0x688] ;  /* 0x0006880001a87983 */ /* 0x000f620000300a00 */
[----:B-1----:R-:W-:-:S03]  /*1d560*/  VIADD R26, R28, 0xfffffe99 ;  /* 0xfffffe991c1a7836 */ /* 0x002fc60000000000 */
        /* <DEDUP_REMOVED lines=13> */
[----:B-----5:R-:W-:-:S03]  /*1d640*/  IMAD.WIDE R30, R247, 0x4, R178 ;  /* 0x00000004f71e7825 */ /* 0x020fc600078e02b2 */
[----:B------:R-:W5:Y:S04]  /*1d650*/  LDL.LU.64 R178, [R1+0x668] ;  /* 0x0006680001b27983 */ /* 0x000f680000300a00 */
[----:B------:R-:W-:Y:S04]  /*1d660*/  LDGSTS.E [R38+-0x4d800], desc[UR20][R24.64], !P2 ;  /* 0xb280000018267fae */ /* 0x000fe8000d1a1014 */
[----:B------:R-:W-:Y:S01]  /*1d670*/  LDGSTS.E [R37+-0x4d600], desc[UR20][R26.64], !P2 ;  /* 0xb2a000001a257fae */ /* 0x000fe2000d1a1014 */
[----:B------:R-:W-:-:S03]  /*1d680*/  IMAD.WIDE R32, R247, 0x4, R176 ;  /* 0x00000004f7207825 */ /* 0x000fc600078e02b0 */
[----:B------:R-:W-:Y:S04]  /*1d690*/  LDGSTS.E [R36+-0x4d400], desc[UR20][R28.64], !P2 ;  /* 0xb2c000001c247fae */ /* 0x000fe8000d1a1014 */
[----:B------:R-:W5:Y:S04]  /*1d6a0*/  LDL.LU.64 R176, [R1+0x660] ;  /* 0x0006600001b07983 */ /* 0x000f680000300a00 */
[----:B------:R-:W-:Y:S04]  /*1d6b0*/  STL.64 [R1+0xc78], R24 ;  /* 0x000c781801007387 */ /* 0x000fe80000100a00 */
[----:B------:R-:W-:Y:S04]  /*1d6c0*/  STL.64 [R1+0xc80], R26 ;  /* 0x000c801a01007387 */ /* 0x000fe80000100a00 */
[----:B------:R-:W-:Y:S04]  /*1d6d0*/  STL.64 [R1+0xc88], R28 ;  /* 0x000c881c01007387 */ /* 0x000fe80000100a00 */
[----:B------:R-:W-:Y:S04]  /*1d6e0*/  LDGSTS.E [R35+-0x4d200], desc[UR20][R30.64], !P2 ;  /* 0xb2e000001e237fae */ /* 0x000fe8000d1a1014 */
[----:B------:R-:W-:Y:S04]  /*1d6f0*/  STL.64 [R1+0xc90], R30 ;  /* 0x000c901e01007387 */ /* 0x000fe80000100a00 */
        /* <DEDUP_REMOVED lines=26> */
[----:B------:R-:W-:Y:S04]  /*1d8a0*/  LDGSTS.E [R53+-0x4c600], desc[UR20][R42.64], !P2 ;  /* 0xb3a000002a357fae */ /* 0x000fe8000d1a1014 */
[----:B------:R-:W-:Y:S01]  /*1d8b0*/  LDGSTS.E [R52+-0x4c400], desc[UR20][R44.64], !P2 ;  /* 0xb3c000002c347fae */ /* 0x000fe2000d1a1014 */
[----:B------:R-:W-:-:S03]  /*1d8c0*/  IMAD.WIDE R48, R247, 0x4, R176 ;  /* 0x00000004f7307825 */ /* 0x000fc600078e02b0 */
        /* <DEDUP_REMOVED lines=15> */
[----:B-1----:R-:W-:-:S03]  /*1d9c0*/  IADD3 R58, PT, PT, R60, -0x16b, RZ ;  /* 0xfffffe953c3a7810 */ /* 0x002fc60007ffe0ff */
        /* <DEDUP_REMOVED lines=20> */
[----:B------:R-:W-:Y:S04]  /*1db10*/  LDGSTS.E [R67+-0x4b200], desc[UR20][R62.64], !P2 ;  /* 0xb4e000003e437fae */ /* 0x000fe8000d1a1014 */
[----:B------:R1:W-:Y:S01]  /*1db20*/  LDGSTS.E [R66+-0x4b000], desc[UR20][R64.64], !P4 ;  /* 0xb500000040427fae */ /* 0x0003e2000e1a1014 */
[----:B------:R-:W-:Y:S01]  /*1db30*/  ISETP.GE.U32.AND P2, PT, R75, 0x7ffffe55, PT ;  /* 0x7ffffe554b00780c */ /* 0x000fe20003f46070 */
[----:B-1----:R-:W-:-:S02]  /*1db40*/  IMAD.WIDE R66, R247, 0x4, R174 ;  /* 0x00000004f7427825 */ /* 0x002fc400078e02ae */
[----:B------:R-:W5:Y:S04]  /*1db50*/  LDL.LU.64 R174, [R1+0x5d8] ;  /* 0x0005d80001ae7983 */ /* 0x000f680000300a00 */
[----:B------:R1:W-:Y:S01]  /*1db60*/  LDGSTS.E [R74+-0x4ae00], desc[UR20][R66.64], !P4 ;  /* 0xb5200000424a7fae */ /* 0x0003e2000e1a1014 */
[----:B------:R-:W-:-:S03]  /*1db70*/  IMAD.WIDE R68, R247, 0x4, R170 ;  /* 0x00000004f7447825 */ /* 0x000fc600078e02aa */
[----:B------:R-:W5:Y:S01]  /*1db80*/  LDL.LU.64 R170, [R1+0x5d0] ;  /* 0x0005d00001aa7983 */ /* 0x000f620000300a00 */
[----:B------:R-:W-:-:S03]  /*1db90*/  IMAD.WIDE R70, R247, 0x4, R168 ;  /* 0x00000004f7467825 */ /* 0x000fc600078e02a8 */
[----:B------:R-:W5:Y:S01]  /*1dba0*/  LDL.LU.64 R168, [R1+0x5c8] ;  /* 0x0005c80001a87983 */ /* 0x000f620000300a00 */
[----:B-1----:R-:W-:-:S03]  /*1dbb0*/  VIADD R74, R76, 0xfffffe93 ;  /* 0xfffffe934c4a7836 */ /* 0x002fc60000000000 */
[----:B------:R-:W-:Y:S04]  /*1dbc0*/  LDGSTS.E [R73+-0x4ac00], desc[UR20][R68.64], !P4 ;  /* 0xb540000044497fae */ /* 0x000fe8000e1a1014 */
[----:B------:R3:W-:Y:S01]  /*1dbd0*/  LDGSTS.E [R72+-0x4aa00], desc[UR20][R70.64], !P4 ;  /* 0xb560000046487fae */ /* 0x0007e2000e1a1014 */
[----:B------:R-:W-:Y:S01]  /*1dbe0*/  ISETP.GE.U32.AND P4, PT, R74, 0x7ffffe54, PT ;  /* 0x7ffffe544a00780c */ /* 0x000fe20003f86070 */
[C---:B---3--:R-:W-:Y:S02]  /*1dbf0*/  IMAD.WIDE R72, R247.reuse, 0x4, R184 ;  /* 0x00000004f7487825 */ /* 0x048fe400078e02b8 */
[----:B------:R-:W3:Y:S02]  /*1dc00*/  LDL.LU.64 R184, [R1+0x5c0] ;  /* 0x0005c00001b87983 */ /* 0x000ee40000300a00 */
[----:B----4-:R-:W-:-:S02]  /*1dc10*/  IMAD.WIDE R74, R247, 0x4, R182 ;  /* 0x00000004f74a7825 */ /* 0x010fc400078e02b6 */
[----:B------:R-:W4:Y:S02]  /*1dc20*/  LDL.LU.64 R182, [R1+0x5b8] ;  /* 0x0005b80001b67983 */ /* 0x000f240000300a00 */
[C---:B--2---:R-:W-:Y:S02]  /*1dc30*/  IMAD.WIDE R76, R247.reuse, 0x4, R180 ;  /* 0x00000004f74c7825 */ /* 0x044fe400078e02b4 */
[----:B------:R-:W2:Y:S02]  /*1dc40*/  LDL.LU.64 R180, [R1+0x5b0] ;  /* 0x0005b00001b47983 */ /* 0x000ea40000300a00 */
[C---:B-----5:R-:W-:Y:S02]  /*1dc50*/  IMAD.WIDE R78, R247.reuse, 0x4, R178 ;  /* 0x00000004f74e7825 */ /* 0x060fe400078e02b2 */
        /* <DEDUP_REMOVED lines=43> */
[----:B-1----:R-:W-:-:S03]  /*1df10*/  IADD3 R110, PT, PT, R112, -0x171, RZ ;  /* 0xfffffe8f706e7810 */ /* 0x002fc60007ffe0ff */
        /* <DEDUP_REMOVED lines=42> */
[----:B------:R-:W4:Y:S04]  /*1e1c0*/  LDL.LU.64 R176, [R1+0x4e0] ;  /* 0x0004e00001b07983 */ /* 0x000f280000300a00 */
[----:B------:R-:W-:Y:S04]  /*1e1d0*/  LDGSTS.E [R135+-0x47200], desc[UR20][R130.64], !P2 ;  /* 0xb8e0000082877fae */ /* 0x000fe8000d1a1014 */
[----:B------:R1:W-:Y:S02]  /*1e1e0*/  LDGSTS.E [R134+-0x47000], desc[UR20][R132.64], !P4 ;  /* 0xb900000084867fae */ /* 0x0003e4000e1a1014 */
[----:B-1----:R-:W-:-:S02]  /*1e1f0*/  IMAD.WIDE R134, R247, 0x4, R174 ;  /* 0x00000004f7867825 */ /* 0x002fc400078e02ae */
[----:B------:R-:W4:Y:S04]  /*1e200*/  LDL.LU.64 R174, [R1+0x4d8] ;  /* 0x0004d80001ae7983 */ /* 0x000f280000300a00 */
[----:B------:R1:W-:Y:S01]  /*1e210*/  LDGSTS.E [R142+-0x46e00], desc[UR20][R134.64], !P4 ;  /* 0xb9200000868e7fae */ /* 0x0003e2000e1a1014 */
[----:B------:R-:W-:-:S03]  /*1e220*/  IMAD.WIDE R136, R247, 0x4, R170 ;  /* 0x00000004f7887825 */ /* 0x000fc600078e02aa */
[----:B------:R-:W4:Y:S01]  /*1e230*/  LDL.LU.64 R170, [R1+0x4d0] ;  /* 0x0004d00001aa7983 */ /* 0x000f220000300a00 */
[----:B------:R-:W-:-:S03]  /*1e240*/  IMAD.WIDE R138, R247, 0x4, R168 ;  /* 0x00000004f78a7825 */ /* 0x000fc600078e02a8 */
[----:B------:R-:W4:Y:S04]  /*1e250*/  LDL.LU.64 R168, [R1+0x4c8] ;  /* 0x0004c80001a87983 */ /* 0x000f280000300a00 */
[----:B------:R-:W4:Y:S04]  /*1e260*/  LDL.LU.64 R192, [R1+0x4c0] ;  /* 0x0004c00001c07983 */ /* 0x000f280000300a00 */
[----:B------:R-:W4:Y:S04]  /*1e270*/  LDL.LU.64 R190, [R1+0x4b8] ;  /* 0x0004b80001be7983 */ /* 0x000f280000300a00 */
[----:B------:R-:W4:Y:S04]  /*1e280*/  LDL.LU.64 R188, [R1+0x4b0] ;  /* 0x0004b00001bc7983 */ /* 0x000f280000300a00 */
[----:B------:R-:W4:Y:S01]  /*1e290*/  LDL.LU.64 R186, [R1+0x4a8] ;  /* 0x0004a80001ba7983 */ /* 0x000f220000300a00 */
[----:B-1----:R-:W-:Y:S01]  /*1e2a0*/  VIADD R142, R144, 0xfffffe8b ;  /* 0xfffffe8b908e7836 */ /* 0x002fe20000000000 */
[----:B------:R-:W-:-:S02]  /*1e2b0*/  ISETP.GE.U32.AND P2, PT, R143, 0x7ffffe4d, PT ;  /* 0x7ffffe4d8f00780c */ /* 0x000fc40003f46070 */
[----:B------:R-:W-:Y:S04]  /*1e2c0*/  LDGSTS.E [R141+-0x46c00], desc[UR20][R136.64], !P4 ;  /* 0xb9400000888d7fae */ /* 0x000fe8000e1a1014 */
[----:B------:R3:W-:Y:S01]  /*1e2d0*/  LDGSTS.E [R140+-0x46a00], desc[UR20][R138.64], !P4 ;  /* 0xb96000008a8c7fae */ /* 0x0007e2000e1a1014 */
[----:B------:R-:W-:Y:S01]  /*1e2e0*/  ISETP.GE.U32.AND P4, PT, R142, 0x7ffffe4c, PT ;  /* 0x7ffffe4c8e00780c */ /* 0x000fe20003f86070 */
[C---:B-----5:R-:W-:Y:S02]  /*1e2f0*/  IMAD.WIDE R146, R247.reuse, 0x4, R178 ;  /* 0x00000004f7927825 */ /* 0x060fe400078e02b2 */
[----:B------:R-:W5:Y:S02]  /*1e300*/  LDL.LU.64 R178, [R1+0x4a0] ;  /* 0x0004a00001b27983 */ /* 0x000f640000300a00 */
[----:B--2---:R-:W-:-:S02]  /*1e310*/  IMAD.WIDE R144, R247, 0x4, R180 ;  /* 0x00000004f7907825 */ /* 0x004fc400078e02b4 */
[----:B------:R-:W2:Y:S02]  /*1e320*/  LDL.LU.64 R180, [R1+0x498] ;  /* 0x0004980001b47983 */ /* 0x000ea40000300a00 */
[C---:B---3--:R-:W-:Y:S02]  /*1e330*/  IMAD.WIDE R140, R247.reuse, 0x4, R184 ;  /* 0x00000004f78c7825 */ /* 0x048fe400078e02b8 */
[----:B------:R-:W3:Y:S02]  /*1e340*/  LDL.LU.64 R184, [R1+0x490] ;  /* 0x0004900001b87983 */ /* 0x000ee40000300a00 */
[C---:B----4-:R-:W-:Y:S02]  /*1e350*/  IMAD.WIDE R142, R247.reuse, 0x4, R182 ;  /* 0x00000004f78e7825 */ /* 0x050fe400078e02b6 */
[----:B------:R-:W4:Y:S04]  /*1e360*/  LDL.LU.64 R182, [R1+0x488] ;  /* 0x0004880001b67983 */ /* 0x000f280000300a00 */
[----:B------:R-:W2:Y:S04]  /*1e370*/  LDL.LU.64 R218, [R1+0x480] ;  /* 0x0004800001da7983 */ /* 0x000ea80000300a00 */
[----:B------:R-:W3:Y:S04]  /*1e380*/  LDL.LU.64 R196, [R1+0x478] ;  /* 0x0004780001c47983 */ /* 0x000ee80000300a00 */
[----:B------:R-:W3:Y:S01]  /*1e390*/  LDL.LU.64 R194, [R1+0x470] ;  /* 0x0004700001c27983 */ /* 0x000ee20000300a00 */
[----:B------:R-:W-:-:S02]  /*1e3a0*/  IMAD.WIDE R148, R247, 0x4, R176 ;  /* 0x00000004f7947825 */ /* 0x000fc400078e02b0 */
[----:B------:R-:W1:Y:S01]  /*1e3b0*/  LDC R176, c[0x0][0x3a0] ;  /* 0x0000e800ffb07b82 */ /* 0x000e620000000800 */
[----:B------:R-:W-:Y:S04]  /*1e3c0*/  LDGSTS.E [R154+-0x46800], desc[UR20][R140.64], !P2 ;  /* 0xb98000008c9a7fae */ /* 0x000fe8000d1a1014 */
[----:B------:R-:W-:Y:S04]  /*1e3d0*/  LDGSTS.E [R153+-0x46600], desc[UR20][R142.64], !P2 ;  /* 0xb9a000008e997fae */ /* 0x000fe8000d1a1014 */
[----:B------:R-:W-:Y:S04]  /*1e3e0*/  LDGSTS.E [R152+-0x46400], desc[UR20][R144.64], !P2 ;  /* 0xb9c0000090987fae */ /* 0x000fe8000d1a1014 */
[----:B------:R-:W-:Y:S04]  /*1e3f0*/  LDGSTS.E [R151+-0x46200], desc[UR20][R146.64], !P2 ;  /* 0xb9e0000092977fae */ /* 0x000fe8000d1a1014 */
[----:B------:R1:W-:Y:S01]  /*1e400*/  LDGSTS.E [R150+-0x46000], desc[UR20][R148.64], !P4 ;  /* 0xba00000094967fae */ /* 0x0003e2000e1a1014 */
[----:B------:R-:W-:Y:S01]  /*1e410*/  ISETP.GE.U32.AND P2, PT, R159, 0x7ffffe4b, PT ;  /* 0x7ffffe4b9f00780c */ /* 0x000fe20003f46070 */
[----:B-1----:R-:W-:-:S02]  /*1e420*/  IMAD.WIDE R150, R247, 0x4, R174 ;  /* 0x00000004f7967825 */ /* 0x002fc400078e02ae */
[----:B------:R-:W1:Y:S02]  /*1e430*/  LDC R175, c[0x0][0x3a0] ;  /* 0x0000e800ffaf7b82 */ /* 0x000e640000000800 */
[C---:B------:R-:W-:Y:S01]  /*1e440*/  IMAD.WIDE R152, R247.reuse, 0x4, R170 ;  /* 0x00000004f7987825 */ /* 0x040fe200078e02aa */
[----:B------:R1:W-:Y:S03]  /*1e450*/  LDGSTS.E [R158+-0x45e00], desc[UR20][R150.64], !P4 ;  /* 0xba200000969e7fae */ /* 0x0003e6000e1a1014 */
[----:B------:R-:W-:Y:S01]  /*1e460*/  IMAD.WIDE R154, R247, 0x4, R168 ;  /* 0x00000004f79a7825 */ /* 0x000fe200078e02a8 */
[----:B------:R-:W-:Y:S04]  /*1e470*/  LDGSTS.E [R157+-0x45c00], desc[UR20][R152.64], !P4 ;  /* 0xba400000989d7fae */ /* 0x000fe8000e1a1014 */
[----:B------:R1:W-:Y:S02]  /*1e480*/  LDGSTS.E [R156+-0x45a00], desc[UR20][R154.64], !P4 ;  /* 0xba6000009a9c7fae */ /* 0x0003e4000e1a1014 */
[----:B-1----:R-:W-:-:S04]  /*1e490*/  IADD3 R158, PT, PT, R160, -0x177, RZ ;  /* 0xfffffe89a09e7810 */ /* 0x002fc80007ffe0ff */
[----:B------:R-:W-:Y:S01]  /*1e4a0*/  ISETP.GE.U32.AND P4, PT, R158, 0x7ffffe4a, PT ;  /* 0x7ffffe4a9e00780c */ /* 0x000fe20003f86070 */
[C---:B------:R-:W-:Y:S01]  /*1e4b0*/  VIADD R170, R2.reuse, 0x100000 ;  /* 0x0010000002aa7836 */ /* 0x040fe20000000000 */
[C---:B------:R-:W-:Y:S01]  /*1e4c0*/  IADD3 R168, PT, PT, R2.reuse, 0x100000, RZ ;  /* 0x0010000002a87810 */ /* 0x040fe20007ffe0ff */
[----:B------:R-:W-:Y:S02]  /*1e4d0*/  VIADD R169, R2, 0x100000 ;  /* 0x0010000002a97836 */ /* 0x000fe40000000000 */
[----:B------:R-:W-:-:S04]  /*1e4e0*/  IMAD.WIDE R156, R247, 0x4, R192 ;  /* 0x00000004f79c7825 */ /* 0x000fc800078e02c0 */
[C---:B------:R-:W-:Y:S01]  /*1e4f0*/  IMAD.WIDE R162, R247.reuse, 0x4, R186 ;  /* 0x00000004f7a27825 */ /* 0x040fe200078e02ba */
[----:B------:R-:W-:Y:S01]  /*1e500*/  LDGSTS.E [R170+-0x45800], desc[UR20][R156.64], !P2 ;  /* 0xba8000009caa7fae */ /* 0x000fe2000d1a1014 */
[----:B------:R-:W-:Y:S01]  /*1e510*/  IADD3 R174, PT, PT, R2, 0x100000, RZ ;  /* 0x0010000002ae7810 */ /* 0x000fe20007ffe0ff */
[----:B------:R-:W1:Y:S01]  /*1e520*/  LDC R192, c[0x0][0x3a0] ;  /* 0x0000e800ffc07b82 */ /* 0x000e620000000800 */
[----:B------:R-:W-:-:S04]  /*1e530*/  IMAD.WIDE R158, R247, 0x4, R190 ;  /* 0x00000004f79e7825 */ /* 0x000fc800078e02be */
[----:B------:R-:W-:Y:S01]  /*1e540*/  IMAD.WIDE R160, R247, 0x4, R188 ;  /* 0x00000004f7a07825 */ /* 0x000fe200078e02bc */
[----:B------:R-:W-:Y:S03]  /*1e550*/  LDGSTS.E [R169+-0x45600], desc[UR20][R158.64], !P2 ;  /* 0xbaa000009ea97fae */ /* 0x000fe6000d1a1014 */
[C---:B------:R-:W-:Y:S01]  /*1e560*/  VIADD R173, R2.reuse, 0x100000 ;  /* 0x0010000002ad7836 */ /* 0x040fe20000000000 */
[----:B------:R-:W-:Y:S01]  /*1e570*/  LDGSTS.E [R168+-0x45400], desc[UR20][R160.64], !P2 ;  /* 0xbac00000a0a87fae */ /* 0x000fe2000d1a1014 */
[----:B------:R-:W-:Y:S01]  /*1e580*/  VIADD R172, R2, 0x100000 ;  /* 0x0010000002ac7836 */ /* 0x000fe20000000000 */
[----:B------:R-:W-:Y:S01]  /*1e590*/  IADD3 R175, PT, PT, R175, -0x178, RZ ;  /* 0xfffffe88afaf7810 */ /* 0x000fe20007ffe0ff */
[----:B------:R-:W1:Y:S01]  /*1e5a0*/  LDC R191, c[0x0][0x3a0] ;  /* 0x0000e800ffbf7b82 */ /* 0x000e620000000800 */
[----:B------:R-:W-:Y:S02]  /*1e5b0*/  LDGSTS.E [R167+-0x45200], desc[UR20][R162.64], !P2 ;  /* 0xbae00000a2a77fae */ /* 0x000fe4000d1a1014 */
[----:B------:R-:W-:Y:S01]  /*1e5c0*/  ISETP.GE.U32.AND P2, PT, R175, 0x7ffffe49, PT ;  /* 0x7ffffe49af00780c */ /* 0x000fe20003f46070 */
[----:B-----5:R-:W-:-:S02]  /*1e5d0*/  IMAD.WIDE R164, R247, 0x4, R178 ;  /* 0x00000004f7a47825 */ /* 0x020fc400078e02b2 */
[----:B------:R-:W5:Y:S04]  /*1e5e0*/  LDL.LU.64 R178, [R1+0x468] ;  /* 0x0004680001b27983 */ /* 0x000f680000300a00 */
[----:B------:R2:W-:Y:S02]  /*1e5f0*/  LDGSTS.E [R166+-0x45000], desc[UR20][R164.64], !P4 ;  /* 0xbb000000a4a67fae */ /* 0x0005e4000e1a1014 */
[C---:B--2---:R-:W-:Y:S02]  /*1e600*/  IMAD.WIDE R166, R247.reuse, 0x4, R180 ;  /* 0x00000004f7a67825 */ /* 0x044fe400078e02b4 */
[----:B------:R-:W2:Y:S04]  /*1e610*/  LDL.LU.64 R180, [R1+0x460] ;  /* 0x0004600001b47983 */ /* 0x000ea80000300a00 */
[----:B------:R-:W2:Y:S04]  /*1e620*/  LDL.LU.64 R188, [R1+0x458] ;  /* 0x0004580001bc7983 */ /* 0x000ea80000300a00 */
[----:B------:R-:W2:Y:S04]  /*1e630*/  LDL.LU.64 R200, [R1+0x450] ;  /* 0x0004500001c87983 */ /* 0x000ea80000300a00 */
[----:B------:R-:W2:Y:S01]  /*1e640*/  LDL.LU.64 R198, [R1+0x448] ;  /* 0x0004480001c67983 */ /* 0x000ea20000300a00 */
[----:B---3--:R-:W-:-:S03]  /*1e650*/  IMAD.WIDE R168, R247, 0x4, R184 ;  /* 0x00000004f7a87825 */ /* 0x008fc600078e02b8 */
[----:B------:R3:W-:Y:S01]  /*1e660*/  LDGSTS.E [R174+-0x44e00], desc[UR20][R166.64], !P4 ;  /* 0xbb200000a6ae7fae */ /* 0x0007e2000e1a1014 */
[----:B----4-:R-:W-:-:S03]  /*1e670*/  IMAD.WIDE R170, R247, 0x4, R182 ;  /* 0x00000004f7aa7825 */ /* 0x010fc600078e02b6 */
[----:B------:R-:W-:Y:S04]  /*1e680*/  LDGSTS.E [R173+-0x44c00], desc[UR20][R168.64], !P4 ;  /* 0xbb400000a8ad7fae */ /* 0x000fe8000e1a1014 */
[----:B------:R4:W-:Y:S01]  /*1e690*/  LDGSTS.E [R172+-0x44a00], desc[UR20][R170.64], !P4 ;  /* 0xbb600000aaac7fae */ /* 0x0009e2000e1a1014 */
[----:B---3--:R-:W-:-:S03]  /*1e6a0*/  VIADD R174, R176, 0xfffffe87 ;  /* 0xfffffe87b0ae7836 */ /* 0x008fc60000000000 */
[----:B------:R-:W3:Y:S01]  /*1e6b0*/  LDL.LU.64 R222, [R1+0x440] ;  /* 0x0004400001de7983 */ /* 0x000ee20000300a00 */
[----:B------:R-:W-:-:S03]  /*1e6c0*/  IMAD.WIDE R176, R247, 0x4, R194 ;  /* 0x00000004f7b07825 */ /* 0x000fc600078e02c2 */
[----:B------:R-:W3:Y:S01]  /*1e6d0*/  LDL.LU.64 R220, [R1+0x438] ;  /* 0x0004380001dc7983 */ /* 0x000ee20000300a00 */
[----:B------:R-:W-:Y:S01]  /*1e6e0*/  ISETP.GE.U32.AND P4, PT, R174, 0x7ffffe48, PT ;  /* 0x7ffffe48ae00780c */ /* 0x000fe20003f86070 */
[C---:B----4-:R-:W-:Y:S02]  /*1e6f0*/  IMAD.WIDE R172, R247.reuse, 0x4, R218 ;  /* 0x00000004f7ac7825 */ /* 0x050fe400078e02da */
[----:B------:R-:W4:Y:S02]  /*1e700*/  LDL.LU.64 R218, [R1+0x430] ;  /* 0x0004300001da7983 */ /* 0x000f240000300a00 */
[----:B------:R-:W-:Y:S02]  /*1e710*/  IMAD.WIDE R174, R247, 0x4, R196 ;  /* 0x00000004f7ae7825 */ /* 0x000fe400078e02c4 */
[----:B------:R-:W4:Y:S04]  /*1e720*/  LDL.LU.64 R194, [R1+0x428] ;  /* 0x0004280001c27983 */ /* 0x000f280000300a00 */
[----:B------:R-:W4:Y:S04]  /*1e730*/  LDL.LU.64 R196, [R1+0x420] ;  /* 0x0004200001c47983 */ /* 0x000f280000300a00 */
[----:B------:R-:W4:Y:S04]  /*1e740*/  LDL.LU.64 R234, [R1+0x9a0] ;  /* 0x0009a00001ea7983 */ /* 0x000f280000300a00 */
[----:B------:R-:W4:Y:S04]  /*1e750*/  LDL.LU.64 R226, [R1+0x998] ;  /* 0x0009980001e27983 */ /* 0x000f280000300a00 */
[----:B------:R-:W4:Y:S01]  /*1e760*/  LDL.LU.64 R224, [R1+0x990] ;  /* 0x0009900001e07983 */ /* 0x000f220000300a00 */
[C---:B------:R-:W-:Y:S01]  /*1e770*/  VIADD R186, R2.reuse, 0x100000 ;  /* 0x0010000002ba7836 */ /* 0x040fe20000000000 */
[C---:B------:R-:W-:Y:S01]  /*1e780*/  IADD3 R185, PT, PT, R2.reuse, 0x100000, RZ ;  /* 0x0010000002b97810 */ /* 0x040fe20007ffe0ff */
[C---:B------:R-:W-:Y:S01]  /*1e790*/  VIADD R184, R2.reuse, 0x100000 ;  /* 0x0010000002b87836 */ /* 0x040fe20000000000 */
[C---:B------:R-:W-:Y:S01]  /*1e7a0*/  IADD3 R182, PT, PT, R2.reuse, 0x100000, RZ ;  /* 0x0010000002b67810 */ /* 0x040fe20007ffe0ff */
[C---:B------:R-:W-:Y:S01]  /*1e7b0*/  VIADD R183, R2.reuse, 0x100000 ;  /* 0x0010000002b77836 */ /* 0x040fe20000000000 */
[----:B------:R-:W-:Y:S04]  /*1e7c0*/  LDGSTS.E [R186+-0x44800], desc[UR20][R172.64], !P2 ;  /* 0xbb800000acba7fae */ /* 0x000fe8000d1a1014 */
[----:B------:R-:W-:Y:S01]  /*1e7d0*/  LDGSTS.E [R185+-0x44600], desc[UR20][R174.64], !P2 ;  /* 0xbba00000aeb97fae */ /* 0x000fe2000d1a1014 */
[----:B------:R-:W-:-:S03]  /*1e7e0*/  VIADD R190, R2, 0x100000 ;  /* 0x0010000002be7836 */ /* 0x000fc60000000000 */
[----:B------:R2:W-:Y:S01]  /*1e7f0*/  LDGSTS.E [R184+-0x44400], desc[UR20][R176.64], !P2 ;  /* 0xbbc00000b0b87fae */ /* 0x0005e2000d1a1014 */
[----:B-1----:R-:W-:Y:S01]  /*1e800*/  VIADD R191, R191, 0xfffffe86 ;  /* 0xfffffe86bfbf7836 */ /* 0x002fe20000000000 */
[C---:B------:R-:W-:Y:S02]  /*1e810*/  IADD3 R202, PT, PT, R2.reuse, 0x100000, RZ ;  /* 0x0010000002ca7810 */ /* 0x040fe40007ffe0ff */
[----:B------:R-:W4:Y:S04]  /*1e820*/  LDL.LU.64 R210, [R1+0x988] ;  /* 0x0009880001d27983 */ /* 0x000f280000300a00 */
[----:B------:R-:W4:Y:S01]  /*1e830*/  LDL.LU.64 R236, [R1+0x980] ;  /* 0x0009800001ec7983 */ /* 0x000f220000300a00 */
[C---:B------:R-:W-:Y:S01]  /*1e840*/  VIADD R206, R2.reuse, 0x100000 ;  /* 0x0010000002ce7836 */ /* 0x040fe20000000000 */
[C---:B------:R-:W-:Y:S01]  /*1e850*/  IADD3 R205, PT, PT, R2.reuse, 0x100000, RZ ;  /* 0x0010000002cd7810 */ /* 0x040fe20007ffe0ff */
[----:B------:R-:W-:-:S02]  /*1e860*/  VIADD R204, R2, 0x100000 ;  /* 0x0010000002cc7836 */ /* 0x000fc40000000000 */
[----:B------:R-:W-:Y:S02]  /*1e870*/  VIADD R207, R207, 0xfffffe84 ;  /* 0xfffffe84cfcf7836 */ /* 0x000fe40000000000 */
[----:B-----5:R-:W-:-:S05]  /*1e880*/  IMAD.WIDE R178, R247, 0x4, R178 ;  /* 0x00000004f7b27825 */ /* 0x020fca00078e02b2 */
[----:B------:R-:W-:Y:S01]  /*1e890*/  LDGSTS.E [R183+-0x44200], desc[UR20][R178.64], !P2 ;  /* 0xbbe00000b2b77fae */ /* 0x000fe2000d1a1014 */
[----:B--2---:R-:W-:-:S05]  /*1e8a0*/  IMAD.WIDE R180, R247, 0x4, R180 ;  /* 0x00000004f7b47825 */ /* 0x004fca00078e02b4 */
[----:B------:R1:W-:Y:S01]  /*1e8b0*/  LDGSTS.E [R182+-0x44000], desc[UR20][R180.64], !P4 ;  /* 0xbc000000b4b67fae */ /* 0x0003e2000e1a1014 */
[----:B------:R-:W-:Y:S01]  /*1e8c0*/  IMAD.WIDE R184, R247, 0x4, R200 ;  /* 0x00000004f7b87825 */ /* 0x000fe200078e02c8 */
[----:B------:R-:W-:-:S03]  /*1e8d0*/  ISETP.GE.U32.AND P2, PT, R191, 0x7ffffe47, PT ;  /* 0x7ffffe47bf00780c */ /* 0x000fc60003f46070 */
[----:B------:R-:W-:-:S04]  /*1e8e0*/  IMAD.WIDE R186, R247, 0x4, R198 ;  /* 0x00000004f7ba7825 */ /* 0x000fc800078e02c6 */
[----:B-1----:R-:W-:Y:S01]  /*1e8f0*/  IMAD.WIDE R182, R247, 0x4, R188 ;  /* 0x00000004f7b67825 */ /* 0x002fe200078e02bc */
[----:B------:R-:W-:-:S03]  /*1e900*/  IADD3 R188, PT, PT, R2, 0x100000, RZ ;  /* 0x0010000002bc7810 */ /* 0x000fc60007ffe0ff */
[----:B------:R-:W-:Y:S01]  /*1e910*/  VIADD R189, R2, 0x100000 ;  /* 0x0010000002bd7836 */ /* 0x000fe20000000000 */
[----:B------:R1:W-:Y:S04]  /*1e920*/  LDGSTS.E [R190+-0x43e00], desc[UR20][R182.64], !P4 ;  /* 0xbc200000b6be7fae */ /* 0x0003e8000e1a1014 */
[----:B------:R-:W-:Y:S04]  /*1e930*/  LDGSTS.E [R189+-0x43c00], desc[UR20][R184.64], !P4 ;  /* 0xbc400000b8bd7fae */ /* 0x000fe8000e1a1014 */
[----:B------:R3:W-:Y:S01]  /*1e940*/  LDGSTS.E [R188+-0x43a00], desc[UR20][R186.64], !P4 ;  /* 0xbc600000babc7fae */ /* 0x0007e2000e1a1014 */
[----:B-1----:R-:W-:-:S05]  /*1e950*/  VIADD R190, R192, 0xfffffe85 ;  /* 0xfffffe85c0be7836 */ /* 0x002fca0000000000 */
[----:B------:R-:W-:Y:S01]  /*1e960*/  ISETP.GE.U32.AND P4, PT, R190, 0x7ffffe46, PT ;  /* 0x7ffffe46be00780c */ /* 0x000fe20003f86070 */
[C---:B------:R-:W-:Y:S02]  /*1e970*/  VIADD R201, R2.reuse, 0x100000 ;  /* 0x0010000002c97836 */ /* 0x040fe40000000000 */
[C---:B---3--:R-:W-:Y:S01]  /*1e980*/  IMAD.WIDE R188, R247.reuse, 0x4, R222 ;  /* 0x00000004f7bc7825 */ /* 0x048fe200078e02de */
[C---:B------:R-:W-:Y:S01]  /*1e990*/  IADD3 R199, PT, PT, R2.reuse, 0x100000, RZ ;  /* 0x0010000002c77810 */ /* 0x040fe20007ffe0ff */
[----:B------:R-:W1:Y:S02]  /*1e9a0*/  LDC R223, c[0x0][0x3a0] ;  /* 0x0000e800ffdf7b82 */ /* 0x000e640000000800 */
[C---:B------:R-:W-:Y:S01]  /*1e9b0*/  IMAD.WIDE R190, R247.reuse, 0x4, R220 ;  /* 0x00000004f7be7825 */ /* 0x040fe200078e02dc */
[----:B------:R2:W-:Y:S03]  /*1e9c0*/  LDGSTS.E [R202+-0x43800], desc[UR20][R188.64], !P2 ;  /* 0xbc800000bcca7fae */ /* 0x0005e6000d1a1014 */
[----:B------:R-:W-:Y:S01]  /*1e9d0*/  VIADD R200, R2, 0x100000 ;  /* 0x0010000002c87836 */ /* 0x000fe20000000000 */
[----:B------:R-:W-:Y:S01]  /*1e9e0*/  LDGSTS.E [R201+-0x43600], desc[UR20][R190.64], !P2 ;  /* 0xbca00000bec97fae */ /* 0x000fe2000d1a1014 */
[----:B----4-:R-:W-:-:S03]  /*1e9f0*/  IMAD.WIDE R192, R247, 0x4, R218 ;  /* 0x00000004f7c07825 */ /* 0x010fc600078e02da */
[----:B------:R-:W3:Y:S01]  /*1ea00*/  LDL.LU.64 R220, [R1+0x978] ;  /* 0x0009780001dc7983 */ /* 0x000ee20000300a00 */
[----:B------:R-:W-:-:S03]  /*1ea10*/  IMAD.WIDE R194, R247, 0x4, R194 ;  /* 0x00000004f7c27825 */ /* 0x000fc600078e02c2 */
[----:B------:R4:W-:Y:S01]  /*1ea20*/  LDGSTS.E [R200+-0x43400], desc[UR20][R192.64], !P2 ;  /* 0xbcc00000c0c87fae */ /* 0x0009e2000d1a1014 */
[----:B------:R-:W-:Y:S02]  /*1ea30*/  VIADD R198, R2, 0x100000 ;  /* 0x0010000002c67836 */ /* 0x000fe40000000000 */
[C---:B------:R-:W-:Y:S01]  /*1ea40*/  IMAD.WIDE R196, R247.reuse, 0x4, R196 ;  /* 0x00000004f7c47825 */ /* 0x040fe200078e02c4 */
[----:B------:R-:W-:Y:S04]  /*1ea50*/  LDGSTS.E [R199+-0x43200], desc[UR20][R194.64], !P2 ;  /* 0xbce00000c2c77fae */ /* 0x000fe8000d1a1014 */
[----:B------:R5:W-:Y:S01]  /*1ea60*/  LDGSTS.E [R198+-0x43000], desc[UR20][R196.64], !P4 ;  /* 0xbd000000c4c67fae */ /* 0x000be2000e1a1014 */
[----:B--2---:R-:W-:-:S03]  /*1ea70*/  IMAD.WIDE R202, R247, 0x4, R214 ;  /* 0x00000004f7ca7825 */ /* 0x004fc600078e02d6 */
[----:B------:R-:W2:Y:S01]  /*1ea80*/  LDL.LU.64 R230, [R1+0x970] ;  /* 0x0009700001e67983 */ /* 0x000ea20000300a00 */
[----:B----4-:R-:W-:-:S03]  /*1ea90*/  IMAD.WIDE R200, R247, 0x4, R216 ;  /* 0x00000004f7c87825 */ /* 0x010fc600078e02d8 */
[----:B------:R-:W4:Y:S01]  /*1eaa0*/  LDL.LU.64 R228, [R1+0x968] ;  /* 0x0009680001e47983 */ /* 0x000f220000300a00 */
[----:B-----5:R-:W-:-:S03]  /*1eab0*/  IMAD.WIDE R198, R247, 0x4, R240 ;  /* 0x00000004f7c67825 */ /* 0x020fc600078e02f0 */
[----:B------:R-:W5:Y:S04]  /*1eac0*/  LDL.LU.64 R238, [R1+0x960] ;  /* 0x0009600001ee7983 */ /* 0x000f680000300a00 */
[----:B------:R1:W-:Y:S01]  /*1ead0*/  LDGSTS.E [R206+-0x42e00], desc[UR20][R198.64], !P4 ;  /* 0xbd200000c6ce7fae */ /* 0x0003e2000e1a1014 */
[----:B------:R-:W-:-:S03]  /*1eae0*/  ISETP.GE.U32.AND P2, PT, R207, 0x7ffffe45, PT ;  /* 0x7ffffe45cf00780c */ /* 0x000fc60003f46070 */
[----:B------:R-:W-:Y:S04]  /*1eaf0*/  LDGSTS.E [R205+-0x42c00], desc[UR20][R200.64], !P4 ;  /* 0xbd400000c8cd7fae */ /* 0x000fe8000e1a1014 */
[----:B------:R1:W-:Y:S02]  /*1eb00*/  LDGSTS.E [R204+-0x42a00], desc[UR20][R202.64], !P4 ;  /* 0xbd600000cacc7fae */ /* 0x0003e4000e1a1014 */
[----:B-1----:R-:W-:Y:S01]  /*1eb10*/  IADD3 R206, PT, PT, R208, -0x17d, RZ ;  /* 0xfffffe83d0ce7810 */ /* 0x002fe20007ffe0ff */
[----:B------:R-:W-:-:S03]  /*1eb20*/  IMAD.WIDE R208, R247, 0x4, R224 ;  /* 0x00000004f7d07825 */ /* 0x000fc600078e02e0 */
[----:B------:R-:W-:Y:S01]  /*1eb30*/  ISETP.GE.U32.AND P4, PT, R206, 0x7ffffe44, PT ;  /* 0x7ffffe44ce00780c */ /* 0x000fe20003f86070 */
[----:B------:R-:W-:-:S04]  /*1eb40*/  IMAD.WIDE R206, R247, 0x4, R226 ;  /* 0x00000004f7ce7825 */ /* 0x000fc800078e02e2 */
[----:B------:R-:W-:Y:S02]  /*1eb50*/  IMAD.WIDE R204, R247, 0x4, R234 ;  /* 0x00000004f7cc7825 */ /* 0x000fe400078e02ea */
[----:B------:R-:W5:Y:S04]  /*1eb60*/  LDL.LU.64 R234, [R1+0x958] ;  /* 0x0009580001ea7983 */ /* 0x000f680000300a00 */
[----:B------:R-:W5:Y:S04]  /*1eb70*/  LDL.LU.64 R224, [R1+0x950] ;  /* 0x0009500001e07983 */ /* 0x000f680000300a00 */
[----:B------:R-:W5:Y:S04]  /*1eb80*/  LDL.LU.64 R226, [R1+0x948] ;  /* 0x0009480001e27983 */ /* 0x000f680000300a00 */
[----:B------:R-:W5:Y:S04]  /*1eb90*/  LDL.LU.64 R250, [R1+0x940] ;  /* 0x0009400001fa7983 */ /* 0x000f680000300a00 */
[----:B------:R-:W5:Y:S04]  /*1eba0*/  LDL.LU.64 R82, [R1+0x938] ;  /* 0x0009380001527983 */ /* 0x000f680000300a00 */
[----:B------:R-:W5:Y:S01]  /*1ebb0*/  LDL.LU.64 R80, [R1+0x930] ;  /* 0x0009300001507983 */ /* 0x000f620000300a00 */
[C---:B------:R-:W-:Y:S01]  /*1ebc0*/  VIADD R218, R2.reuse, 0x100000 ;  /* 0x0010000002da7836 */ /* 0x040fe20000000000 */
[C---:B------:R-:W-:Y:S01]  /*1ebd0*/  IADD3 R216, PT, PT, R2.reuse, 0x100000, RZ ;  /* 0x0010000002d87810 */ /* 0x040fe20007ffe0ff */
[----:B------:R-:W-:-:S02]  /*1ebe0*/  VIADD R217, R2, 0x100000 ;  /* 0x0010000002d97836 */ /* 0x000fc40000000000 */
[C---:B------:R-:W-:Y:S01]  /*1ebf0*/  IMAD.WIDE R210, R247.reuse, 0x4, R210 ;  /* 0x00000004f7d27825 */ /* 0x040fe200078e02d2 */
[----:B------:R-:W-:Y:S03]  /*1ec00*/  LDGSTS.E [R218+-0x42800], desc[UR20][R204.64], !P2 ;  /* 0xbd800000ccda7fae */ /* 0x000fe6000d1a1014 */
[C---:B------:R-:W-:Y:S01]  /*1ec10*/  VIADD R215, R2.reuse, 0x100000 ;  /* 0x0010000002d77836 */ /* 0x040fe20000000000 */
[----:B------:R-:W-:Y:S01]  /*1ec20*/  LDGSTS.E [R217+-0x42600], desc[UR20][R206.64], !P2 ;  /* 0xbda00000ced97fae */ /* 0x000fe2000d1a1014 */
[C---:B------:R-:W-:Y:S02]  /*1ec30*/  VIADD R214, R2.reuse, 0x100000 ;  /* 0x0010000002d67836 */ /* 0x040fe40000000000 */
[----:B------:R-:W-:Y:S01]  /*1ec40*/  IMAD.WIDE R212, R247, 0x4, R236 ;  /* 0x00000004f7d47825 */ /* 0x000fe200078e02ec */
[----:B------:R-:W-:Y:S01]  /*1ec50*/  LDGSTS.E [R216+-0x42400], desc[UR20][R208.64], !P2 ;  /* 0xbdc00000d0d87fae */ /* 0x000fe2000d1a1014 */
[----:B------:R-:W-:Y:S01]  /*1ec60*/  IADD3 R223, PT, PT, R223, -0x17e, RZ ;  /* 0xfffffe82dfdf7810 */ /* 0x000fe20007ffe0ff */
[----:B------:R-:W1:Y:S02]  /*1ec70*/  LDC R237, c[0x0][0x3a0] ;  /* 0x0000e800ffed7b82 */ /* 0x000e640000000800 */
[----:B------:R-:W-:Y:S01]  /*1ec80*/  LDGSTS.E [R215+-0x42200], desc[UR20][R210.64], !P2 ;  /* 0xbde00000d2d77fae */ /* 0x000fe2000d1a1014 */
[----:B------:R-:W-:-:S03]  /*1ec90*/  VIADD R222, R2, 0x100000 ;  /* 0x0010000002de7836 */ /* 0x000fc60000000000 */
[----:B------:R3:W-:Y:S01]  /*1eca0*/  LDGSTS.E [R214+-0x42000], desc[UR20][R212.64], !P4 ;  /* 0xbe000000d4d67fae */ /* 0x0007e2000e1a1014 */
[----:B------:R-:W-:-:S03]  /*1ecb0*/  ISETP.GE.U32.AND P5, PT, R223, 0x7ffffe43, PT ;  /* 0x7ffffe43df00780c */ /* 0x000fc60003fa6070 */
[----:B------:R-:W5:Y:S04]  /*1ecc0*/  LDL.LU.64 R14, [R1+0x928] ;  /* 0x00092800010e7983 */ /* 0x000f680000300a00 */
[----:B------:R-:W5:Y:S01]  /*1ecd0*/  LDL.LU.64 R12, [R1+0x920] ;  /* 0x00092000010c7983 */ /* 0x000f620000300a00 */
[----:B------:R-:W-:-:S05]  /*1ece0*/  VIADD R232, R232, 0xfffffe81 ;  /* 0xfffffe81e8e87836 */ /* 0x000fca0000000000 */
[----:B------:R-:W-:Y:S01]  /*1ecf0*/  ISETP.GE.U32.AND P2, PT, R232, 0x7ffffe42, PT ;  /* 0x7ffffe42e800780c */ /* 0x000fe20003f46070 */
[----:B---3--:R-:W-:Y:S01]  /*1ed00*/  IMAD.WIDE R214, R247, 0x4, R220 ;  /* 0x00000004f7d67825 */ /* 0x008fe200078e02dc */
[----:B------:R-:W-:-:S03]  /*1ed10*/  IADD3 R220, PT, PT, R2, 0x100000, RZ ;  /* 0x0010000002dc7810 */ /* 0x000fc60007ffe0ff */
[----:B------:R-:W-:Y:S01]  /*1ed20*/  VIADD R221, R2, 0x100000 ;  /* 0x0010000002dd7836 */ /* 0x000fe20000000000 */
[----:B------:R-:W-:Y:S01]  /*1ed30*/  LDGSTS.E [R222+-0x41e00], desc[UR20][R214.64], !P4 ;  /* 0xbe200000d6de7fae */ /* 0x000fe2000e1a1014 */
[----:B--2---:R-:W-:-:S04]  /*1ed40*/  IMAD.WIDE R216, R247, 0x4, R230 ;  /* 0x00000004f7d87825 */ /* 0x004fc800078e02e6 */
[----:B----4-:R-:W-:Y:S01]  /*1ed50*/  IMAD.WIDE R218, R247, 0x4, R228 ;  /* 0x00000004f7da7825 */ /* 0x010fe200078e02e4 */
[----:B------:R-:W-:Y:S04]  /*1ed60*/  LDGSTS.E [R221+-0x41c00], desc[UR20][R216.64], !P4 ;  /* 0xbe400000d8dd7fae */ /* 0x000fe8000e1a1014 */
[----:B------:R5:W-:Y:S01]  /*1ed70*/  LDGSTS.E [R220+-0x41a00], desc[UR20][R218.64], !P4 ;  /* 0xbe600000dadc7fae */ /* 0x000be2000e1a1014 */
[C---:B------:R-:W-:Y:S01]  /*1ed80*/  VIADD R231, R2.reuse, 0x100000 ;  /* 0x0010000002e77836 */ /* 0x040fe20000000000 */
[C---:B------:R-:W-:Y:S01]  /*1ed90*/  IADD3 R230, PT, PT, R2.reuse, 0x100000, RZ ;  /* 0x0010000002e67810 */ /* 0x040fe20007ffe0ff */
[C---:B------:R-:W-:Y:S02]  /*1eda0*/  VIADD R229, R2.reuse, 0x100000 ;  /* 0x0010000002e57836 */ /* 0x040fe40000000000 */
[----:B------:R-:W-:-:S02]  /*1edb0*/  VIADD R228, R2, 0x100000 ;  /* 0x0010000002e47836 */ /* 0x000fc40000000000 */
[C---:B-----5:R-:W-:Y:S02]  /*1edc0*/  IMAD.WIDE R220, R247.reuse, 0x4, R238 ;  /* 0x00000004f7dc7825 */ /* 0x060fe400078e02ee */
[----:B------:R-:W2:Y:S04]  /*1edd0*/  LDL.LU.64 R238, [R1+0x918] ;  /* 0x0009180001ee7983 */ /* 0x000ea80000300a00 */
[----:B------:R-:W3:Y:S04]  /*1ede0*/  LDL.LU.64 R10, [R1+0x910] ;  /* 0x00091000010a7983 */ /* 0x000ee80000300a00 */
[----:B------:R-:W-:Y:S04]  /*1edf0*/  LDGSTS.E [R231+-0x41800], desc[UR20][R220.64], !P5 ;  /* 0xbe800000dce77fae */ /* 0x000fe8000e9a1014 */
[----:B------:R-:W4:Y:S01]  /*1ee00*/  LDL.LU.64 R4, [R1+0x908] ;  /* 0x0009080001047983 */ /* 0x000f220000300a00 */
[----:B------:R-:W-:-:S03]  /*1ee10*/  IMAD.WIDE R222, R247, 0x4, R234 ;  /* 0x00000004f7de7825 */ /* 0x000fc600078e02ea */
[----:B------:R-:W5:Y:S01]  /*1ee20*/  LDL.LU.64 R244, [R1+0x418] ;  /* 0x0004180001f47983 */ /* 0x000f620000300a00 */
[----:B------:R-:W-:-:S03]  /*1ee30*/  IMAD.WIDE R224, R247, 0x4, R224 ;  /* 0x00000004f7e07825 */ /* 0x000fc600078e02e0 */
[----:B------:R1:W-:Y:S01]  /*1ee40*/  LDGSTS.E [R230+-0x41600], desc[UR20][R222.64], !P5 ;  /* 0xbea00000dee67fae */ /* 0x0003e2000e9a1014 */
[----:B------:R-:W-:-:S03]  /*1ee50*/  IMAD.WIDE R226, R247, 0x4, R226 ;  /* 0x00000004f7e27825 */ /* 0x000fc600078e02e2 */
[----:B------:R-:W-:Y:S04]  /*1ee60*/  LDGSTS.E [R229+-0x41400], desc[UR20][R224.64], !P5 ;  /* 0xbec00000e0e57fae */ /* 0x000fe8000e9a1014 */
[----:B------:R1:W-:Y:S04]  /*1ee70*/  LDGSTS.E [R228+-0x41200], desc[UR20][R226.64], !P5 ;  /* 0xbee00000e2e47fae */ /* 0x0003e8000e9a1014 */
[----:B------:R-:W5:Y:S01]  /*1ee80*/  LDL.LU.64 R248, [R1+0x410] ;  /* 0x0004100001f87983 */ /* 0x000f620000300a00 */
[----:B-1----:R-:W-:-:S04]  /*1ee90*/  IMAD.WIDE R230, R247, 0x4, R82 ;  /* 0x00000004f7e67825 */ /* 0x002fc800078e0252 */
[C---:B------:R-:W-:Y:S02]  /*1eea0*/  IMAD.WIDE R228, R247.reuse, 0x4, R250 ;  /* 0x00000004f7e47825 */ /* 0x040fe400078e02fa */
[----:B------:R-:W5:Y:S02]  /*1eeb0*/  LDL.LU.64 R250, [R1+0x408] ;  /* 0x0004080001fa7983 */ /* 0x000f640000300a00 */
[----:B------:R-:W-:Y:S02]  /*1eec0*/  IMAD.WIDE R232, R247, 0x4, R80 ;  /* 0x00000004f7e87825 */ /* 0x000fe400078e0250 */
[----:B------:R-:W5:Y:S04]  /*1eed0*/  LDL.LU.64 R82, [R1+0x400] ;  /* 0x0004000001527983 */ /* 0x000f680000300a00 */
[----:B------:R-:W5:Y:S01]  /*1eee0*/  LDL.LU.64 R80, [R1+0x3f0] ;  /* 0x0003f00001507983 */ /* 0x000f620000300a00 */
[----:B------:R-:W1:Y:S01]  /*1eef0*/  S2R R7, SR_TID.X ;  /* 0x0000000000077919 */ /* 0x000e620000002100 */
[----:B------:R-:W-:-:S02]  /*1ef00*/  IADD3 R237, PT, PT, R237, -0x180, RZ ;  /* 0xfffffe80eded7810 */ /* 0x000fc40007ffe0ff */
[C---:B------:R-:W-:Y:S01]  /*1ef10*/  IADD3 R236, PT, PT, R2.reuse, 0x100000, RZ ;  /* 0x0010000002ec7810 */ /* 0x040fe20007ffe0ff */
[C---:B------:R-:W-:Y:S01]  /*1ef20*/  VIADD R235, R2.reuse, 0x100000 ;  /* 0x0010000002eb7836 */ /* 0x040fe20000000000 */
[----:B------:R-:W-:Y:S01]  /*1ef30*/  ISETP.GE.U32.AND P4, PT, R237, 0x7ffffe41, PT ;  /* 0x7ffffe41ed00780c */ /* 0x000fe20003f86070 */
[----:B------:R-:W-:Y:S01]  /*1ef40*/  VIADD R234, R2, 0x100000 ;  /* 0x0010000002ea7836 */ /* 0x000fe20000000000 */
[----:B------:R-:W-:Y:S01]  /*1ef50*/  ISETP.GT.AND P5, PT, R246, 0x1bf, PT ;  /* 0x000001bff600780c */ /* 0x000fe20003fa4270 */
[----:B------:R1:W-:Y:S01]  /*1ef60*/  LDGSTS.E [R236+-0x41000], desc[UR20][R228.64], !P2 ;  /* 0xbf000000e4ec7fae */ /* 0x0003e2000d1a1014 */
[----:B------:R-:W-:-:S03]  /*1ef70*/  VIADD R9, R2, 0x100000 ;  /* 0x0010000002097836 */ /* 0x000fc60000000000 */
[----:B------:R-:W-:Y:S01]  /*1ef80*/  LDGSTS.E [R235+-0x40e00], desc[UR20][R230.64], !P2 ;  /* 0xbf200000e6eb7fae */ /* 0x000fe2000d1a1014 */
[----:B------:R-:W-:-:S03]  /*1ef90*/  VIADD R8, R2, 0x100000 ;  /* 0x0010000002087836 */ /* 0x000fc60000000000 */
[----:B------:R1:W-:Y:S01]  /*1efa0*/  LDGSTS.E [R234+-0x40c00], desc[UR20][R232.64], !P2 ;  /* 0xbf400000e8ea7fae */ /* 0x0003e2000d1a1014 */
[----:B------:R-:W-:Y:S01]  /*1efb0*/  VIADD R6, R2, 0x100000 ;  /* 0x0010000002067836 */ /* 0x000fe20000000000 */
[----:B-1----:R-:W-:-:S04]  /*1efc0*/  LOP3.LUT R7, R7, 0x3f, RZ, 0xc0, !PT ;  /* 0x0000003f07077812 */ /* 0x002fc800078ec0ff */
[----:B------:R-:W-:-:S04]  /*1efd0*/  ISETP.GE.AND P6, PT, R7, R237, PT ;  /* 0x000000ed0700720c */ /* 0x000fc80003fc6270 */
[----:B------:R-:W-:Y:S01]  /*1efe0*/  SEL R236, RZ, 0x4, P6 ;  /* 0x00000004ffec7807 */ /* 0x000fe20003000000 */
[C---:B------:R-:W-:Y:S01]  /*1eff0*/  IMAD.WIDE R234, R247.reuse, 0x4, R14 ;  /* 0x00000004f7ea7825 */ /* 0x040fe200078e020e */
[----:B------:R-:W-:Y:S02]  /*1f000*/  IADD3 R7, PT, PT, R2, 0x100000, RZ ;  /* 0x0010000002077810 */ /* 0x000fe40007ffe0ff */
[----:B------:R-:W-:Y:S01]  /*1f010*/  SEL R246, R236, RZ, P5 ;  /* 0x000000ffecf67207 */ /* 0x000fe20002800000 */
[C---:B------:R-:W-:Y:S01]  /*1f020*/  IMAD.WIDE R236, R247.reuse, 0x4, R12 ;  /* 0x00000004f7ec7825 */ /* 0x040fe200078e020c */
[----:B------:R-:W-:Y:S04]  /*1f030*/  LDGSTS.E [R9+-0x40a00], desc[UR20][R234.64], !P2 ;  /* 0xbf600000ea097fae */ /* 0x000fe8000d1a1014 */
[----:B------:R1:W-:Y:S02]  /*1f040*/  LDGSTS.E [R8+-0x40800], desc[UR20][R236.64], !P4 ;  /* 0xbf800000ec087fae */ /* 0x0003e4000e1a1014 */
[----:B-1----:R-:W-:-:S05]  /*1f050*/  IMAD.WIDE R8, R247, 0x4, R242 ;  /* 0x00000004f7087825 */ /* 0x002fca00078e02f2 */
[----:B------:R1:W-:Y:S01]  /*1f060*/  STL.64 [R1+0xac8], R8 ;  /* 0x000ac80801007387 */ /* 0x0003e20000100a00 */
[----:B--2---:R-:W-:-:S04]  /*1f070*/  IMAD.WIDE R238, R247, 0x4, R238 ;  /* 0x00000004f7ee7825 */ /* 0x004fc800078e02ee */
[C---:B---3--:R-:W-:Y:S01]  /*1f080*/  IMAD.WIDE R240, R247.reuse, 0x4, R10 ;  /* 0x00000004f7f07825 */ /* 0x048fe200078e020a */
[----:B------:R-:W-:Y:S04]  /*1f090*/  LDGSTS.E [R7+-0x40600], desc[UR20][R238.64], !P4 ;  /* 0xbfa00000ee077fae */ /* 0x000fe8000e1a1014 */
[----:B------:R5:W-:Y:S01]  /*1f0a0*/  LDGSTS.E [R6+-0x40400], desc[UR20][R240.64], !P4 ;  /* 0xbfc00000f0067fae */ /* 0x000be2000e1a1014 */
[----:B----4-:R-:W-:-:S04]  /*1f0b0*/  IMAD.WIDE R242, R247, 0x4, R4 ;  /* 0x00000004f7f27825 */ /* 0x010fc800078e0204 */
[----:B-----5:R-:W-:-:S05]  /*1f0c0*/  IMAD.WIDE R6, R247, 0x4, R244 ;  /* 0x00000004f7067825 */ /* 0x020fca00078e02f4 */
[----:B------:R2:W-:Y:S01]  /*1f0d0*/  STL.64 [R1+0xab8], R6 ;  /* 0x000ab80601007387 */ /* 0x0005e20000100a00 */
[----:B------:R-:W-:-:S05]  /*1f0e0*/  IMAD.WIDE R4, R247, 0x4, R248 ;  /* 0x00000004f7047825 */ /* 0x000fca00078e02f8 */
[----:B------:R3:W-:Y:S01]  /*1f0f0*/  STL.64 [R1+0xaa8], R4 ;  /* 0x000aa80401007387 */ /* 0x0007e20000100a00 */
[----:B-1----:R-:W-:-:S04]  /*1f100*/  IMAD.WIDE R8, R247, 0x4, R250 ;  /* 0x00000004f7087825 */ /* 0x002fc800078e02fa */
[C---:B--2---:R-:W-:Y:S01]  /*1f110*/  IMAD.WIDE R6, R247.reuse, 0x4, R82 ;  /* 0x00000004f7067825 */ /* 0x044fe200078e0252 */
[----:B------:R1:W-:Y:S03]  /*1f120*/  STL.64 [R1+0xaa0], R8 ;  /* 0x000aa00801007387 */ /* 0x0003e60000100a00 */
[C---:B---3--:R-:W-:Y:S01]  /*1f130*/  IMAD.WIDE R4, R247.reuse, 0x4, R80 ;  /* 0x00000004f7047825 */ /* 0x048fe200078e0250 */
[----:B------:R-:W2:Y:S04]  /*1f140*/  LDL.LU.64 R54, [R1+0x3d0] ;  /* 0x0003d00001367983 */ /* 0x000ea80000300a00 */
[----:B------:R3:W-:Y:S04]  /*1f150*/  STL.64 [R1+0xa98], R6 ;  /* 0x000a980601007387 */ /* 0x0007e80000100a00 */
[----:B------:R-:W4:Y:S04]  /*1f160*/  LDL.LU.64 R52, [R1+0x3b0] ;  /* 0x0003b00001347983 */ /* 0x000f280000300a00 */
[----:B------:R5:W-:Y:S04]  /*1f170*/  STL.64 [R1+0xa90], R4 ;  /* 0x000a900401007387 */ /* 0x000be80000100a00 */
[----:B------:R-:W4:Y:S04]  /*1f180*/  LDL.LU.64 R50, [R1+0x390] ;  /* 0x0003900001327983 */ /* 0x000f280000300a00 */
        /* <DEDUP_REMOVED lines=20> */
[----:B-1----:R-:W4:Y:S04]  /*1f2d0*/  LDL.LU.64 R8, [R1+0xf0] ;  /* 0x0000f00001087983 */ /* 0x002f280000300a00 */
[----:B---3--:R-:W3:Y:S04]  /*1f2e0*/  LDL.64 R6, [R1+0xd0] ;  /* 0x0000d00001067983 */ /* 0x008ee80000100a00 */
[----:B-----5:R-:W5:Y:S04]  /*1f2f0*/  LDL.LU.64 R4, [R1+0xb0] ;  /* 0x0000b00001047983 */ /* 0x020f680000300a00 */
[----:B------:R-:W3:Y:S04]  /*1f300*/  LDL.64 R244, [R1+0x90] ;  /* 0x0000900001f47983 */ /* 0x000ee80000100a00 */
[----:B------:R-:W3:Y:S04]  /*1f310*/  LDL.64 R248, [R1+0x70] ;  /* 0x0000700001f87983 */ /* 0x000ee80000100a00 */
[----:B------:R-:W3:Y:S04]  /*1f320*/  LDL.64 R250, [R1+0x50] ;  /* 0x0000500001fa7983 */ /* 0x000ee80000100a00 */
[----:B------:R-:W3:Y:S04]  /*1f330*/  LDL.64 R82, [R1+0x30] ;  /* 0x0000300001527983 */ /* 0x000ee80000100a00 */
[----:B------:R-:W3:Y:S01]  /*1f340*/  LDL.64 R80, [R1+0x10] ;  /* 0x0000100001507983 */ /* 0x000ee20000100a00 */
[----:B--2---:R-:W-:-:S05]  /*1f350*/  IMAD.WIDE R54, R247, 0x4, R54 ;  /* 0x00000004f7367825 */ /* 0x004fca00078e0236 */
[----:B------:R1:W-:Y:S01]  /*1f360*/  STL.64 [R1+0xa88], R54 ;  /* 0x000a883601007387 */ /* 0x0003e20000100a00 */
[----:B----4-:R-:W-:-:S04]  /*1f370*/  IMAD.WIDE R52, R247, 0x4, R52 ;  /* 0x00000004f7347825 */ /* 0x010fc800078e0234 */
[C---:B------:R-:W-:Y:S01]  /*1f380*/  IMAD.WIDE R50, R247.reuse, 0x4, R50 ;  /* 0x00000004f7327825 */ /* 0x040fe200078e0232 */
[----:B-1----:R-:W2:Y:S03]  /*1f390*/  LDL.LU.64 R54, [R1+0xcf0] ;  /* 0x000cf00001367983 */ /* 0x002ea60000300a00 */
[C---:B------:R-:W-:Y:S01]  /*1f3a0*/  IMAD.WIDE R48, R247.reuse, 0x4, R48 ;  /* 0x00000004f7307825 */ /* 0x040fe200078e0230 */
[----:B------:R1:W-:Y:S03]  /*1f3b0*/  STL.64 [R1+0xa80], R52 ;  /* 0x000a803401007387 */ /* 0x0003e60000100a00 */
[----:B------:R-:W-:-:S04]  /*1f3c0*/  IMAD.WIDE R46, R247, 0x4, R46 ;  /* 0x00000004f72e7825 */ /* 0x000fc800078e022e */
[C---:B------:R-:W-:Y:S01]  /*1f3d0*/  IMAD.WIDE R44, R247.reuse, 0x4, R44 ;  /* 0x00000004f72c7825 */ /* 0x040fe200078e022c */
[----:B-1----:R-:W4:Y:S03]  /*1f3e0*/  LDL.LU.64 R52, [R1+0xce8] ;  /* 0x000ce80001347983 */ /* 0x002f260000300a00 */
[C---:B------:R-:W-:Y:S01]  /*1f3f0*/  IMAD.WIDE R42, R247.reuse, 0x4, R42 ;  /* 0x00000004f72a7825 */ /* 0x040fe200078e022a */
[----:B------:R1:W-:Y:S03]  /*1f400*/  STL.64 [R1+0xa78], R50 ;  /* 0x000a783201007387 */ /* 0x0003e60000100a00 */
[----:B------:R-:W-:-:S04]  /*1f410*/  IMAD.WIDE R40, R247, 0x4, R40 ;  /* 0x00000004f7287825 */ /* 0x000fc800078e0228 */
[C---:B------:R-:W-:Y:S01]  /*1f420*/  IMAD.WIDE R38, R247.reuse, 0x4, R38 ;  /* 0x00000004f7267825 */ /* 0x040fe200078e0226 */
[----:B-1----:R-:W2:Y:S04]  /*1f430*/  LDL.LU.64 R50, [R1+0xce0] ;  /* 0x000ce00001327983 */ /* 0x002ea80000300a00 */
[----:B------:R1:W-:Y:S01]  /*1f440*/  STL.64 [R1+0xa70], R48 ;  /* 0x000a703001007387 */ /* 0x0003e20000100a00 */
[----:B------:R-:W-:-:S03]  /*1f450*/  IMAD.WIDE R36, R247, 0x4, R36 ;  /* 0x00000004f7247825 */ /* 0x000fc600078e0224 */
        /* <DEDUP_REMOVED lines=27> */
[----:B-1----:R-:W4:Y:S04]  /*1f610*/  LDL.LU.64 R30, [R1+0xc90] ;  /* 0x000c9000011e7983 */ /* 0x002f280000300a00 */
        /* <DEDUP_REMOVED lines=16> */
[----:B---3--:R-:W-:-:S03]  /*1f720*/  IMAD.WIDE R6, R247, 0x4, R6 ;  /* 0x00000004f7067825 */ /* 0x008fc600078e0206 */
[----:B-1----:R-:W3:Y:S04]  /*1f730*/  LDL.LU.64 R18, [R1+0xc60] ;  /* 0x000c600001127983 */ /* 0x002ee80000300a00 */
[----:B------:R1:W-:Y:S01]  /*1f740*/  STL.64 [R1+0x9d8], R16 ;  /* 0x0009d81001007387 */ /* 0x0003e20000100a00 */
[----:B-----5:R-:W-:-:S03]  /*1f750*/  IMAD.WIDE R4, R247, 0x4, R4 ;  /* 0x00000004f7047825 */ /* 0x020fc600078e0204 */
[----:B-1----:R-:W5:Y:S04]  /*1f760*/  LDL.LU.64 R16, [R1+0xc58] ;  /* 0x000c580001107983 */ /* 0x002f680000300a00 */
[----:B------:R1:W-:Y:S01]  /*1f770*/  STL.64 [R1+0x9d0], R14 ;  /* 0x0009d00e01007387 */ /* 0x0003e20000100a00 */
[----:B------:R-:W-:-:S03]  /*1f780*/  IMAD.WIDE R244, R247, 0x4, R244 ;  /* 0x00000004f7f47825 */ /* 0x000fc600078e02f4 */
[----:B-1----:R-:W3:Y:S04]  /*1f790*/  LDL.LU.64 R14, [R1+0xc50] ;  /* 0x000c5000010e7983 */ /* 0x002ee80000300a00 */
[----:B------:R1:W-:Y:S01]  /*1f7a0*/  STL.64 [R1+0x9c8], R12 ;  /* 0x0009c80c01007387 */ /* 0x0003e20000100a00 */
[----:B------:R-:W-:-:S03]  /*1f7b0*/  IMAD.WIDE R248, R247, 0x4, R248 ;  /* 0x00000004f7f87825 */ /* 0x000fc600078e02f8 */
[----:B-1----:R-:W3:Y:S04]  /*1f7c0*/  LDL.LU.64 R12, [R1+0xc48] ;  /* 0x000c4800010c7983 */ /* 0x002ee80000300a00 */
[----:B------:R1:W-:Y:S04]  /*1f7d0*/  STL.64 [R1+0x9c0], R10 ;  /* 0x0009c00a01007387 */ /* 0x0003e80000100a00 */
        /* <DEDUP_REMOVED lines=10> */
[----:B-1----:R-:W3:Y:S01]  /*1f880*/  LDL.LU.64 R248, [R1+0xc18] ;  /* 0x000c180001f87983 */ /* 0x002ee20000300a00 */
[----:B------:R-:W-:-:S04]  /*1f890*/  IMAD.WIDE R250, R247, 0x4, R250 ;  /* 0x00000004f7fa7825 */ /* 0x000fc800078e02fa */
[C---:B------:R-:W-:Y:S01]  /*1f8a0*/  IMAD.WIDE R82, R247.reuse, 0x4, R82 ;  /* 0x00000004f7527825 */ /* 0x040fe200078e0252 */
[----:B------:R1:W-:Y:S03]  /*1f8b0*/  STL.64 [R1+0x580], R250 ;  /* 0x000580fa01007387 */ /* 0x0003e60000100a00 */
[C---:B------:R-:W-:Y:S01]  /*1f8c0*/  IMAD.WIDE R80, R247.reuse, 0x4, R80 ;  /* 0x00000004f7507825 */ /* 0x040fe200078e0250 */
[----:B-1----:R-:W5:Y:S04]  /*1f8d0*/  LDL.LU.64 R250, [R1+0xc10] ;  /* 0x000c100001fa7983 */ /* 0x002f680000300a00 */
[----:B------:R1:W-:Y:S04]  /*1f8e0*/  STL.64 [R1+0x5c8], R82 ;  /* 0x0005c85201007387 */ /* 0x0003e80000100a00 */
[----:B-1----:R-:W5:Y:S04]  /*1f8f0*/  LDL.LU.64 R82, [R1+0xc08] ;  /* 0x000c080001527983 */ /* 0x002f680000300a00 */
[----:B------:R3:W-:Y:S01]  /*1f900*/  STL.64 [R1+0x610], R80 ;  /* 0x0006105001007387 */ /* 0x0007e20000100a00 */
[----:B--2---:R-:W-:-:S04]  /*1f910*/  IMAD.WIDE R32, R247, 0x4, R32 ;  /* 0x00000004f7207825 */ /* 0x004fc800078e0220 */
[----:B---3--:R-:W-:-:S04]  /*1f920*/  IMAD.WIDE R80, R247, 0x4, R248 ;  /* 0x00000004f7507825 */ /* 0x008fc800078e02f8 */
[C---:B------:R-:W-:Y:S01]  /*1f930*/  IMAD.WIDE R248, R247.reuse, 0x4, R8 ;  /* 0x00000004f7f87825 */ /* 0x040fe200078e0208 */
[----:B------:R5:W-:Y:S03]  /*1f940*/  STL.64 [R1+0x650], R80 ;  /* 0x0006505001007387 */ /* 0x000be60000100a00 */
[C---:B----4-:R-:W-:Y:S01]  /*1f950*/  IMAD.WIDE R8, R247.reuse, 0x4, R24 ;  /* 0x00000004f7087825 */ /* 0x050fe200078e0218 */
[----:B------:R-:W-:Y:S03]  /*1f960*/  STL.64 [R1+0x698], R248 ;  /* 0x000698f801007387 */ /* 0x000fe60000100a00 */
[C---:B-----5:R-:W-:Y:S02]  /*1f970*/  IMAD.WIDE R80, R247.reuse, 0x4, R16 ;  /* 0x00000004f7507825 */ /* 0x060fe400078e0210 */
[----:B------:R-:W2:Y:S02]  /*1f980*/  LDL.LU.64 R16, [R1+0xac0] ;  /* 0x000ac00001107983 */ /* 0x000ea40000300a00 */
[----:B------:R-:W-:-:S02]  /*1f990*/  IMAD.WIDE R24, R247, 0x4, R40 ;  /* 0x00000004f7187825 */ /* 0x000fc400078e0228 */
[----:B------:R-:W-:Y:S04]  /*1f9a0*/  STL.64 [R1+0x6e0], R80 ;  /* 0x0006e05001007387 */ /* 0x000fe80000100a00 */
[----:B------:R1:W-:Y:S04]  /*1f9b0*/  STL.64 [R1+0x720], R8 ;  /* 0x0007200801007387 */ /* 0x0003e80000100a00 */
[----:B-1----:R-:W3:Y:S04]  /*1f9c0*/  LDL.LU.64 R8, [R1+0xab0] ;  /* 0x000ab00001087983 */ /* 0x002ee80000300a00 */
[----:B------:R1:W-:Y:S04]  /*1f9d0*/  STL.64 [R1+0x760], R32 ;  /* 0x0007602001007387 */ /* 0x0003e80000100a00 */
[----:B------:R4:W-:Y:S04]  /*1f9e0*/  STL.64 [R1+0x950], R24 ;  /* 0x0009501801007387 */ /* 0x0009e80000100a00 */
[----:B------:R-:W5:Y:S01]  /*1f9f0*/  LDL.LU.64 R80, [R1+0x3f8] ;  /* 0x0003f80001507983 */ /* 0x000f620000300a00 */
[----:B-1----:R-:W-:-:S04]  /*1fa00*/  IMAD.WIDE R32, R247, 0x4, R48 ;  /* 0x00000004f7207825 */ /* 0x002fc800078e0230 */
[C---:B----4-:R-:W-:Y:S01]  /*1fa10*/  IMAD.WIDE R24, R247.reuse, 0x4, R56 ;  /* 0x00000004f7187825 */ /* 0x050fe200078e0238 */
[----:B------:R1:W-:Y:S03]  /*1fa20*/  STL.64 [R1+0x980], R32 ;  /* 0x0009802001007387 */ /* 0x0003e60000100a00 */
[C---:B------:R-:W-:Y:S01]  /*1fa30*/  IMAD.WIDE R40, R247.reuse, 0x4, R64 ;  /* 0x00000004f7287825 */ /* 0x040fe200078e0240 */
[----:B------:R4:W-:Y:S04]  /*1fa40*/  STL.64 [R1+0x9b8], R24 ;  /* 0x0009b81801007387 */ /* 0x0009e80000100a00 */
[----:B------:R4:W-:Y:S01]  /*1fa50*/  STL.64 [R1+0x9b0], R40 ;  /* 0x0009b02801007387 */ /* 0x0009e20000100a00 */
        /* <DEDUP_REMOVED lines=28> */
[----:B------:R4:W-:Y:S03]  /*1fc20*/  STL.64 [R1+0x930], R24 ;  /* 0x0009301801007387 */ /* 0x0009e60000100a00 */
[C---:B------:R-:W-:Y:S01]  /*1fc30*/  IMAD.WIDE R248, R247.reuse, 0x4, R212 ;  /* 0x00000004f7f87825 */ /* 0x040fe200078e02d4 */
[----:B------:R-:W-:Y:S03]  /*1fc40*/  STL.64 [R1+0x928], R40 ;  /* 0x0009282801007387 */ /* 0x000fe60000100a00 */
[----:B-1----:R-:W-:-:S04]  /*1fc50*/  IMAD.WIDE R32, R247, 0x4, R196 ;  /* 0x00000004f7207825 */ /* 0x002fc800078e02c4 */
[C---:B----4-:R-:W-:Y:S01]  /*1fc60*/  IMAD.WIDE R24, R247.reuse, 0x4, R204 ;  /* 0x00000004f7187825 */ /* 0x050fe200078e02cc */
[----:B------:R-:W-:Y:S03]  /*1fc70*/  STL.64 [R1+0x920], R32 ;  /* 0x0009202001007387 */ /* 0x000fe60000100a00 */
[C---:B------:R-:W-:Y:S01]  /*1fc80*/  IMAD.WIDE R220, R247.reuse, 0x4, R220 ;  /* 0x00000004f7dc7825 */ /* 0x040fe200078e02dc */
[----:B------:R-:W-:Y:S03]  /*1fc90*/  STL.64 [R1+0x918], R24 ;  /* 0x0009181801007387 */ /* 0x000fe60000100a00 */
[C---:B------:R-:W-:Y:S01]  /*1fca0*/  IMAD.WIDE R228, R247.reuse, 0x4, R228 ;  /* 0x00000004f7e47825 */ /* 0x040fe200078e02e4 */
[----:B------:R-:W-:Y:S04]  /*1fcb0*/  STL.64 [R1+0x910], R248 ;  /* 0x000910f801007387 */ /* 0x000fe80000100a00 */
[----:B------:R-:W-:Y:S04]  /*1fcc0*/  STL.64 [R1+0xbd0], R248 ;  /* 0x000bd0f801007387 */ /* 0x000fe80000100a00 */
[----:B------:R-:W-:Y:S04]  /*1fcd0*/  STL.64 [R1+0x908], R220 ;  /* 0x000908dc01007387 */ /* 0x000fe80000100a00 */
[----:B------:R-:W-:Y:S01]  /*1fce0*/  STL.64 [R1+0xbd8], R220 ;  /* 0x000bd8dc01007387 */ /* 0x000fe20000100a00 */
[----:B------:R-:W-:-:S04]  /*1fcf0*/  IMAD.WIDE R236, R247, 0x4, R236 ;  /* 0x00000004f7ec7825 */ /* 0x000fc800078e02ec */
[----:B--2---:R-:W-:-:S05]  /*1fd00*/  IMAD.WIDE R16, R247, 0x4, R16 ;  /* 0x00000004f7107825 */ /* 0x004fca00078e0210 */
[----:B------:R-:W-:Y:S04]  /*1fd10*/  STL.64 [R1+0x2f0], R16 ;  /* 0x0002f01001007387 */ /* 0x000fe80000100a00 */
[----:B------:R-:W-:Y:S04]  /*1fd20*/  STL.64 [R1+0x310], R228 ;  /* 0x000310e401007387 */ /* 0x000fe80000100a00 */
[----:B------:R1:W-:Y:S01]  /*1fd30*/  STL.64 [R1+0xbe0], R228 ;  /* 0x000be0e401007387 */ /* 0x0003e20000100a00 */
[----:B---3--:R-:W-:-:S05]  /*1fd40*/  IMAD.WIDE R8, R247, 0x4, R8 ;  /* 0x00000004f7087825 */ /* 0x008fca00078e0208 */
[----:B------:R5:W-:Y:S04]  /*1fd50*/  STL.64 [R1+0x900], R8 ;  /* 0x0009000801007387 */ /* 0x000be80000100a00 */
[----:B-1----:R-:W2:Y:S04]  /*1fd60*/  LDL.LU.64 R228, [R1+0x3e0] ;  /* 0x0003e00001e47983 */ /* 0x002ea80000300a00 */
[----:B------:R-:W3:Y:S01]  /*1fd70*/  LDL.LU.64 R220, [R1+0x3d8] ;  /* 0x0003d80001dc7983 */ /* 0x000ee20000300a00 */
[----:B-----5:R-:W-:-:S05]  /*1fd80*/  IMAD.WIDE R8, R247, 0x4, R80 ;  /* 0x00000004f7087825 */ /* 0x020fca00078e0250 */
[----:B------:R1:W-:Y:S04]  /*1fd90*/  STL.64 [R1+0x8f8], R8 ;  /* 0x0008f80801007387 */ /* 0x0003e80000100a00 */
[----:B------:R-:W4:Y:S04]  /*1fda0*/  LDL.LU.64 R248, [R1+0x3c8] ;  /* 0x0003c80001f87983 */ /* 0x000f280000300a00 */
[----:B------:R-:W5:Y:S04]  /*1fdb0*/  LDL.LU.64 R212, [R1+0x3c0] ;  /* 0x0003c00001d47983 */ /* 0x000f680000300a00 */
        /* <DEDUP_REMOVED lines=24> */
[----:B-1----:R-:W3:Y:S04]  /*1ff40*/  LDL.LU.64 R8, [R1+0x2b8] ;  /* 0x0002b80001087983 */ /* 0x002ee80000300a00 */
[----:B------:R-:W3:Y:S04]  /*1ff50*/  LDL.LU.64 R80, [R1+0x2a8] ;  /* 0x0002a80001507983 */ /* 0x000ee80000300a00 */
[----:B------:R-:W-:Y:S04]  /*1ff60*/  STL.64 [R1+0x2d0], R236 ;  /* 0x0002d0ec01007387 */ /* 0x000fe80000100a00 */
[----:B------:R1:W-:Y:S04]  /*1ff70*/  STL.64 [R1+0xbe8], R236 ;  /* 0x000be8ec01007387 */ /* 0x0003e80000100a00 */
[----:B-1----:R-:W3:Y:S01]  /*1ff80*/  LDL.LU.64 R236, [R1+0x3e8] ;  /* 0x0003e80001ec7983 */ /* 0x002ee20000300a00 */
[----:B--2---:R-:W-:-:S04]  /*1ff90*/  IMAD.WIDE R228, R247, 0x4, R228 ;  /* 0x00000004f7e47825 */ /* 0x004fc800078e02e4 */
[----:B---3--:R-:W-:-:S05]  /*1ffa0*/  IMAD.WIDE R236, R247, 0x4, R236 ;  /* 0x00000004f7ec7825 */ /* 0x008fca00078e02ec */
[----:B------:R1:W-:Y:S04]  /*1ffb0*/  STL.64 [R1+0x8f0], R236 ;  /* 0x0008f0ec01007387 */ /* 0x0003e80000100a00 */
[----:B------:R4:W-:Y:S01]  /*1ffc0*/  STL.64 [R1+0x8e8], R228 ;  /* 0x0008e8e401007387 */ /* 0x0009e20000100a00 */
[----:B-1----:R-:W-:-:S04]  /*1ffd0*/  IMAD.WIDE R236, R247, 0x4, R220 ;  /* 0x00000004f7ec7825 */ /* 0x002fc800078e02dc */
[C---:B----4-:R-:W-:Y:S01]  /*1ffe0*/  IMAD.WIDE R228, R247.reuse, 0x4, R248 ;  /* 0x00000004f7e47825 */ /* 0x050fe200078e02f8 */
[----:B------:R1:W-:Y:S03]  /*1fff0*/  STL.64 [R1+0x8e0], R236 ;  /* 0x0008e0ec01007387 */ /* 0x0003e60000100a00 */
[C---:B-----5:R-:W-:Y:S01]  /*20000*/  IMAD.WIDE R220, R247.reuse, 0x4, R212 ;  /* 0x00000004f7dc7825 */ /* 0x060fe200078e02d4 */
[----:B------:R2:W-:Y:S03]  /*20010*/  STL.64 [R1+0x8d8], R228 ;  /* 0x0008d8e401007387 */ /* 0x0005e60000100a00 */
[C---:B------:R-:W-:Y:S01]  /*20020*/  IMAD.WIDE R212, R247.reuse, 0x4, R204 ;  /* 0x00000004f7d47825 */ /* 0x040fe200078e02cc */
        /* <DEDUP_REMOVED lines=50> */
[----:B-1----:R-:W5:Y:S04]  /*20350*/  LDL.LU.64 R236, [R1+0x2a0] ;  /* 0x0002a00001ec7983 */ /* 0x002f680000300a00 */
[----:B------:R1:W-:Y:S04]  /*20360*/  STL.64 [R1+0x808], R16 ;  /* 0x0008081001007387 */ /* 0x0003e80000100a00 */
[----:B--2---:R-:W2:Y:S04]  /*20370*/  LDL.LU.64 R228, [R1+0x298] ;  /* 0x0002980001e47983 */ /* 0x004ea80000300a00 */
[----:B------:R1:W-:Y:S04]  /*20380*/  STL.64 [R1+0x800], R8 ;  /* 0x0008000801007387 */ /* 0x0003e80000100a00 */
[----:B---3--:R-:W3:Y:S04]  /*20390*/  LDL.LU.64 R220, [R1+0x288] ;  /* 0x0002880001dc7983 */ /* 0x008ee80000300a00 */
[----:B------:R-:W3:Y:S04]  /*203a0*/  LDL.LU.64 R248, [R1+0x280] ;  /* 0x0002800001f87983 */ /* 0x000ee80000300a00 */
[----:B----4-:R-:W4:Y:S04]  /*203b0*/  LDL.LU.64 R212, [R1+0x278] ;  /* 0x0002780001d47983 */ /* 0x010f280000300a00 */
[----:B-----5:R-:W5:Y:S04]  /*203c0*/  LDL.LU.64 R204, [R1+0x268] ;  /* 0x0002680001cc7983 */ /* 0x020f680000300a00 */
[----:B------:R-:W5:Y:S04]  /*203d0*/  LDL.LU.64 R196, [R1+0x260] ;  /* 0x0002600001c47983 */ /* 0x000f680000300a00 */
        /* <DEDUP_REMOVED lines=21> */
[----:B-1----:R-:W5:Y:S04]  /*20530*/  LDL.LU.64 R16, [R1+0x178] ;  /* 0x0001780001107983 */ /* 0x002f680000300a00 */
[----:B------:R-:W5:Y:S04]  /*20540*/  LDL.LU.64 R8, [R1+0x168] ;  /* 0x0001680001087983 */ /* 0x000f680000300a00 */
[----:B------:R-:W5:Y:S01]  /*20550*/  LDL.LU.64 R80, [R1+0x160] ;  /* 0x0001600001507983 */ /* 0x000f620000300a00 */
[----:B------:R-:W-:-:S04]  /*20560*/  IMAD.WIDE R236, R247, 0x4, R236 ;  /* 0x00000004f7ec7825 */ /* 0x000fc800078e02ec */
[C---:B--2---:R-:W-:Y:S01]  /*20570*/  IMAD.WIDE R228, R247.reuse, 0x4, R228 ;  /* 0x00000004f7e47825 */ /* 0x044fe200078e02e4 */
[----:B------:R3:W-:Y:S04]  /*20580*/  STL.64 [R1+0x7f8], R236 ;  /* 0x0007f8ec01007387 */ /* 0x0007e80000100a00 */
[----:B------:R1:W-:Y:S01]  /*20590*/  STL.64 [R1+0x7f0], R228 ;  /* 0x0007f0e401007387 */ /* 0x0003e20000100a00 */
[----:B---3--:R-:W-:-:S04]  /*205a0*/  IMAD.WIDE R236, R247, 0x4, R220 ;  /* 0x00000004f7ec7825 */ /* 0x008fc800078e02dc */
[C---:B-1----:R-:W-:Y:S01]  /*205b0*/  IMAD.WIDE R228, R247.reuse, 0x4, R248 ;  /* 0x00000004f7e47825 */ /* 0x042fe200078e02f8 */
[----:B------:R1:W-:Y:S03]  /*205c0*/  STL.64 [R1+0x7e8], R236 ;  /* 0x0007e8ec01007387 */ /* 0x0003e60000100a00 */
        /* <DEDUP_REMOVED lines=52> */
[----:B------:R-:W-:-:S02]  /*20910*/  IMAD.WIDE R8, R247, 0x4, R80 ;  /* 0x00000004f7087825 */ /* 0x000fc400078e0250 */
[----:B------:R-:W5:Y:S04]  /*20920*/  LDL.LU.64 R80, [R1+0x158] ;  /* 0x0001580001507983 */ /* 0x000f680000300a00 */
[----:B------:R2:W-:Y:S04]  /*20930*/  STL.64 [R1+0x370], R16 ;  /* 0x0003701001007387 */ /* 0x0005e80000100a00 */
[----:B-1----:R-:W5:Y:S04]  /*20940*/  LDL.LU.64 R236, [R1+0x148] ;  /* 0x0001480001ec7983 */ /* 0x002f680000300a00 */
[----:B------:R1:W-:Y:S04]  /*20950*/  STL.64 [R1+0x378], R8 ;  /* 0x0003780801007387 */ /* 0x0003e80000100a00 */
[----:B--2---:R-:W2:Y:S04]  /*20960*/  LDL.LU.64 R228, [R1+0x140] ;  /* 0x0001400001e47983 */ /* 0x004ea80000300a00 */
[----:B---3--:R-:W3:Y:S04]  /*20970*/  LDL.LU.64 R220, [R1+0x138] ;  /* 0x0001380001dc7983 */ /* 0x008ee80000300a00 */
[----:B------:R-:W3:Y:S04]  /*20980*/  LDL.LU.64 R248, [R1+0x128] ;  /* 0x0001280001f87983 */ /* 0x000ee80000300a00 */
[----:B----4-:R-:W4:Y:S04]  /*20990*/  LDL.LU.64 R212, [R1+0x120] ;  /* 0x0001200001d47983 */ /* 0x010f280000300a00 */
[----:B-----5:R-:W5:Y:S04]  /*209a0*/  LDL.LU.64 R204, [R1+0x118] ;  /* 0x0001180001cc7983 */ /* 0x020f680000300a00 */
[----:B------:R-:W4:Y:S04]  /*209b0*/  LDL.LU.64 R196, [R1+0x108] ;  /* 0x0001080001c47983 */ /* 0x000f280000300a00 */
[----:B------:R-:W4:Y:S04]  /*209c0*/  LDL.LU.64 R188, [R1+0x100] ;  /* 0x0001000001bc7983 */ /* 0x000f280000300a00 */
[----:B------:R-:W5:Y:S04]  /*209d0*/  LDL.LU.64 R180, [R1+0xf8] ;  /* 0x0000f80001b47983 */ /* 0x000f680000300a00 */
[----:B------:R-:W5:Y:S04]  /*209e0*/  LDL.LU.64 R172, [R1+0xe8] ;  /* 0x0000e80001ac7983 */ /* 0x000f680000300a00 */
[----:B------:R-:W5:Y:S04]  /*209f0*/  LDL.LU.64 R164, [R1+0xe0] ;  /* 0x0000e00001a47983 */ /* 0x000f680000300a00 */
[----:B------:R-:W5:Y:S04]  /*20a00*/  LDL.LU.64 R156, [R1+0xd8] ;  /* 0x0000d800019c7983 */ /* 0x000f680000300a00 */
[----:B------:R-:W5:Y:S04]  /*20a10*/  LDL.LU.64 R148, [R1+0xc8] ;  /* 0x0000c80001947983 */ /* 0x000f680000300a00 */
[----:B------:R-:W5:Y:S04]  /*20a20*/  LDL.64 R140, [R1+0xc0] ;  /* 0x0000c000018c7983 */ /* 0x000f680000100a00 */
        /* <DEDUP_REMOVED lines=15> */
[----:B-1----:R-:W5:Y:S01]  /*20b20*/  LDL.LU.64 R8, [R1+0x18] ;  /* 0x0000180001087983 */ /* 0x002f620000300a00 */
[----:B------:R-:W-:-:S05]  /*20b30*/  IMAD.WIDE R80, R247, 0x4, R80 ;  /* 0x00000004f7507825 */ /* 0x000fca00078e0250 */
[----:B------:R1:W-:Y:S04]  /*20b40*/  STL.64 [R1+0x380], R80 ;  /* 0x0003805001007387 */ /* 0x0003e80000100a00 */
[----:B-1----:R-:W5:Y:S01]  /*20b50*/  LDL.LU.64 R80, [R1+0xc00] ;  /* 0x000c000001507983 */ /* 0x002f620000300a00 */
[----:B------:R-:W-:-:S04]  /*20b60*/  IMAD.WIDE R236, R247, 0x4, R236 ;  /* 0x00000004f7ec7825 */ /* 0x000fc800078e02ec */
[C---:B--2---:R-:W-:Y:S01]  /*20b70*/  IMAD.WIDE R228, R247.reuse, 0x4, R228 ;  /* 0x00000004f7e47825 */ /* 0x044fe200078e02e4 */
[----:B------:R3:W-:Y:S04]  /*20b80*/  STL.64 [R1+0x390], R236 ;  /* 0x000390ec01007387 */ /* 0x0007e80000100a00 */
[----:B------:R1:W-:Y:S01]  /*20b90*/  STL.64 [R1+0x398], R228 ;  /* 0x000398e401007387 */ /* 0x0003e20000100a00 */
[----:B---3--:R-:W-:-:S04]  /*20ba0*/  IMAD.WIDE R236, R247, 0x4, R220 ;  /* 0x00000004f7ec7825 */ /* 0x008fc800078e02dc */
[C---:B-1----:R-:W-:Y:S01]  /*20bb0*/  IMAD.WIDE R228, R247.reuse, 0x4, R248 ;  /* 0x00000004f7e47825 */ /* 0x042fe200078e02f8 */
[----:B------:R-:W-:Y:S03]  /*20bc0*/  STL.64 [R1+0x3a0], R236 ;  /* 0x0003a0ec01007387 */ /* 0x000fe60000100a00 */
[C---:B----4-:R-:W-:Y:S01]  /*20bd0*/  IMAD.WIDE R220, R247.reuse, 0x4, R212 ;  /* 0x00000004f7dc7825 */ /* 0x050fe200078e02d4 */
[----:B------:R-:W-:Y:S03]  /*20be0*/  STL.64 [R1+0x3b0], R228 ;  /* 0x0003b0e401007387 */ /* 0x000fe60000100a00 */
[C---:B-----5:R-:W-:Y:S01]  /*20bf0*/  IMAD.WIDE R212, R247.reuse, 0x4, R204 ;  /* 0x00000004f7d47825 */ /* 0x060fe200078e02cc */
[----:B------:R-:W-:Y:S03]  /*20c00*/  STL.64 [R1+0x3b8], R220 ;  /* 0x0003b8dc01007387 */ /* 0x000fe60000100a00 */
[C---:B------:R-:W-:Y:S01]  /*20c10*/  IMAD.WIDE R204, R247.reuse, 0x4, R196 ;  /* 0x00000004f7cc7825 */ /* 0x040fe200078e02c4 */
        /* <DEDUP_REMOVED lines=46> */
[----:B------:R1:W-:Y:S03]  /*20f00*/  STL.64 [R1+0x5e8], R24 ;  /* 0x0005e81801007387 */ /* 0x0003e60000100a00 */
[----:B-1----:R-:W-:-:S04]  /*20f10*/  IMAD.WIDE R24, R247, 0x4, R250 ;  /* 0x00000004f7187825 */ /* 0x002fc800078e02fa */
[C---:B------:R-:W-:Y:S02]  /*20f20*/  IMAD.WIDE R8, R247.reuse, 0x4, R80 ;  /* 0x00000004f7087825 */ /* 0x040fe400078e0250 */
[----:B------:R-:W2:Y:S04]  /*20f30*/  LDL.LU.64 R80, [R1+0xbf8] ;  /* 0x000bf80001507983 */ /* 0x000ea80000300a00 */
[----:B------:R1:W-:Y:S02]  /*20f40*/  STL.64 [R1+0x5f8], R16 ;  /* 0x0005f81001007387 */ /* 0x0003e40000100a00 */
[C---:B-1----:R-:W-:Y:S02]  /*20f50*/  IMAD.WIDE R16, R247.reuse, 0x4, R82 ;  /* 0x00000004f7107825 */ /* 0x042fe400078e0252 */
[----:B------:R-:W3:Y:S04]  /*20f60*/  LDL.LU.64 R82, [R1+0xbf0] ;  /* 0x000bf00001527983 */ /* 0x000ee80000300a00 */
[----:B------:R1:W-:Y:S04]  /*20f70*/  STL.64 [R1+0x620], R8 ;  /* 0x0006200801007387 */ /* 0x0003e80000100a00 */
[----:B------:R4:W-:Y:S04]  /*20f80*/  STL.64 [R1+0x630], R16 ;  /* 0x0006301001007387 */ /* 0x0009e80000100a00 */
[----:B------:R-:W-:Y:S01]  /*20f90*/  STL.64 [R1+0x640], R24 ;  /* 0x0006401801007387 */ /* 0x000fe20000100a00 */
[----:B-1----:R-:W-:-:S04]  /*20fa0*/  IMAD.WIDE R8, R247, 0x4, R244 ;  /* 0x00000004f7087825 */ /* 0x002fc800078e02f4 */
[C---:B----4-:R-:W-:Y:S01]  /*20fb0*/  IMAD.WIDE R16, R247.reuse, 0x4, R4 ;  /* 0x00000004f7107825 */ /* 0x050fe200078e0204 */
[----:B------:R1:W-:Y:S03]  /*20fc0*/  STL.64 [R1+0x660], R8 ;  /* 0x0006600801007387 */ /* 0x0003e60000100a00 */
[C---:B------:R-:W-:Y:S01]  /*20fd0*/  IMAD.WIDE R4, R247.reuse, 0x4, R6 ;  /* 0x00000004f7047825 */ /* 0x040fe200078e0206 */
[----:B------:R4:W-:Y:S03]  /*20fe0*/  STL.64 [R1+0x670], R16 ;  /* 0x0006701001007387 */ /* 0x0009e60000100a00 */
[C---:B------:R-:W-:Y:S01]  /*20ff0*/  IMAD.WIDE R6, R247.reuse, 0x4, R12 ;  /* 0x00000004f7067825 */ /* 0x040fe200078e020c */
[----:B------:R5:W-:Y:S03]  /*21000*/  STL.64 [R1+0x680], R4 ;  /* 0x0006800401007387 */ /* 0x000be60000100a00 */
[----:B-1----:R-:W-:-:S04]  /*21010*/  IMAD.WIDE R8, R247, 0x4, R10 ;  /* 0x00000004f7087825 */ /* 0x002fc800078e020a */
[C---:B------:R-:W-:Y:S01]  /*21020*/  IMAD.WIDE R236, R247.reuse, 0x4, R126 ;  /* 0x00000004f7ec7825 */ /* 0x040fe200078e027e */
[----:B------:R1:W-:Y:S01]  /*21030*/  STL.64 [R1+0x6a8], R8 ;  /* 0x0006a80801007387 */ /* 0x0003e20000100a00 */
[----:B----4-:R-:W4:Y:S02]  /*21040*/  LDC R17, c[0x0][0x3a0] ;  /* 0x0000e800ff117b82 */ /* 0x010f240000000800 */
[C---:B-----5:R-:W-:Y:S01]  /*21050*/  IMAD.WIDE R4, R247.reuse, 0x4, R14 ;  /* 0x00000004f7047825 */ /* 0x060fe200078e020e */
[----:B------:R5:W-:Y:S04]  /*21060*/  STL.64 [R1+0x6b8], R6 ;  /* 0x0006b80601007387 */ /* 0x000be80000100a00 */
[----:B------:R5:W-:Y:S01]  /*21070*/  STL.64 [R1+0x6c8], R4 ;  /* 0x0006c80401007387 */ /* 0x000be20000100a00 */
[----:B-1----:R-:W-:-:S04]  /*21080*/  IMAD.WIDE R8, R247, 0x4, R18 ;  /* 0x00000004f7087825 */ /* 0x002fc800078e0212 */
[C---:B-----5:R-:W-:Y:S01]  /*21090*/  IMAD.WIDE R6, R247.reuse, 0x4, R20 ;  /* 0x00000004f7067825 */ /* 0x060fe200078e0214 */
[----:B------:R1:W-:Y:S03]  /*210a0*/  STL.64 [R1+0x6f0], R8 ;  /* 0x0006f00801007387 */ /* 0x0003e60000100a00 */
[C---:B------:R-:W-:Y:S01]  /*210b0*/  IMAD.WIDE R4, R247.reuse, 0x4, R22 ;  /* 0x00000004f7047825 */ /* 0x040fe200078e0216 */
        /* <DEDUP_REMOVED lines=11> */
[C---:B----4-:R-:W-:Y:S01]  /*21170*/  IMAD.WIDE R4, R247.reuse, 0x4, R38 ;  /* 0x00000004f7047825 */ /* 0x050fe200078e0226 */
[----:B------:R4:W-:Y:S04]  /*21180*/  STL.64 [R1+0x770], R6 ;  /* 0x0007700601007387 */ /* 0x0009e80000100a00 */
[----:B------:R5:W-:Y:S01]  /*21190*/  STL.64 [R1+0x778], R4 ;  /* 0x0007780401007387 */ /* 0x000be20000100a00 */
[----:B-1----:R-:W-:-:S04]  /*211a0*/  IMAD.WIDE R8, R247, 0x4, R42 ;  /* 0x00000004f7087825 */ /* 0x002fc800078e022a */
[C---:B----4-:R-:W-:Y:S01]  /*211b0*/  IMAD.WIDE R6, R247.reuse, 0x4, R44 ;  /* 0x00000004f7067825 */ /* 0x050fe200078e022c */
[----:B------:R1:W-:Y:S03]  /*211c0*/  STL.64 [R1+0x758], R8 ;  /* 0x0007580801007387 */ /* 0x0003e60000100a00 */
[C---:B-----5:R-:W-:Y:S01]  /*211d0*/  IMAD.WIDE R4, R247.reuse, 0x4, R46 ;  /* 0x00000004f7047825 */ /* 0x060fe200078e022e */
        /* <DEDUP_REMOVED lines=17> */
[----:B------:R-:W-:-:S04]  /*212f0*/  IMAD.WIDE R244, R247, 0x4, R128 ;  /* 0x00000004f7f47825 */ /* 0x000fc800078e0280 */
[C---:B-----5:R-:W-:Y:S01]  /*21300*/  IMAD.WIDE R4, R247.reuse, 0x4, R70 ;  /* 0x00000004f7047825 */ /* 0x060fe200078e0246 */
[----:B------:R4:W-:Y:S03]  /*21310*/  STL.64 [R1+0x6c0], R6 ;  /* 0x0006c00601007387 */ /* 0x0009e60000100a00 */
        /* <DEDUP_REMOVED lines=36> */
[----:B------:R-:W-:Y:S01]  /*21560*/  ISETP.NE.U32.AND P2, PT, R246, RZ, PT ;  /* 0x000000fff600720c */ /* 0x000fe20003f45070 */
[----:B------:R-:W5:Y:S02]  /*21570*/  LDC R69, c[0x0][0x3a0] ;  /* 0x0000e800ff457b82 */ /* 0x000f640000000800 */
[C---:B-1----:R-:W-:Y:S01]  /*21580*/  IMAD.WIDE R8, R247.reuse, 0x4, R74 ;  /* 0x00000004f7087825 */ /* 0x042fe200078e024a */
[----:B------:R1:W-:Y:S03]  /*21590*/  STL.64 [R1+0x6b0], R4 ;  /* 0x0006b00401007387 */ /* 0x0003e60000100a00 */
[C---:B----4-:R-:W-:Y:S01]  /*215a0*/  IMAD.WIDE R6, R247.reuse, 0x4, R76 ;  /* 0x00000004f7067825 */ /* 0x050fe200078e024c */
[----:B------:R4:W-:Y:S03]  /*215b0*/  STL.64 [R1+0x6a0], R8 ;  /* 0x0006a00801007387 */ /* 0x0009e60000100a00 */
[C---:B------:R-:W-:Y:S01]  /*215c0*/  IMAD.WIDE R188, R247.reuse, 0x4, R226 ;  /* 0x00000004f7bc7825 */ /* 0x040fe200078e02e2 */
[----:B------:R2:W-:Y:S03]  /*215d0*/  STL.64 [R1+0x690], R6 ;  /* 0x0006900601007387 */ /* 0x0005e60000100a00 */
[----:B------:R-:W-:Y:S01]  /*215e0*/  IMAD.WIDE R180, R247, 0x4, R230 ;  /* 0x00000004f7b47825 */ /* 0x000fe200078e02e6 */
[----:B------:R-:W-:Y:S01]  /*215f0*/  IADD3 R17, PT, PT, R17, -0x181, RZ ;  /* 0xfffffe7f11117810 */ /* 0x000fe20007ffe0ff */
[----:B------:R-:W3:Y:S02]  /*21600*/  LDC R70, c[0x0][0x3a0] ;  /* 0x0000e800ff467b82 */ /* 0x000ee40000000800 */
[----:B-1----:R-:W-:-:S04]  /*21610*/  IMAD.WIDE R4, R247, 0x4, R78 ;  /* 0x00000004f7047825 */ /* 0x002fc800078e024e */
[C---:B----4-:R-:W-:Y:S01]  /*21620*/  IMAD.WIDE R8, R247.reuse, 0x4, R86 ;  /* 0x00000004f7087825 */ /* 0x050fe200078e0256 */
[----:B------:R1:W-:Y:S03]  /*21630*/  STL.64 [R1+0x688], R4 ;  /* 0x0006880401007387 */ /* 0x0003e60000100a00 */
[C---:B--2---:R-:W-:Y:S01]  /*21640*/  IMAD.WIDE R6, R247.reuse, 0x4, R88 ;  /* 0x00000004f7067825 */ /* 0x044fe200078e0258 */
[----:B------:R2:W-:Y:S04]  /*21650*/  STL.64 [R1+0x678], R8 ;  /* 0x0006780801007387 */ /* 0x0005e80000100a00 */
[----:B------:R4:W-:Y:S01]  /*21660*/  STL.64 [R1+0x668], R6 ;  /* 0x0006680601007387 */ /* 0x0009e20000100a00 */
[----:B-1----:R-:W-:-:S04]  /*21670*/  IMAD.WIDE R4, R247, 0x4, R90 ;  /* 0x00000004f7047825 */ /* 0x002fc800078e025a */
[C---:B--2---:R-:W-:Y:S01]  /*21680*/  IMAD.WIDE R8, R247.reuse, 0x4, R94 ;  /* 0x00000004f7087825 */ /* 0x044fe200078e025e */
[----:B------:R1:W-:Y:S03]  /*21690*/  STL.64 [R1+0x658], R4 ;  /* 0x0006580401007387 */ /* 0x0003e60000100a00 */
[C---:B----4-:R-:W-:Y:S01]  /*216a0*/  IMAD.WIDE R6, R247.reuse, 0x4, R96 ;  /* 0x00000004f7067825 */ /* 0x050fe200078e0260 */
        /* <DEDUP_REMOVED lines=13> */
[----:B------:R-:W-:Y:S01]  /*21780*/  STL.64 [R1+0x5e0], R6 ;  /* 0x0005e00601007387 */ /* 0x000fe20000100a00 */
[----:B-1----:R-:W-:-:S04]  /*21790*/  IMAD.WIDE R4, R247, 0x4, R114 ;  /* 0x00000004f7047825 */ /* 0x002fc800078e0272 */
[C---:B--2---:R-:W-:Y:S01]  /*217a0*/  IMAD.WIDE R8, R247.reuse, 0x4, R118 ;  /* 0x00000004f7087825 */ /* 0x044fe200078e0276 */
[----:B------:R-:W-:Y:S04]  /*217b0*/  STL.64 [R1+0x5d0], R4 ;  /* 0x0005d00401007387 */ /* 0x000fe80000100a00 */
[----:B------:R1:W-:Y:S04]  /*217c0*/  STL.64 [R1+0x5c0], R8 ;  /* 0x0005c00801007387 */ /* 0x0003e80000100a00 */
[----:B-1----:R-:W2:Y:S01]  /*217d0*/  LDL.LU.64 R8, [R1+0xbc8] ;  /* 0x000bc80001087983 */ /* 0x002ea20000300a00 */
[----:B------:R-:W-:-:S04]  /*217e0*/  IMAD.WIDE R6, R247, 0x4, R120 ;  /* 0x00000004f7067825 */ /* 0x000fc800078e0278 */
[C---:B------:R-:W-:Y:S01]  /*217f0*/  IMAD.WIDE R4, R247.reuse, 0x4, R122 ;  /* 0x00000004f7047825 */ /* 0x040fe200078e027a */
[----:B------:R1:W-:Y:S04]  /*21800*/  STL.64 [R1+0x5b8], R6 ;  /* 0x0005b80601007387 */ /* 0x0003e80000100a00 */
        /* <DEDUP_REMOVED lines=32> */
[----:B------:R-:W-:Y:S01]  /*21a10*/  STL.64 [R1+0x3d0], R208 ;  /* 0x0003d0d001007387 */ /* 0x000fe20000100a00 */
[----:B------:R-:W-:-:S03]  /*21a20*/  IMAD.WIDE R172, R247, 0x4, R232 ;  /* 0x00000004f7ac7825 */ /* 0x000fc600078e02e8 */
[----:B------:R-:W-:Y:S01]  /*21a30*/  STL.64 [R1+0x3c8], R210 ;  /* 0x0003c8d201007387 */ /* 0x000fe20000100a00 */
[----:B------:R-:W-:-:S03]  /*21a40*/  IMAD.WIDE R164, R247, 0x4, R234 ;  /* 0x00000004f7a47825 */ /* 0x000fc600078e02ea */
[----:B------:R-:W-:Y:S01]  /*21a50*/  STL.64 [R1+0x2b8], R214 ;  /* 0x0002b8d601007387 */ /* 0x000fe20000100a00 */
[----:B------:R-:W-:-:S03]  /*21a60*/  VIADD R246, R2, 0x100000 ;  /* 0x0010000002f67836 */ /* 0x000fc60000000000 */
        /* <DEDUP_REMOVED lines=9> */
[----:B------:R-:W-:Y:S04]  /*21b00*/  STL.64 [R1+0x280], R172 ;  /* 0x000280ac01007387 */ /* 0x000fe80000100a00 */
[----:B------:R-:W-:Y:S04]  /*21b10*/  STL.64 [R1+0x278], R164 ;  /* 0x000278a401007387 */ /* 0x000fe80000100a00 */
[----:B------:R-:W-:Y:S01]  /*21b20*/  LDGSTS.E [R246+-0x40200], desc[UR20][R242.64], !P4 ;  /* 0xbfe00000f2f67fae */ /* 0x000fe2000e1a1014 */
[----:B------:R-:W-:-:S02]  /*21b30*/  ISETP.GE.U32.AND P4, PT, R17, 0x7ffffe40, PT ;  /* 0x7ffffe401100780c */ /* 0x000fc40003f86070 */
[----:B------:R-:W1:Y:S01]  /*21b40*/  LDC R17, c[0x0][0x3a0] ;  /* 0x0000e800ff117b82 */ /* 0x000e620000000800 */
[----:B------:R-:W-:Y:S04]  /*21b50*/  STL.64 [R1+0x270], R156 ;  /* 0x0002709c01007387 */ /* 0x000fe80000100a00 */
[----:B------:R-:W-:Y:S04]  /*21b60*/  STL.64 [R1+0x268], R148 ;  /* 0x0002689401007387 */ /* 0x000fe80000100a00 */
[----:B------:R-:W-:Y:S04]  /*21b70*/  STL.64 [R1+0x260], R140 ;  /* 0x0002608c01007387 */ /* 0x000fe80000100a00 */
        /* <DEDUP_REMOVED lines=19> */
[----:B----4-:R-:W4:Y:S01]  /*21cb0*/  LDL.LU.64 R4, [R1+0xb28] ;  /* 0x000b280001047983 */ /* 0x010f220000300a00 */
[----:B------:R-:W-:-:S03]  /*21cc0*/  VIADD R68, R17, 0xfffffe7e ;  /* 0xfffffe7e11447836 */ /* 0x000fc60000000000 */
[----:B------:R-:W4:Y:S04]  /*21cd0*/  LDL.LU.64 R24, [R1+0xb20] ;  /* 0x000b200001187983 */ /* 0x000f280000300a00 */
[----:B------:R-:W4:Y:S04]  /*21ce0*/  LDL.LU.64 R132, [R1+0xb18] ;  /* 0x000b180001847983 */ /* 0x000f280000300a00 */
[----:B------:R-:W4:Y:S04]  /*21cf0*/  LDL.LU.64 R124, [R1+0xb10] ;  /* 0x000b1000017c7983 */ /* 0x000f280000300a00 */
[----:B------:R-:W4:Y:S04]  /*21d00*/  LDL.LU.64 R116, [R1+0xb08] ;  /* 0x000b080001747983 */ /* 0x000f280000300a00 */
[----:B------:R-:W4:Y:S04]  /*21d10*/  LDL.LU.64 R16, [R1+0xb00] ;  /* 0x000b000001107983 */ /* 0x000f280000300a00 */
[----:B------:R-:W4:Y:S04]  /*21d20*/  LDL.LU.64 R108, [R1+0xaf8] ;  /* 0x000af800016c7983 */ /* 0x000f280000300a00 */
[----:B------:R-:W4:Y:S04]  /*21d30*/  LDL.LU.64 R100, [R1+0xaf0] ;  /* 0x000af00001647983 */ /* 0x000f280000300a00 */
[----:B------:R-:W4:Y:S01]  /*21d40*/  LDL.LU.64 R92, [R1+0xae8] ;  /* 0x000ae800015c7983 */ /* 0x000f220000300a00 */
[----:B--2---:R-:W-:-:S03]  /*21d50*/  IMAD.WIDE R66, R0, 0x4, R8 ;  /* 0x0000000400427825 */ /* 0x004fc600078e0208 */
[----:B------:R-:W2:Y:S04]  /*21d60*/  LDL.LU.64 R8, [R1+0xae0] ;  /* 0x000ae00001087983 */ /* 0x000ea80000300a00 */
[----:B------:R-:W2:Y:S04]  /*21d70*/  LDL.LU.64 R84, [R1+0xad8] ;  /* 0x000ad80001547983 */ /* 0x000ea80000300a00 */
[----:B------:R-:W2:Y:S04]  /*21d80*/  LDL.LU.64 R72, [R1+0xad0] ;  /* 0x000ad00001487983 */ /* 0x000ea80000300a00 */
[----:B------:R-:W2:Y:S04]  /*21d90*/  LDL.64 R230, [R1+0xac8] ;  /* 0x000ac80001e67983 */ /* 0x000ea80000100a00 */
[----:B------:R-:W2:Y:S04]  /*21da0*/  LDL.64 R222, [R1+0xab8] ;  /* 0x000ab80001de7983 */ /* 0x000ea80000100a00 */
[----:B------:R-:W0:Y:S04]  /*21db0*/  LDGDEPBAR ;  /* 0x00000000000079af */ /* 0x000e280000000000 */
[----:B---3--:R-:W-:Y:S01]  /*21dc0*/  LDGSTS.E [R83+-0xc000], desc[UR20][R66.64], P3 ;  /* 0xf400000042537fae */ /* 0x008fe200099a1014 */
[----:B------:R-:W-:-:S03]  /*21dd0*/  IMAD.WIDE R138, R0, 0x4, R66 ;  /* 0x00000004008a7825 */ /* 0x000fc600078e0242 */
[----:B------:R-:W3:Y:S04]  /*21de0*/  LDL.64 R238, [R1+0xaa8] ;  /* 0x000aa80001ee7983 */ /* 0x000ee80000100a00 */
[----:B------:R-:W3:Y:S04]  /*21df0*/  LDL.64 R234, [R1+0xaa0] ;  /* 0x000aa00001ea7983 */ /* 0x000ee80000100a00 */
[----:B------:R-:W3:Y:S04]  /*21e00*/  LDL.64 R226, [R1+0xa98] ;  /* 0x000a980001e27983 */ /* 0x000ee80000100a00 */
[----:B------:R-:W3:Y:S04]  /*21e10*/  LDL.64 R218, [R1+0x2f0] ;  /* 0x0002f00001da7983 */ /* 0x000ee80000100a00 */
[----:B------:R-:W3:Y:S04]  /*21e20*/  LDL.64 R232, [R1+0x900] ;  /* 0x0009000001e87983 */ /* 0x000ee80000100a00 */
[----:B------:R-:W3:Y:S04]  /*21e30*/  LDL.64 R224, [R1+0x8f8] ;  /* 0x0008f80001e07983 */ /* 0x000ee80000100a00 */
[----:B------:R-:W3:Y:S04]  /*21e40*/  LDL.64 R242, [R1+0xa90] ;  /* 0x000a900001f27983 */ /* 0x000ee80000100a00 */
[----:B------:R-:W-:Y:S01]  /*21e50*/  STL.64 [R1+0x248], R138 ;  /* 0x0002488a01007387 */ /* 0x000fe20000100a00 */
[----:B-----5:R-:W-:-:S04]  /*21e60*/  IMAD.WIDE R62, R0, 0x4, R42 ;  /* 0x00000004003e7825 */ /* 0x020fc800078e022a */
[----:B------:R-:W-:-:S04]  /*21e70*/  IMAD.WIDE R60, R0, 0x4, R38 ;  /* 0x00000004003c7825 */ /* 0x000fc800078e0226 */
[----:B------:R-:W-:-:S05]  /*21e80*/  IMAD.WIDE R58, R0, 0x4, R36 ;  /* 0x00000004003a7825 */ /* 0x000fca00078e0224 */
[----:B------:R-:W-:Y:S01]  /*21e90*/  LDGSTS.E [R83+-0xbc00], desc[UR20][R58.64], P3 ;  /* 0xf44000003a537fae */ /* 0x000fe200099a1014 */
[----:B------:R-:W-:-:S04]  /*21ea0*/  IMAD.WIDE R54, R0, 0x4, R34 ;  /* 0x0000000400367825 */ /* 0x000fc800078e0222 */
[----:B------:R-:W-:-:S04]  /*21eb0*/  IMAD.WIDE R52, R0, 0x4, R30 ;  /* 0x0000000400347825 */ /* 0x000fc800078e021e */
[----:B------:R-:W-:-:S04]  /*21ec0*/  IMAD.WIDE R50, R0, 0x4, R28 ;  /* 0x0000000400327825 */ /* 0x000fc800078e021c */
[C---:B------:R-:W-:Y:S01]  /*21ed0*/  IMAD.WIDE R64, R0.reuse, 0x4, R64 ;  /* 0x0000000400407825 */ /* 0x040fe200078e0240 */
[----:B------:R-:W-:Y:S03]  /*21ee0*/  LDGSTS.E [R83+-0xb800], desc[UR20][R50.64], P3 ;  /* 0xf480000032537fae */ /* 0x000fe600099a1014 */
        /* <DEDUP_REMOVED lines=9> */
[----:B----4-:R-:W-:-:S04]  /*21f80*/  IMAD.WIDE R26, R0, 0x4, R4 ;  /* 0x00000004001a7825 */ /* 0x010fc800078e0204 */
[C---:B------:R-:W-:Y:S01]  /*21f90*/  IMAD.WIDE R40, R0.reuse, 0x4, R40 ;  /* 0x0000000400287825 */ /* 0x040fe200078e0228 */
[----:B------:R-:W-:Y:S03]  /*21fa0*/  LDGSTS.E [R83+-0xac00], desc[UR20][R26.64], P3 ;  /* 0xf54000001a537fae */ /* 0x000fe600099a1014 */
[----:B------:R-:W-:-:S04]  /*21fb0*/  IMAD.WIDE R32, R0, 0x4, R32 ;  /* 0x0000000400207825 */ /* 0x000fc800078e0220 */
[----:B------:R-:W-:-:S05]  /*21fc0*/  IMAD.WIDE R18, R0, 0x4, R116 ;  /* 0x0000000400127825 */ /* 0x000fca00078e0274 */
[----:B------:R-:W-:Y:S01]  /*21fd0*/  LDGSTS.E [R83+-0xa800], desc[UR20][R18.64], P3 ;  /* 0xf580000012537fae */ /* 0x000fe200099a1014 */
[----:B------:R-:W-:-:S04]  /*21fe0*/  IMAD.WIDE R24, R0, 0x4, R24 ;  /* 0x0000000400187825 */ /* 0x000fc800078e0218 */
[----:B------:R-:W-:-:S05]  /*21ff0*/  IMAD.WIDE R10, R0, 0x4, R92 ;  /* 0x00000004000a7825 */ /* 0x000fca00078e025c */
[----:B------:R-:W-:Y:S01]  /*22000*/  LDGSTS.E [R83+-0xa400], desc[UR20][R10.64], P3 ;  /* 0xf5c000000a537fae */ /* 0x000fe200099a1014 */
[----:B------:R-:W-:-:S03]  /*22010*/  IMAD.WIDE R16, R0, 0x4, R16 ;  /* 0x0000000400107825 */ /* 0x000fc600078e0210 */
[----:B------:R-:W-:Y:S01]  /*22020*/  LDGSTS.E [R82+-0xbf00], desc[UR20][R64.64], P3 ;  /* 0xf410000040527fae */ /* 0x000fe200099a1014 */
[----:B--2---:R-:W-:-:S03]  /*22030*/  IMAD.WIDE R8, R0, 0x4, R8 ;  /* 0x0000000400087825 */ /* 0x004fc600078e0208 */
[----:B------:R-:W-:Y:S04]  /*22040*/  LDGSTS.E [R82+-0xbb00], desc[UR20][R56.64], P3 ;  /* 0xf450000038527fae */ /* 0x000fe800099a1014 */
[----:B------:R-:W-:Y:S04]  /*22050*/  LDGSTS.E [R82+-0xb700], desc[UR20][R48.64], P3 ;  /* 0xf490000030527fae */ /* 0x000fe800099a1014 */
[----:B------:R-:W-:Y:S01]  /*22060*/  LDGSTS.E [R82+-0xb300], desc[UR20][R40.64], P3 ;  /* 0xf4d0000028527fae */ /* 0x000fe200099a1014 */
[----:B------:R-:W-:-:S03]  /*22070*/  IMAD.WIDE R44, R0, 0x4, R22 ;  /* 0x00000004002c7825 */ /* 0x000fc600078e0216 */
[----:B------:R-:W-:Y:S01]  /*22080*/  LDGSTS.E [R82+-0xaf00], desc[UR20][R32.64], P3 ;  /* 0xf510000020527fae */ /* 0x000fe200099a1014 */
[----:B------:R-:W-:-:S03]  /*22090*/  IMAD.WIDE R36, R0, 0x4, R14 ;  /* 0x0000000400247825 */ /* 0x000fc600078e020e */
[----:B------:R-:W-:Y:S01]  /*220a0*/  LDGSTS.E [R82+-0xab00], desc[UR20][R24.64], P3 ;  /* 0xf550000018527fae */ /* 0x000fe200099a1014 */
[----:B------:R-:W-:-:S03]  /*220b0*/  IMAD.WIDE R22, R0, 0x4, R132 ;  /* 0x0000000400167825 */ /* 0x000fc600078e0284 */
[----:B------:R-:W-:Y:S01]  /*220c0*/  LDGSTS.E [R82+-0xa700], desc[UR20][R16.64], P3 ;  /* 0xf590000010527fae */ /* 0x000fe200099a1014 */
[----:B------:R-:W-:-:S03]  /*220d0*/  IMAD.WIDE R28, R0, 0x4, R6 ;  /* 0x00000004001c7825 */ /* 0x000fc600078e0206 */
[----:B------:R1:W-:Y:S01]  /*220e0*/  LDGSTS.E [R82+-0xa300], desc[UR20][R8.64], P3 ;  /* 0xf5d0000008527fae */ /* 0x0003e200099a1014 */
[----:B------:R-:W-:-:S03]  /*220f0*/  IMAD.WIDE R14, R0, 0x4, R108 ;  /* 0x00000004000e7825 */ /* 0x000fc600078e026c */
[----:B------:R-:W-:Y:S01]  /*22100*/  LDGSTS.E [R81+-0xbe00], desc[UR20][R62.64], P3 ;  /* 0xf42000003e517fae */ /* 0x000fe200099a1014 */
[----:B------:R-:W-:-:S03]  /*22110*/  IMAD.WIDE R6, R0, 0x4, R84 ;  /* 0x0000000400067825 */ /* 0x000fc600078e0254 */
        /* <DEDUP_REMOVED lines=19> */
[----:B------:R-:W-:Y:S01]  /*22250*/  STL.64 [R1+0x240], R122 ;  /* 0x0002407a01007387 */ /* 0x000fe20000100a00 */
        /* <DEDUP_REMOVED lines=11> */
[----:B------:R-:W-:Y:S04]  /*22310*/  STL.64 [R1+0x228], R136 ;  /* 0x0002288801007387 */ /* 0x000fe80000100a00 */
[----:B------:R-:W-:Y:S01]  /*22320*/  LDGSTS.E [R80+-0xa500], desc[UR20][R12.64], P3 ;  /* 0xf5b000000c507fae */ /* 0x000fe200099a1014 */
[----:B------:R-:W-:-:S03]  /*22330*/  IMAD.WIDE R116, R0, 0x4, R40 ;  /* 0x0000000400747825 */ /* 0x000fc600078e0228 */
[----:B------:R-:W-:Y:S04]  /*22340*/  STL.64 [R1+0x220], R120 ;  /* 0x0002207801007387 */ /* 0x000fe80000100a00 */
[----:B------:R2:W-:Y:S01]  /*22350*/  LDGSTS.E [R80+-0xa100], desc[UR20][R4.64], P3 ;  /* 0xf5f0000004507fae */ /* 0x0005e200099a1014 */
[----:B------:R-:W-:-:S03]  /*22360*/  IMAD.WIDE R100, R0, 0x4, R38 ;  /* 0x0000000400647825 */ /* 0x000fc600078e0226 */
[----:B------:R-:W-:Y:S04]  /*22370*/  STL.64 [R1+0x218], R104 ;  /* 0x0002186801007387 */ /* 0x000fe80000100a00 */
[----:B------:R-:W0:Y:S01]  /*22380*/  LDGDEPBAR ;  /* 0x00000000000079af */ /* 0x000e220000000000 */
        /* <DEDUP_REMOVED lines=26> */
[----:B------:R-:W-:-:S04]  /*22530*/  IMAD.WIDE R124, R0, 0x4, R10 ;  /* 0x00000004007c7825 */ /* 0x000fc800078e020a */
[C---:B------:R-:W-:Y:S01]  /*22540*/  IMAD.WIDE R108, R0.reuse, 0x4, R8 ;  /* 0x00000004006c7825 */ /* 0x040fe200078e0208 */
[----:B------:R-:W-:Y:S03]  /*22550*/  STL.64 [R1+0x1a8], R128 ;  /* 0x0001a88001007387 */ /* 0x000fe60000100a00 */
[C---:B------:R-:W-:Y:S01]  /*22560*/  IMAD.WIDE R92, R0.reuse, 0x4, R6 ;  /* 0x00000004005c7825 */ /* 0x040fe200078e0206 */
[----:B------:R-:W-:Y:S03]  /*22570*/  STL.64 [R1+0x1a0], R112 ;  /* 0x0001a07001007387 */ /* 0x000fe60000100a00 */
[----:B------:R-:W-:Y:S01]  /*22580*/  IMAD.WIDE R72, R0, 0x4, R4 ;  /* 0x0000000400487825 */ /* 0x000fe200078e0204 */
[----:B------:R-:W-:Y:S01]  /*22590*/  STL.64 [R1+0x198], R96 ;  /* 0x0001986001007387 */ /* 0x000fe20000100a00 */
[----:B------:R-:W-:Y:S01]  /*225a0*/  ISETP.GE.U32.AND P3, PT, R68, 0x7ffffe3f, PT ;  /* 0x7ffffe3f4400780c */ /* 0x000fe20003f66070 */
[----:B-1----:R-:W1:Y:S02]  /*225b0*/  LDC R8, c[0x0][0x3a0] ;  /* 0x0000e800ff087b82 */ /* 0x002e640000000800 */
[----:B------:R-:W-:Y:S01]  /*225c0*/  STL.64 [R1+0x190], R76 ;  /* 0x0001904c01007387 */ /* 0x000fe20000100a00 */
[----:B--2---:R-:W-:-:S05]  /*225d0*/  VIADD R4, R2, 0x100000 ;  /* 0x0010000002047836 */ /* 0x004fca0000000000 */
[----:B------:R-:W-:Y:S01]  /*225e0*/  BAR.SYNC.DEFER_BLOCKING 0x0 ;  /* 0x0000000000007b1d */ /* 0x000fe20000010000 */
[----:B------:R-:W-:-:S07]  /*225f0*/  IADD3 R0, PT, PT, R2, 0x100000, RZ ;  /* 0x0010000002007810 */ /* 0x000fce0007ffe0ff */
[----:B------:R-:W2:Y:S01]  /*22600*/  LDC R7, c[0x0][0x3a0] ;  /* 0x0000e800ff077b82 */ /* 0x000ea20000000800 */
[----:B------:R-:W-:Y:S04]  /*22610*/  STL.64 [R1+0x188], R126 ;  /* 0x0001887e01007387 */ /* 0x000fe80000100a00 */
[----:B------:R-:W-:Y:S03]  /*22620*/  STL.64 [R1+0x180], R110 ;  /* 0x0001806e01007387 */ /* 0x000fe60000100a00 */
[----:B------:R-:W4:Y:S01]  /*22630*/  LDC R9, c[0x0][0x3a0] ;  /* 0x0000e800ff097b82 */ /* 0x000f220000000800 */
[----:B------:R-:W-:Y:S04]  /*22640*/  STL.64 [R1+0x178], R94 ;  /* 0x0001785e01007387 */ /* 0x000fe80000100a00 */
[----:B------:R-:W-:Y:S03]  /*22650*/  STL.64 [R1+0x258], R74 ;  /* 0x0002584a01007387 */ /* 0x000fe60000100a00 */
[----:B------:R-:W5:Y:S01]  /*22660*/  LDC R10, c[0x0][0x3a0] ;  /* 0x0000e800ff0a7b82 */ /* 0x000f620000000800 */
[----:B------:R-:W-:Y:S04]  /*22670*/  STL.64 [R1+0x170], R124 ;  /* 0x0001707c01007387 */ /* 0x000fe80000100a00 */
[----:B------:R-:W-:Y:S04]  /*22680*/  STL.64 [R1+0x168], R108 ;  /* 0x0001686c01007387 */ /* 0x000fe80000100a00 */
[----:B------:R-:W-:Y:S04]  /*22690*/  STL.64 [R1+0x160], R92 ;  /* 0x0001605c01007387 */ /* 0x000fe80000100a00 */
[----:B------:R-:W-:Y:S04]  /*226a0*/  STL.64 [R1+0x250], R72 ;  /* 0x0002504801007387 */ /* 0x000fe80000100a00 */
[----:B------:R-:W-:Y:S01]  /*226b0*/  @!PT LDS RZ, [RZ] ;  /* 0x00000000fffff984 */ /* 0x000fe20000000800 */
[----:B------:R-:W-:Y:S01]  /*226c0*/  @!PT LDS RZ, [RZ] ;  /* 0x00000000fffff984 */ /* 0x000fe20000000800 */
[----:B------:R-:W-:Y:S01]  /*226d0*/  @!PT LDS RZ, [RZ] ;  /* 0x00000000fffff984 */ /* 0x000fe20000000800 */
[----:B------:R1:W-:Y:S04]  /*226e0*/  LDGSTS.E [R4+-0x40000], desc[UR20][R230.64], !P4 ;  /* 0xc0000000e6047fae */ /* 0x0003e8000e1a1014 */
[----:B------:R-:W-:Y:S01]  /*226f0*/  LDGSTS.E [R0+-0x3fe00], desc[UR20][R222.64], !P4 ;  /* 0xc0200000de007fae */ /* 0x000fe2000e1a1014 */
[C---:B------:R-:W-:Y:S01]  /*22700*/  VIADD R5, R2.reuse, 0x100000 ;  /* 0x0010000002057836 */ /* 0x040fe20000000000 */
[----:B------:R-:W-:-:S02]  /*22710*/  IADD3 R6, PT, PT, R2, 0x100000, RZ ;  /* 0x0010000002067810 */ /* 0x000fc40007ffe0ff */
[----:B------:R-:W2:Y:S04]  /*22720*/  LDL.64 R240, [R1+0x8e0] ;  /* 0x0008e00001f07983 */ /* 0x000ea80000100a00 */
[----:B------:R-:W2:Y:S04]  /*22730*/  LDL.64 R230, [R1+0x8f0] ;  /* 0x0008f00001e67983 */ /* 0x000ea80000100a00 */
[----:B------:R-:W4:Y:S04]  /*22740*/  LDL.64 R222, [R1+0x8e8] ;  /* 0x0008e80001de7983 */ /* 0x000f280000100a00 */
[----:B---3--:R-:W-:Y:S04]  /*22750*/  LDGSTS.E [R5+-0x3fc00], desc[UR20][R238.64], !P4 ;  /* 0xc0400000ee057fae */ /* 0x008fe8000e1a1014 */
[----:B------:R-:W-:Y:S01]  /*22760*/  LDGSTS.E [R0+-0x3fa00], desc[UR20][R234.64], !P4 ;  /* 0xc0600000ea007fae */ /* 0x000fe2000e1a1014 */
[----:B-1----:R-:W-:-:S03]  /*22770*/  VIADD R4, R69, 0xfffffe7d ;  /* 0xfffffe7d45047836 */ /* 0x002fc60000000000 */
[----:B------:R1:W-:Y:S04]  /*22780*/  LDGSTS.E [R6+-0x3f800], desc[UR20][R226.64], !P3 ;  /* 0xc0800000e2067fae */ /* 0x0003e8000d9a1014 */
[----:B------:R-:W-:Y:S01]  /*22790*/  LDGSTS.E [R5+-0x3f600], desc[UR20][R218.64], !P3 ;  /* 0xc0a00000da057fae */ /* 0x000fe2000d9a1014 */
[----:B------:R-:W-:-:S03]  /*227a0*/  ISETP.GE.U32.AND P4, PT, R4, 0x7ffffe3e, PT ;  /* 0x7ffffe3e0400780c */ /* 0x000fc60003f86070 */
[----:B------:R-:W3:Y:S04]  /*227b0*/  LDL.64 R238, [R1+0x8d0] ;  /* 0x0008d00001ee7983 */ /* 0x000ee80000100a00 */
[----:B------:R-:W3:Y:S04]  /*227c0*/  LDL.64 R226, [R1+0xa88] ;  /* 0x000a880001e27983 */ /* 0x000ee80000100a00 */
[----:B------:R-:W5:Y:S01]  /*227d0*/  LDL.64 R218, [R1+0x8d8] ;  /* 0x0008d80001da7983 */ /* 0x000f620000100a00 */
[----:B------:R-:W-:-:S03]  /*227e0*/  VIADD R4, R2, 0x100000 ;  /* 0x0010000002047836 */ /* 0x000fc60000000000 */
[----:B------:R-:W5:Y:S04]  /*227f0*/  LDL.64 R234, [R1+0x8c8] ;  /* 0x0008c80001ea7983 */ /* 0x000f680000100a00 */
[----:B------:R-:W-:Y:S04]  /*22800*/  LDGSTS.E [R4+-0x3f400], desc[UR20][R232.64], !P3 ;  /* 0xc0c00000e8047fae */ /* 0x000fe8000d9a1014 */
[----:B------:R-:W-:Y:S04]  /*22810*/  LDGSTS.E [R0+-0x3f200], desc[UR20][R224.64], !P3 ;  /* 0xc0e00000e0007fae */ /* 0x000fe8000d9a1014 */
[----:B------:R1:W-:Y:S04]  /*22820*/  LDGSTS.E [R5+-0x3f000], desc[UR20][R242.64], !P4 ;  /* 0xc1000000f2057fae */ /* 0x0003e8000e1a1014 */
[----:B------:R-:W5:Y:S04]  /*22830*/  LDL.64 R232, [R1+0xa80] ;  /* 0x000a800001e87983 */ /* 0x000f680000100a00 */
[----:B------:R-:W5:Y:S01]  /*22840*/  LDL.64 R224, [R1+0x8c0] ;  /* 0x0008c00001e07983 */ /* 0x000f620000100a00 */
[----:B-1----:R-:W-:Y:S01]  /*22850*/  VIADD R6, R70, 0xfffffe7c ;  /* 0xfffffe7c46067836 */ /* 0x002fe20000000000 */
[----:B------:R-:W-:-:S02]  /*22860*/  IADD3 R5, PT, PT, R8, -0x185, RZ ;  /* 0xfffffe7b08057810 */ /* 0x000fc40007ffe0ff */
[----:B------:R-:W5:Y:S04]  /*22870*/  LDL.64 R242, [R1+0xa78] ;  /* 0x000a780001f27983 */ /* 0x000f680000100a00 */
[----:B------:R-:W5:Y:S04]  /*22880*/  LDL.64 R246, [R1+0x990] ;  /* 0x0009900001f67983 */ /* 0x000f680000100a00 */
[----:B--2---:R-:W-:Y:S01]  /*22890*/  LDGSTS.E [R4+-0x3ee00], desc[UR20][R230.64], !P4 ;  /* 0xc1200000e6047fae */ /* 0x004fe2000e1a1014 */
[----:B------:R-:W-:Y:S01]  /*228a0*/  ISETP.GE.U32.AND P3, PT, R6, 0x7ffffe3d, PT ;  /* 0x7ffffe3d0600780c */ /* 0x000fe20003f66070 */
[----:B------:R-:W1:Y:S02]  /*228b0*/  LDC R8, c[0x0][0x3a0] ;  /* 0x0000e800ff087b82 */ /* 0x000e640000000800 */
[----:B----4-:R-:W-:Y:S04]  /*228c0*/  LDGSTS.E [R0+-0x3ec00], desc[UR20][R222.64], !P4 ;  /* 0xc1400000de007fae */ /* 0x010fe8000e1a1014 */
[----:B------:R-:W2:Y:S04]  /*228d0*/  LDL.64 R230, [R1+0x8b8] ;  /* 0x0008b80001e67983 */ /* 0x000ea80000100a00 */
[----:B------:R-:W4:Y:S01]  /*228e0*/  LDL.64 R222, [R1+0x8b0] ;  /* 0x0008b00001de7983 */ /* 0x000f220000100a00 */
[----:B------:R-:W-:Y:S01]  /*228f0*/  ISETP.GE.U32.AND P5, PT, R5, 0x7ffffe3c, PT ;  /* 0x7ffffe3c0500780c */ /* 0x000fe20003fa6070 */
[----:B------:R-:W-:-:S05]  /*22900*/  VIADD R5, R2, 0x100000 ;  /* 0x0010000002057836 */ /* 0x000fca0000000000 */
[----:B------:R-:W-:Y:S04]  /*22910*/  LDGSTS.E [R5+-0x3ea00], desc[UR20][R240.64], !P4 ;  /* 0xc1600000f0057fae */ /* 0x000fe8000e1a1014 */
[----:B---3--:R3:W-:Y:S04]  /*22920*/  LDGSTS.E [R4+-0x3e800], desc[UR20][R226.64], !P3 ;  /* 0xc1800000e2047fae */ /* 0x0087e8000d9a1014 */
[----:B-----5:R-:W-:Y:S01]  /*22930*/  LDGSTS.E [R0+-0x3e600], desc[UR20][R218.64], !P3 ;  /* 0xc1a00000da007fae */ /* 0x020fe2000d9a1014 */
[----:B------:R-:W-:-:S03]  /*22940*/  VIADD R6, R2, 0x100000 ;  /* 0x0010000002067836 */ /* 0x000fc60000000000 */
[----:B------:R-:W5:Y:S04]  /*22950*/  LDL.64 R240, [R1+0x898] ;  /* 0x0008980001f07983 */ /* 0x000f680000100a00 */
[----:B------:R-:W5:Y:S04]  /*22960*/  LDL.64 R226, [R1+0x8a8] ;  /* 0x0008a80001e27983 */ /* 0x000f680000100a00 */
[----:B------:R-:W5:Y:S01]  /*22970*/  LDL.64 R218, [R1+0x8a0] ;  /* 0x0008a00001da7983 */ /* 0x000f620000100a00 */
[----:B---3--:R-:W-:Y:S02]  /*22980*/  IADD3 R4, PT, PT, R7, -0x186, RZ ;  /* 0xfffffe7a07047810 */ /* 0x008fe40007ffe0ff */
[----:B------:R-:W3:Y:S01]  /*22990*/  LDC R7, c[0x0][0x3a0] ;  /* 0x0000e800ff077b82 */ /* 0x000ee20000000800 */
[----:B------:R-:W-:Y:S04]  /*229a0*/  LDGSTS.E [R6+-0x3e400], desc[UR20][R238.64], !P3 ;  /* 0xc1c00000ee067fae */ /* 0x000fe8000d9a1014 */
[----:B------:R-:W-:Y:S01]  /*229b0*/  LDGSTS.E [R0+-0x3e200], desc[UR20][R234.64], !P3 ;  /* 0xc1e00000ea007fae */ /* 0x000fe2000d9a1014 */
[----:B------:R-:W-:Y:S01]  /*229c0*/  ISETP.GE.U32.AND P3, PT, R4, 0x7ffffe3b, PT ;  /* 0x7ffffe3b0400780c */ /* 0x000fe20003f66070 */
[----:B------:R-:W-:-:S02]  /*229d0*/  VIADD R4, R2, 0x100000 ;  /* 0x0010000002047836 */ /* 0x000fc40000000000 */
[----:B------:R1:W-:Y:S04]  /*229e0*/  LDGSTS.E [R6+-0x3e000], desc[UR20][R232.64], !P5 ;  /* 0xc2000000e8067fae */ /* 0x0003e8000e9a1014 */
[----:B------:R-:W-:Y:S04]  /*229f0*/  LDGSTS.E [R5+-0x3de00], desc[UR20][R224.64], !P5 ;  /* 0xc2200000e0057fae */ /* 0x000fe8000e9a1014 */
[----:B------:R-:W3:Y:S04]  /*22a00*/  LDL.64 R238, [R1+0x888] ;  /* 0x0008880001ee7983 */ /* 0x000ee80000100a00 */
[----:B------:R-:W3:Y:S04]  /*22a10*/  LDL.64 R232, [R1+0xa70] ;  /* 0x000a700001e87983 */ /* 0x000ee80000100a00 */
[----:B------:R-:W3:Y:S04]  /*22a20*/  LDL.64 R224, [R1+0x890] ;  /* 0x0008900001e07983 */ /* 0x000ee80000100a00 */
[----:B------:R-:W3:Y:S04]  /*22a30*/  LDL.64 R234, [R1+0x880] ;  /* 0x0008800001ea7983 */ /* 0x000ee80000100a00 */
[----:B--2---:R-:W-:Y:S04]  /*22a40*/  LDGSTS.E [R4+-0x3dc00], desc[UR20][R230.64], !P5 ;  /* 0xc2400000e6047fae */ /* 0x004fe8000e9a1014 */
[----:B----4-:R-:W-:Y:S01]  /*22a50*/  LDGSTS.E [R0+-0x3da00], desc[UR20][R222.64], !P5 ;  /* 0xc2600000de007fae */ /* 0x010fe2000e9a1014 */
[----:B-1----:R-:W-:-:S02]  /*22a60*/  VIADD R6, R8, 0xfffffe79 ;  /* 0xfffffe7908067836 */ /* 0x002fc40000000000 */
[----:B------:R-:W1:Y:S01]  /*22a70*/  LDC R8, c[0x0][0x3a0] ;  /* 0x0000e800ff087b82 */ /* 0x000e620000000800 */
[----:B------:R2:W-:Y:S04]  /*22a80*/  LDGSTS.E [R5+-0x3d800], desc[UR20][R242.64], !P3 ;  /* 0xc2800000f2057fae */ /* 0x0005e8000d9a1014 */
[----:B------:R-:W4:Y:S04]  /*22a90*/  LDL.64 R230, [R1+0xa68] ;  /* 0x000a680001e67983 */ /* 0x000f280000100a00 */
[----:B------:R-:W4:Y:S01]  /*22aa0*/  LDL.64 R222, [R1+0x878] ;  /* 0x0008780001de7983 */ /* 0x000f220000100a00 */
[----:B------:R-:W-:-:S02]  /*22ab0*/  ISETP.GE.U32.AND P4, PT, R6, 0x7ffffe3a, PT ;  /* 0x7ffffe3a0600780c */ /* 0x000fc40003f86070 */
[----:B--2---:R-:W-:Y:S01]  /*22ac0*/  IADD3 R5, PT, PT, R9, -0x188, RZ ;  /* 0xfffffe7809057810 */ /* 0x004fe20007ffe0ff */
[----:B------:R-:W2:Y:S04]  /*22ad0*/  LDL.64 R242, [R1+0xa60] ;  /* 0x000a600001f27983 */ /* 0x000ea80000100a00 */
[----:B-----5:R-:W-:Y:S01]  /*22ae0*/  LDGSTS.E [R4+-0x3d600], desc[UR20][R226.64], !P3 ;  /* 0xc2a00000e2047fae */ /* 0x020fe2000d9a1014 */
[----:B------:R-:W-:Y:S01]  /*22af0*/  VIADD R6, R2, 0x100000 ;  /* 0x0010000002067836 */ /* 0x000fe20000000000 */
[----:B------:R-:W5:Y:S02]  /*22b00*/  LDC R9, c[0x0][0x3a0] ;  /* 0x0000e800ff097b82 */ /* 0x000f640000000800 */
[----:B------:R-:W-:Y:S01]  /*22b10*/  LDGSTS.E [R0+-0x3d400], desc[UR20][R218.64], !P3 ;  /* 0xc2c00000da007fae */ /* 0x000fe2000d9a1014 */
[----:B------:R-:W-:-:S03]  /*22b20*/  ISETP.GE.U32.AND P5, PT, R5, 0x7ffffe39, PT ;  /* 0x7ffffe390500780c */ /* 0x000fc60003fa6070 */
[----:B------:R-:W2:Y:S04]  /*22b30*/  LDL.64 R226, [R1+0x870] ;  /* 0x0008700001e27983 */ /* 0x000ea80000100a00 */
[----:B------:R-:W5:Y:S01]  /*22b40*/  LDL.64 R218, [R1+0x868] ;  /* 0x0008680001da7983 */ /* 0x000f620000100a00 */
[----:B------:R-:W-:-:S05]  /*22b50*/  VIADD R5, R2, 0x100000 ;  /* 0x0010000002057836 */ /* 0x000fca0000000000 */
[----:B------:R-:W-:Y:S04]  /*22b60*/  LDGSTS.E [R5+-0x3d200], desc[UR20][R240.64], !P3 ;  /* 0xc2e00000f0057fae */ /* 0x000fe8000d9a1014 */
[----:B---3--:R3:W-:Y:S04]  /*22b70*/  LDGSTS.E [R4+-0x3d000], desc[UR20][R232.64], !P4 ;  /* 0xc3000000e8047fae */ /* 0x0087e8000e1a1014 */
[----:B------:R-:W-:Y:S04]  /*22b80*/  LDGSTS.E [R0+-0x3ce00], desc[UR20][R224.64], !P4 ;  /* 0xc3200000e0007fae */ /* 0x000fe8000e1a1014 */
[----:B------:R-:W-:Y:S04]  /*22b90*/  LDGSTS.E [R6+-0x3cc00], desc[UR20][R238.64], !P4 ;  /* 0xc3400000ee067fae */ /* 0x000fe8000e1a1014 */
[----:B------:R-:W5:Y:S04]  /*22ba0*/  LDL.64 R232, [R1+0x860] ;  /* 0x0008600001e87983 */ /* 0x000f680000100a00 */
[----:B------:R-:W5:Y:S04]  /*22bb0*/  LDL.64 R224, [R1+0x858] ;  /* 0x0008580001e07983 */ /* 0x000f680000100a00 */
[----:B------:R-:W-:Y:S04]  /*22bc0*/  LDGSTS.E [R0+-0x3ca00], desc[UR20][R234.64], !P4 ;  /* 0xc3600000ea007fae */ /* 0x000fe8000e1a1014 */
[----:B------:R-:W5:Y:S01]  /*22bd0*/  LDL.64 R240, [R1+0x850] ;  /* 0x0008500001f07983 */ /* 0x000f620000100a00 */
[----:B---3--:R-:W-:-:S02]  /*22be0*/  IADD3 R4, PT, PT, R7, -0x189, RZ ;  /* 0xfffffe7707047810 */ /* 0x008fc40007ffe0ff */
[----:B------:R-:W3:Y:S01]  /*22bf0*/  LDC R7, c[0x0][0x3a0] ;  /* 0x0000e800ff077b82 */ /* 0x000ee20000000800 */
[----:B------:R-:W3:Y:S04]  /*22c00*/  LDL.64 R238, [R1+0x840] ;  /* 0x0008400001ee7983 */ /* 0x000ee80000100a00 */
[----:B------:R-:W3:Y:S04]  /*22c10*/  LDL.64 R234, [R1+0x838] ;  /* 0x0008380001ea7983 */ /* 0x000ee80000100a00 */
[----:B----4-:R1:W-:Y:S04]  /*22c20*/  LDGSTS.E [R6+-0x3c800], desc[UR20][R230.64], !P5 ;  /* 0xc3800000e6067fae */ /* 0x0103e8000e9a1014 */
[----:B------:R-:W-:Y:S04]  /*22c30*/  LDGSTS.E [R5+-0x3c600], desc[UR20][R222.64], !P5 ;  /* 0xc3a00000de057fae */ /* 0x000fe8000e9a1014 */
[----:B------:R-:W4:Y:S04]  /*22c40*/  LDL.64 R230, [R1+0xa58] ;  /* 0x000a580001e67983 */ /* 0x000f280000100a00 */
[----:B------:R-:W3:Y:S01]  /*22c50*/  LDL.64 R222, [R1+0x848] ;  /* 0x0008480001de7983 */ /* 0x000ee20000100a00 */
[----:B------:R-:W-:Y:S01]  /*22c60*/  ISETP.GE.U32.AND P3, PT, R4, 0x7ffffe38, PT ;  /* 0x7ffffe380400780c */ /* 0x000fe20003f66070 */
[----:B------:R-:W-:-:S02]  /*22c70*/  VIADD R4, R2, 0x100000 ;  /* 0x0010000002047836 */ /* 0x000fc40000000000 */
[----:B-1----:R-:W-:Y:S02]  /*22c80*/  VIADD R6, R8, 0xfffffe76 ;  /* 0xfffffe7608067836 */ /* 0x002fe40000000000 */
[----:B------:R-:W1:Y:S01]  /*22c90*/  LDC R8, c[0x0][0x3a0] ;  /* 0x0000e800ff087b82 */ /* 0x000e620000000800 */
[----:B--2---:R-:W-:Y:S04]  /*22ca0*/  LDGSTS.E [R4+-0x3c400], desc[UR20][R226.64], !P5 ;  /* 0xc3c00000e2047fae */ /* 0x004fe8000e9a1014 */
[----:B-----5:R-:W-:Y:S01]  /*22cb0*/  LDGSTS.E [R0+-0x3c200], desc[UR20][R218.64], !P5 ;  /* 0xc3e00000da007fae */ /* 0x020fe2000e9a1014 */
[----:B------:R-:W-:-:S03]  /*22cc0*/  ISETP.GE.U32.AND P4, PT, R6, 0x7ffffe37, PT ;  /* 0x7ffffe370600780c */ /* 0x000fc60003f86070 */
[----:B------:R2:W-:Y:S04]  /*22cd0*/  LDGSTS.E [R5+-0x3c000], desc[UR20][R242.64], !P3 ;  /* 0xc4000000f2057fae */ /* 0x0005e8000d9a1014 */
[----:B------:R-:W5:Y:S04]  /*22ce0*/  LDL.64 R226, [R1+0xa50] ;  /* 0x000a500001e27983 */ /* 0x000f680000100a00 */
[----:B------:R-:W5:Y:S01]  /*22cf0*/  LDL.64 R218, [R1+0x830] ;  /* 0x0008300001da7983 */ /* 0x000f620000100a00 */
[----:B--2---:R-:W-:-:S03]  /*22d00*/  IADD3 R5, PT, PT, R9, -0x18b, RZ ;  /* 0xfffffe7509057810 */ /* 0x004fc60007ffe0ff */
[----:B------:R-:W2:Y:S01]  /*22d10*/  LDL.64 R242, [R1+0xa48] ;  /* 0x000a480001f27983 */ /* 0x000ea20000100a00 */
[C---:B------:R-:W-:Y:S01]  /*22d20*/  VIADD R6, R2.reuse, 0x100000 ;  /* 0x0010000002067836 */ /* 0x040fe20000000000 */
[----:B------:R-:W1:Y:S01]  /*22d30*/  LDC R9, c[0x0][0x3a0] ;  /* 0x0000e800ff097b82 */ /* 0x000e620000000800 */
[----:B------:R-:W-:Y:S01]  /*22d40*/  ISETP.GE.U32.AND P5, PT, R5, 0x7ffffe36, PT ;  /* 0x7ffffe360500780c */ /* 0x000fe20003fa6070 */
[----:B------:R-:W-:Y:S01]  /*22d50*/  VIADD R5, R2, 0x100000 ;  /* 0x0010000002057836 */ /* 0x000fe20000000000 */
[----:B------:R-:W-:Y:S04]  /*22d60*/  LDGSTS.E [R4+-0x3be00], desc[UR20][R232.64], !P3 ;  /* 0xc4200000e8047fae */ /* 0x000fe8000d9a1014 */
[----:B------:R-:W-:Y:S04]  /*22d70*/  LDGSTS.E [R0+-0x3bc00], desc[UR20][R224.64], !P3 ;  /* 0xc4400000e0007fae */ /* 0x000fe8000d9a1014 */
[----:B------:R-:W2:Y:S04]  /*22d80*/  LDL.64 R232, [R1+0x828] ;  /* 0x0008280001e87983 */ /* 0x000ea80000100a00 */
[----:B------:R-:W2:Y:S04]  /*22d90*/  LDL.64 R224, [R1+0x820] ;  /* 0x0008200001e07983 */ /* 0x000ea80000100a00 */
[----:B------:R-:W-:Y:S04]  /*22da0*/  LDGSTS.E [R5+-0x3ba00], desc[UR20][R240.64], !P3 ;  /* 0xc4600000f0057fae */ /* 0x000fe8000d9a1014 */
[----:B------:R-:W2:Y:S04]  /*22db0*/  LDL.64 R240, [R1+0x808] ;  /* 0x0008080001f07983 */ /* 0x000ea80000100a00 */
[----:B----4-:R4:W-:Y:S04]  /*22dc0*/  LDGSTS.E [R4+-0x3b800], desc[UR20][R230.64], !P4 ;  /* 0xc4800000e6047fae */ /* 0x0109e8000e1a1014 */
[----:B---3--:R-:W-:Y:S04]  /*22dd0*/  LDGSTS.E [R0+-0x3b600], desc[UR20][R222.64], !P4 ;  /* 0xc4a00000de007fae */ /* 0x008fe8000e1a1014 */
[----:B------:R-:W-:Y:S04]  /*22de0*/  LDGSTS.E [R6+-0x3b400], desc[UR20][R238.64], !P4 ;  /* 0xc4c00000ee067fae */ /* 0x000fe8000e1a1014 */
[----:B------:R-:W3:Y:S04]  /*22df0*/  LDL.64 R230, [R1+0x818] ;  /* 0x0008180001e67983 */ /* 0x000ee80000100a00 */
[----:B------:R-:W3:Y:S04]  /*22e00*/  LDL.64 R222, [R1+0x810] ;  /* 0x0008100001de7983 */ /* 0x000ee80000100a00 */
[----:B------:R-:W-:Y:S01]  /*22e10*/  LDGSTS.E [R0+-0x3b200], desc[UR20][R234.64], !P4 ;  /* 0xc4e00000ea007fae */ /* 0x000fe2000e1a1014 */
[----:B----4-:R-:W-:-:S02]  /*22e20*/  IADD3 R4, PT, PT, R7, -0x18c, RZ ;  /* 0xfffffe7407047810 */ /* 0x010fc40007ffe0ff */
[----:B------:R-:W4:Y:S01]  /*22e30*/  LDC R7, c[0x0][0x3a0] ;  /* 0x0000e800ff077b82 */ /* 0x000f220000000800 */
[----:B------:R-:W4:Y:S04]  /*22e40*/  LDL.64 R238, [R1+0x7f8] ;  /* 0x0007f80001ee7983 */ /* 0x000f280000100a00 */
[----:B-----5:R1:W-:Y:S04]  /*22e50*/  LDGSTS.E [R6+-0x3b000], desc[UR20][R226.64], !P5 ;  /* 0xc5000000e2067fae */ /* 0x0203e8000e9a1014 */
[----:B------:R-:W-:Y:S01]  /*22e60*/  LDGSTS.E [R5+-0x3ae00], desc[UR20][R218.64], !P5 ;  /* 0xc5200000da057fae */ /* 0x000fe2000e9a1014 */
[----:B------:R-:W-:-:S03]  /*22e70*/  ISETP.GE.U32.AND P3, PT, R4, 0x7ffffe35, PT ;  /* 0x7ffffe350400780c */ /* 0x000fc60003f66070 */
[----:B------:R-:W5:Y:S04]  /*22e80*/  LDL.64 R234, [R1+0x7f0] ;  /* 0x0007f00001ea7983 */ /* 0x000f680000100a00 */
[----:B------:R-:W4:Y:S04]  /*22e90*/  LDL.64 R226, [R1+0xa28] ;  /* 0x000a280001e27983 */ /* 0x000f280000100a00 */
[----:B------:R-:W5:Y:S01]  /*22ea0*/  LDL.64 R218, [R1+0x800] ;  /* 0x0008000001da7983 */ /* 0x000f620000100a00 */
[----:B------:R-:W-:-:S05]  /*22eb0*/  VIADD R4, R2, 0x100000 ;  /* 0x0010000002047836 */ /* 0x000fca0000000000 */
[----:B--2---:R-:W-:Y:S04]  /*22ec0*/  LDGSTS.E [R4+-0x3ac00], desc[UR20][R232.64], !P5 ;  /* 0xc5400000e8047fae */ /* 0x004fe8000e9a1014 */
[----:B------:R-:W-:Y:S04]  /*22ed0*/  LDGSTS.E [R0+-0x3aa00], desc[UR20][R224.64], !P5 ;  /* 0xc5600000e0007fae */ /* 0x000fe8000e9a1014 */
[----:B------:R2:W-:Y:S04]  /*22ee0*/  LDGSTS.E [R5+-0x3a800], desc[UR20][R242.64], !P3 ;  /* 0xc5800000f2057fae */ /* 0x0005e8000d9a1014 */
[----:B------:R-:W5:Y:S04]  /*22ef0*/  LDL.64 R232, [R1+0xa20] ;  /* 0x000a200001e87983 */ /* 0x000f680000100a00 */
[----:B------:R-:W5:Y:S01]  /*22f00*/  LDL.64 R224, [R1+0x7e8] ;  /* 0x0007e80001e07983 */ /* 0x000f620000100a00 */
[----:B-1----:R-:W-:-:S02]  /*22f10*/  VIADD R6, R8, 0xfffffe73 ;  /* 0xfffffe7308067836 */ /* 0x002fc40000000000 */
[----:B------:R-:W1:Y:S01]  /*22f20*/  LDC R8, c[0x0][0x3a0] ;  /* 0x0000e800ff087b82 */ /* 0x000e620000000800 */
[----:B--2---:R-:W-:Y:S01]  /*22f30*/  IADD3 R5, PT, PT, R9, -0x18e, RZ ;  /* 0xfffffe7209057810 */ /* 0x004fe20007ffe0ff */
[----:B------:R-:W2:Y:S04]  /*22f40*/  LDL.64 R242, [R1+0xa18] ;  /* 0x000a180001f27983 */ /* 0x000ea80000100a00 */
[----:B---3--:R-:W-:Y:S01]  /*22f50*/  LDGSTS.E [R4+-0x3a600], desc[UR20][R230.64], !P3 ;  /* 0xc5a00000e6047fae */ /* 0x008fe2000d9a1014 */
[----:B------:R-:W-:Y:S01]  /*22f60*/  ISETP.GE.U32.AND P4, PT, R6, 0x7ffffe34, PT ;  /* 0x7ffffe340600780c */ /* 0x000fe20003f86070 */
[----:B------:R-:W3:Y:S02]  /*22f70*/  LDC R9, c[0x0][0x3a0] ;  /* 0x0000e800ff097b82 */ /* 0x000ee40000000800 */
[----:B------:R-:W-:Y:S04]  /*22f80*/  LDGSTS.E [R0+-0x3a400], desc[UR20][R222.64], !P3 ;  /* 0xc5c00000de007fae */ /* 0x000fe8000d9a1014 */
[----:B------:R-:W2:Y:S04]  /*22f90*/  LDL.64 R230, [R1+0x7e0] ;  /* 0x0007e00001e67983 */ /* 0x000ea80000100a00 */
[----:B------:R-:W3:Y:S01]  /*22fa0*/  LDL.64 R222, [R1+0x7d8] ;  /* 0x0007d80001de7983 */ /* 0x000ee20000100a00 */
[----:B------:R-:W-:Y:S01]  /*22fb0*/  ISETP.GE.U32.AND P5, PT, R5, 0x7ffffe33, PT ;  /* 0x7ffffe330500780c */ /* 0x000fe20003fa6070 */
[----:B------:R-:W-:-:S05]  /*22fc0*/  VIADD R5, R2, 0x100000 ;  /* 0x0010000002057836 */ /* 0x000fca0000000000 */
[----:B------:R-:W-:Y:S04]  /*22fd0*/  LDGSTS.E [R5+-0x3a200], desc[UR20][R240.64], !P3 ;  /* 0xc5e00000f0057fae */ /* 0x000fe8000d9a1014 */
[----:B----4-:R4:W-:Y:S04]  /*22fe0*/  LDGSTS.E [R4+-0x3a000], desc[UR20][R226.64], !P4 ;  /* 0xc6000000e2047fae */ /* 0x0109e8000e1a1014 */
[----:B-----5:R-:W-:Y:S01]  /*22ff0*/  LDGSTS.E [R0+-0x39e00], desc[UR20][R218.64], !P4 ;  /* 0xc6200000da007fae */ /* 0x020fe2000e1a1014 */
[----:B------:R-:W-:-:S03]  /*23000*/  VIADD R6, R2, 0x100000 ;  /* 0x0010000002067836 */ /* 0x000fc60000000000 */
[----:B------:R-:W5:Y:S04]  /*23010*/  LDL.64 R240, [R1+0x7c0] ;  /* 0x0007c00001f07983 */ /* 0x000f680000100a00 */
[----:B------:R-:W5:Y:S04]  /*23020*/  LDL.64 R226, [R1+0x7d0] ;  /* 0x0007d00001e27983 */ /* 0x000f680000100a00 */
[----:B------:R-:W5:Y:S01]  /*23030*/  LDL.64 R218, [R1+0x7c8] ;  /* 0x0007c80001da7983 */ /* 0x000f620000100a00 */
[----:B----4-:R-:W-:Y:S02]  /*23040*/  IADD3 R4, PT, PT, R7, -0x18f, RZ ;  /* 0xfffffe7107047810 */ /* 0x010fe40007ffe0ff */
[----:B------:R-:W4:Y:S01]  /*23050*/  LDC R7, c[0x0][0x3a0] ;  /* 0x0000e800ff077b82 */ /* 0x000f220000000800 */
[----:B------:R-:W-:Y:S01]  /*23060*/  LDGSTS.E [R6+-0x39c00], desc[UR20][R238.64], !P4 ;  /* 0xc6400000ee067fae */ /* 0x000fe2000e1a1014 */
[----:B------:R-:W-:-:S03]  /*23070*/  ISETP.GE.U32.AND P3, PT, R4, 0x7ffffe32, PT ;  /* 0x7ffffe320400780c */ /* 0x000fc60003f66070 */
[----:B------:R-:W-:Y:S01]  /*23080*/  LDGSTS.E [R0+-0x39a00], desc[UR20][R234.64], !P4 ;  /* 0xc6600000ea007fae */ /* 0x000fe2000e1a1014 */
[----:B------:R-:W-:-:S03]  /*23090*/  VIADD R4, R2, 0x100000 ;  /* 0x0010000002047836 */ /* 0x000fc60000000000 */
[----:B------:R1:W-:Y:S04]  /*230a0*/  LDGSTS.E [R6+-0x39800], desc[UR20][R232.64], !P5 ;  /* 0xc6800000e8067fae */ /* 0x0003e8000e9a1014 */
[----:B------:R-:W-:Y:S04]  /*230b0*/  LDGSTS.E [R5+-0x39600], desc[UR20][R224.64], !P5 ;  /* 0xc6a00000e0057fae */ /* 0x000fe8000e9a1014 */
[----:B------:R-:W4:Y:S04]  /*230c0*/  LDL.64 R238, [R1+0x7b0] ;  /* 0x0007b00001ee7983 */ /* 0x000f280000100a00 */
[----:B------:R-:W4:Y:S04]  /*230d0*/  LDL.64 R232, [R1+0xa10] ;  /* 0x000a100001e87983 */ /* 0x000f280000100a00 */
[----:B------:R-:W4:Y:S04]  /*230e0*/  LDL.64 R224, [R1+0x7b8] ;  /* 0x0007b80001e07983 */ /* 0x000f280000100a00 */
[----:B------:R-:W4:Y:S04]  /*230f0*/  LDL.64 R234, [R1+0x7a8] ;  /* 0x0007a80001ea7983 */ /* 0x000f280000100a00 */
[----:B--2---:R-:W-:Y:S04]  /*23100*/  LDGSTS.E [R4+-0x39400], desc[UR20][R230.64], !P5 ;  /* 0xc6c00000e6047fae */ /* 0x004fe8000e9a1014 */
[----:B---3--:R-:W-:Y:S01]  /*23110*/  LDGSTS.E [R0+-0x39200], desc[UR20][R222.64], !P5 ;  /* 0xc6e00000de007fae */ /* 0x008fe2000e9a1014 */
[----:B-1----:R-:W-:-:S02]  /*23120*/  VIADD R6, R8, 0xfffffe70 ;  /* 0xfffffe7008067836 */ /* 0x002fc40000000000 */
[----:B------:R-:W1:Y:S01]  /*23130*/  LDC R8, c[0x0][0x3a0] ;  /* 0x0000e800ff087b82 */ /* 0x000e620000000800 */
[----:B------:R2:W-:Y:S04]  /*23140*/  LDGSTS.E [R5+-0x39000], desc[UR20][R242.64], !P3 ;  /* 0xc7000000f2057fae */ /* 0x0005e8000d9a1014 */
[----:B------:R-:W3:Y:S04]  /*23150*/  LDL.64 R230, [R1+0xa08] ;  /* 0x000a080001e67983 */ /* 0x000ee80000100a00 */
[----:B------:R-:W3:Y:S01]  /*23160*/  LDL.64 R222, [R1+0x7a0] ;  /* 0x0007a00001de7983 */ /* 0x000ee20000100a00 */
        /* <DEDUP_REMOVED lines=12> */
[----:B----4-:R4:W-:Y:S04]  /*23230*/  LDGSTS.E [R4+-0x38800], desc[UR20][R232.64], !P4 ;  /* 0xc7800000e8047fae */ /* 0x0109e8000e1a1014 */
[----:B------:R-:W-:Y:S04]  /*23240*/  LDGSTS.E [R0+-0x38600], desc[UR20][R224.64], !P4 ;  /* 0xc7a00000e0007fae */ /* 0x000fe8000e1a1014 */
[----:B------:R-:W-:Y:S04]  /*23250*/  LDGSTS.E [R6+-0x38400], desc[UR20][R238.64], !P4 ;  /* 0xc7c00000ee067fae */ /* 0x000fe8000e1a1014 */
[----:B------:R-:W5:Y:S04]  /*23260*/  LDL.64 R232, [R1+0x790] ;  /* 0x0007900001e87983 */ /* 0x000f680000100a00 */
[----:B------:R-:W5:Y:S04]  /*23270*/  LDL.64 R224, [R1+0x2d8] ;  /* 0x0002d80001e07983 */ /* 0x000f680000100a00 */
[----:B------:R-:W-:Y:S04]  /*23280*/  LDGSTS.E [R0+-0x38200], desc[UR20][R234.64], !P4 ;  /* 0xc7e00000ea007fae */ /* 0x000fe8000e1a1014 */
[----:B------:R-:W5:Y:S01]  /*23290*/  LDL.64 R240, [R1+0x2e0] ;  /* 0x0002e00001f07983 */ /* 0x000f620000100a00 */
[----:B----4-:R-:W-:-:S02]  /*232a0*/  IADD3 R4, PT, PT, R7, -0x192, RZ ;  /* 0xfffffe6e07047810 */ /* 0x010fc40007ffe0ff */
[----:B------:R-:W4:Y:S01]  /*232b0*/  LDC R7, c[0x0][0x3a0] ;  /* 0x0000e800ff077b82 */ /* 0x000f220000000800 */
[----:B------:R-:W4:Y:S04]  /*232c0*/  LDL.64 R238, [R1+0x2f8] ;  /* 0x0002f80001ee7983 */ /* 0x000f280000100a00 */
[----:B------:R-:W4:Y:S04]  /*232d0*/  LDL.64 R234, [R1+0x300] ;  /* 0x0003000001ea7983 */ /* 0x000f280000100a00 */
[----:B---3--:R1:W-:Y:S04]  /*232e0*/  LDGSTS.E [R6+-0x38000], desc[UR20][R230.64], !P5 ;  /* 0xc8000000e6067fae */ /* 0x0083e8000e9a1014 */
[----:B------:R-:W-:Y:S04]  /*232f0*/  LDGSTS.E [R5+-0x37e00], desc[UR20][R222.64], !P5 ;  /* 0xc8200000de057fae */ /* 0x000fe8000e9a1014 */
[----:B------:R-:W3:Y:S04]  /*23300*/  LDL.64 R230, [R1+0x9f8] ;  /* 0x0009f80001e67983 */ /* 0x000ee80000100a00 */
[----:B------:R-:W4:Y:S01]  /*23310*/  LDL.64 R222, [R1+0x788] ;  /* 0x0007880001de7983 */ /* 0x000f220000100a00 */
        /* <DEDUP_REMOVED lines=22> */
[----:B---3--:R3:W-:Y:S04]  /*23480*/  LDGSTS.E [R4+-0x37000], desc[UR20][R230.64], !P4 ;  /* 0xc9000000e6047fae */ /* 0x0087e8000e1a1014 */
[----:B----4-:R-:W-:Y:S04]  /*23490*/  LDGSTS.E [R0+-0x36e00], desc[UR20][R222.64], !P4 ;  /* 0xc9200000de007fae */ /* 0x010fe8000e1a1014 */
[----:B------:R-:W-:Y:S04]  /*234a0*/  LDGSTS.E [R6+-0x36c00], desc[UR20][R238.64], !P4 ;  /* 0xc9400000ee067fae */ /* 0x000fe8000e1a1014 */
[----:B------:R-:W4:Y:S04]  /*234b0*/  LDL.64 R230, [R1+0x330] ;  /* 0x0003300001e67983 */ /* 0x000f280000100a00 */
[----:B------:R-:W4:Y:S04]  /*234c0*/  LDL.64 R222, [R1+0x338] ;  /* 0x0003380001de7983 */ /* 0x000f280000100a00 */
[----:B------:R-:W-:Y:S01]  /*234d0*/  LDGSTS.E [R0+-0x36a00], desc[UR20][R234.64], !P4 ;  /* 0xc9600000ea007fae */ /* 0x000fe2000e1a1014 */
[----:B---3--:R-:W-:-:S02]  /*234e0*/  IADD3 R4, PT, PT, R7, -0x195, RZ ;  /* 0xfffffe6b07047810 */ /* 0x008fc40007ffe0ff */
[----:B------:R-:W3:Y:S01]  /*234f0*/  LDC R7, c[0x0][0x3a0] ;  /* 0x0000e800ff077b82 */ /* 0x000ee20000000800 */
[----:B------:R-:W3:Y:S04]  /*23500*/  LDL.64 R238, [R1+0x358] ;  /* 0x0003580001ee7983 */ /* 0x000ee80000100a00 */
[----:B-----5:R1:W-:Y:S04]  /*23510*/  LDGSTS.E [R6+-0x36800], desc[UR20][R226.64], !P5 ;  /* 0xc9800000e2067fae */ /* 0x0203e8000e9a1014 */
[----:B------:R-:W-:Y:S01]  /*23520*/  LDGSTS.E [R5+-0x36600], desc[UR20][R218.64], !P5 ;  /* 0xc9a00000da057fae */ /* 0x000fe2000e9a1014 */
[----:B------:R-:W-:-:S03]  /*23530*/  ISETP.GE.U32.AND P3, PT, R4, 0x7ffffe2c, PT ;  /* 0x7ffffe2c0400780c */ /* 0x000fc60003f66070 */
[----:B------:R-:W5:Y:S04]  /*23540*/  LDL.64 R234, [R1+0x360] ;  /* 0x0003600001ea7983 */ /* 0x000f680000100a00 */
[----:B------:R-:W3:Y:S04]  /*23550*/  LDL.64 R226, [R1+0x9e0] ;  /* 0x0009e00001e27983 */ /* 0x000ee80000100a00 */
        /* <DEDUP_REMOVED lines=11> */
[----:B----4-:R-:W-:Y:S01]  /*23610*/  LDGSTS.E [R4+-0x35e00], desc[UR20][R230.64], !P3 ;  /* 0xca200000e6047fae */ /* 0x010fe2000d9a1014 */
[----:B------:R-:W-:Y:S01]  /*23620*/  ISETP.GE.U32.AND P4, PT, R6, 0x7ffffe2b, PT ;  /* 0x7ffffe2b0600780c */ /* 0x000fe20003f86070 */
[----:B------:R-:W4:Y:S02]  /*23630*/  LDC R9, c[0x0][0x3a0] ;  /* 0x0000e800ff097b82 */ /* 0x000f240000000800 */
[----:B------:R-:W-:Y:S04]  /*23640*/  LDGSTS.E [R0+-0x35c00], desc[UR20][R222.64], !P3 ;  /* 0xca400000de007fae */ /* 0x000fe8000d9a1014 */
        /* <DEDUP_REMOVED lines=13> */
[----:B------:R-:W-:Y:S01]  /*23720*/  LDGSTS.E [R6+-0x35400], desc[UR20][R238.64], !P4 ;  /* 0xcac00000ee067fae */ /* 0x000fe2000e1a1014 */
[----:B------:R-:W-:-:S03]  /*23730*/  ISETP.GE.U32.AND P3, PT, R4, 0x7ffffe29, PT ;  /* 0x7ffffe290400780c */ /* 0x000fc60003f66070 */
[----:B------:R-:W-:Y:S01]  /*23740*/  LDGSTS.E [R0+-0x35200], desc[UR20][R234.64], !P4 ;  /* 0xcae00000ea007fae */ /* 0x000fe2000e1a1014 */
[----:B------:R-:W-:-:S03]  /*23750*/  VIADD R4, R2, 0x100000 ;  /* 0x0010000002047836 */ /* 0x000fc60000000000 */
        /* <DEDUP_REMOVED lines=178> */
[----:B------:R-:W3:Y:S01]  /*24280*/  LDL.64 R238, [R1+0x748] ;  /* 0x0007480001ee7983 */ /* 0x000ee20000100a00 */
[----:B------:R-:W-:-:S03]  /*24290*/  ISETP.GE.U32.AND P3, PT, R4, 0x7ffffe1a, PT ;  /* 0x7ffffe1a0400780c */ /* 0x000fc60003f66070 */
[----:B-----5:R1:W-:Y:S01]  /*242a0*/  LDGSTS.E [R6+-0x2d800], desc[UR20][R218.64], !P5 ;  /* 0xd2800000da067fae */ /* 0x0203e2000e9a1014 */
[----:B------:R-:W-:-:S03]  /*242b0*/  VIADD R4, R2, 0x100000 ;  /* 0x0010000002047836 */ /* 0x000fc60000000000 */
[----:B------:R-:W-:Y:S04]  /*242c0*/  LDGSTS.E [R5+-0x2d600], desc[UR20][R226.64], !P5 ;  /* 0xd2a00000e2057fae */ /* 0x000fe8000e9a1014 */
[----:B------:R-:W5:Y:S04]  /*242d0*/  LDL.64 R234, [R1+0x738] ;  /* 0x0007380001ea7983 */ /* 0x000f680000100a00 */
[----:B------:R-:W3:Y:S04]  /*242e0*/  LDL.64 R218, [R1+0x950] ;  /* 0x0009500001da7983 */ /* 0x000ee80000100a00 */
[----:B------:R-:W5:Y:S04]  /*242f0*/  LDL.64 R226, [R1+0x758] ;  /* 0x0007580001e27983 */ /* 0x000f680000100a00 */
        /* <DEDUP_REMOVED lines=17> */
[----:B------:R-:W-:Y:S01]  /*24410*/  LDGSTS.E [R5+-0x2ca00], desc[UR20][R240.64], !P3 ;  /* 0xd3600000f0057fae */ /* 0x000fe2000d9a1014 */
[----:B------:R-:W-:-:S03]  /*24420*/  VIADD R6, R2, 0x100000 ;  /* 0x0010000002067836 */ /* 0x000fc60000000000 */
[----:B---3--:R3:W-:Y:S04]  /*24430*/  LDGSTS.E [R4+-0x2c800], desc[UR20][R218.64], !P4 ;  /* 0xd3800000da047fae */ /* 0x0087e8000e1a1014 */
[----:B------:R-:W4:Y:S04]  /*24440*/  LDL.64 R240, [R1+0x9b8] ;  /* 0x0009b80001f07983 */ /* 0x000f280000100a00 */
[----:B-----5:R-:W-:Y:S04]  /*24450*/  LDGSTS.E [R0+-0x2c600], desc[UR20][R226.64], !P4 ;  /* 0xd3a00000e2007fae */ /* 0x020fe8000e1a1014 */
[----:B------:R-:W5:Y:S01]  /*24460*/  LDL.64 R218, [R1+0x6f8] ;  /* 0x0006f80001da7983 */ /* 0x000f620000100a00 */
[----:B---3--:R-:W-:-:S02]  /*24470*/  IADD3 R4, PT, PT, R7, -0x1aa, RZ ;  /* 0xfffffe5607047810 */ /* 0x008fc40007ffe0ff */
[----:B------:R-:W3:Y:S01]  /*24480*/  LDC R7, c[0x0][0x3a0] ;  /* 0x0000e800ff077b82 */ /* 0x000ee20000000800 */
[----:B------:R-:W-:Y:S04]  /*24490*/  LDGSTS.E [R6+-0x2c400], desc[UR20][R238.64], !P4 ;  /* 0xd3c00000ee067fae */ /* 0x000fe8000e1a1014 */
[----:B------:R-:W3:Y:S01]  /*244a0*/  LDL.64 R226, [R1+0x6e8] ;  /* 0x0006e80001e27983 */ /* 0x000ee20000100a00 */
[----:B------:R-:W-:-:S03]  /*244b0*/  ISETP.GE.U32.AND P3, PT, R4, 0x7ffffe17, PT ;  /* 0x7ffffe170400780c */ /* 0x000fc60003f66070 */
[----:B------:R-:W-:Y:S01]  /*244c0*/  LDGSTS.E [R0+-0x2c200], desc[UR20][R234.64], !P4 ;  /* 0xd3e00000ea007fae */ /* 0x000fe2000e1a1014 */
[----:B------:R-:W-:-:S03]  /*244d0*/  VIADD R4, R2, 0x100000 ;  /* 0x0010000002047836 */ /* 0x000fc60000000000 */
[----:B------:R1:W-:Y:S04]  /*244e0*/  LDGSTS.E [R6+-0x2c000], desc[UR20][R232.64], !P5 ;  /* 0xd4000000e8067fae */ /* 0x0003e8000e9a1014 */
[----:B------:R-:W3:Y:S04]  /*244f0*/  LDL.64 R238, [R1+0x9b0] ;  /* 0x0009b00001ee7983 */ /* 0x000ee80000100a00 */
[----:B------:R-:W-:Y:S04]  /*24500*/  LDGSTS.E [R5+-0x2be00], desc[UR20][R224.64], !P5 ;  /* 0xd4200000e0057fae */ /* 0x000fe8000e9a1014 */
[----:B------:R-:W3:Y:S04]  /*24510*/  LDL.64 R234, [R1+0x6c0] ;  /* 0x0006c00001ea7983 */ /* 0x000ee80000100a00 */
[----:B------:R-:W3:Y:S04]  /*24520*/  LDL.64 R232, [R1+0x6b0] ;  /* 0x0006b00001e87983 */ /* 0x000ee80000100a00 */
[----:B------:R-:W3:Y:S04]  /*24530*/  LDL.64 R224, [R1+0x6d0] ;  /* 0x0006d00001e07983 */ /* 0x000ee80000100a00 */
[----:B--2---:R-:W-:Y:S04]  /*24540*/  LDGSTS.E [R4+-0x2bc00], desc[UR20][R230.64], !P5 ;  /* 0xd4400000e6047fae */ /* 0x004fe8000e9a1014 */
[----:B----4-:R-:W-:Y:S04]  /*24550*/  LDGSTS.E [R0+-0x2ba00], desc[UR20][R222.64], !P5 ;  /* 0xd4600000de007fae */ /* 0x010fe8000e9a1014 */
[----:B------:R-:W2:Y:S04]  /*24560*/  LDL.64 R230, [R1+0x9a8] ;  /* 0x0009a80001e67983 */ /* 0x000ea80000100a00 */
[----:B------:R-:W4:Y:S01]  /*24570*/  LDL.64 R222, [R1+0x6a0] ;  /* 0x0006a00001de7983 */ /* 0x000f220000100a00 */
[----:B-1----:R-:W-:-:S02]  /*24580*/  VIADD R6, R8, 0xfffffe55 ;  /* 0xfffffe5508067836 */ /* 0x002fc40000000000 */
[----:B------:R-:W1:Y:S03]  /*24590*/  LDC R8, c[0x0][0x3a0] ;  /* 0x0000e800ff087b82 */ /* 0x000e660000000800 */
[----:B------:R-:W-:Y:S01]  /*245a0*/  ISETP.GE.U32.AND P4, PT, R6, 0x7ffffe16, PT ;  /* 0x7ffffe160600780c */ /* 0x000fe20003f86070 */
[----:B------:R5:W-:Y:S04]  /*245b0*/  LDGSTS.E [R5+-0x2b800], desc[UR20][R240.64], !P3 ;  /* 0xd4800000f0057fae */ /* 0x000be8000d9a1014 */
[----:B-----5:R-:W-:Y:S01]  /*245c0*/  LDGSTS.E [R4+-0x2b600], desc[UR20][R218.64], !P3 ;  /* 0xd4a00000da047fae */ /* 0x020fe2000d9a1014 */
[----:B------:R-:W-:-:S03]  /*245d0*/  IADD3 R5, PT, PT, R9, -0x1ac, RZ ;  /* 0xfffffe5409057810 */ /* 0x000fc60007ffe0ff */
[----:B------:R-:W5:Y:S01]  /*245e0*/  LDL.64 R240, [R1+0x688] ;  /* 0x0006880001f07983 */ /* 0x000f620000100a00 */
[C---:B------:R-:W-:Y:S01]  /*245f0*/  VIADD R6, R2.reuse, 0x100000 ;  /* 0x0010000002067836 */ /* 0x040fe20000000000 */
[----:B------:R-:W1:Y:S02]  /*24600*/  LDC R9, c[0x0][0x3a0] ;  /* 0x0000e800ff097b82 */ /* 0x000e640000000800 */
[----:B------:R-:W5:Y:S01]  /*24610*/  LDL.64 R218, [R1+0x690] ;  /* 0x0006900001da7983 */ /* 0x000f620000100a00 */
[----:B------:R-:W-:Y:S01]  /*24620*/  ISETP.GE.U32.AND P5, PT, R5, 0x7ffffe15, PT ;  /* 0x7ffffe150500780c */ /* 0x000fe20003fa6070 */
[----:B------:R-:W-:Y:S02]  /*24630*/  VIADD R5, R2, 0x100000 ;  /* 0x0010000002057836 */ /* 0x000fe40000000000 */
[----:B---3--:R-:W-:Y:S04]  /*24640*/  LDGSTS.E [R0+-0x2b400], desc[UR20][R226.64], !P3 ;  /* 0xd4c00000e2007fae */ /* 0x008fe8000d9a1014 */
[----:B------:R-:W-:Y:S04]  /*24650*/  LDGSTS.E [R5+-0x2b200], desc[UR20][R242.64], !P3 ;  /* 0xd4e00000f2057fae */ /* 0x000fe8000d9a1014 */
[----:B------:R3:W-:Y:S04]  /*24660*/  LDGSTS.E [R4+-0x2b000], desc[UR20][R238.64], !P4 ;  /* 0xd5000000ee047fae */ /* 0x0007e8000e1a1014 */
[----:B------:R-:W5:Y:S04]  /*24670*/  LDL.64 R226, [R1+0x9a0] ;  /* 0x0009a00001e27983 */ /* 0x000f680000100a00 */
[----:B------:R-:W5:Y:S04]  /*24680*/  LDL.64 R242, [R1+0x600] ;  /* 0x0006000001f27983 */ /* 0x000f680000100a00 */
[----:B------:R-:W5:Y:S04]  /*24690*/  LDL.64 R238, [R1+0x678] ;  /* 0x0006780001ee7983 */ /* 0x000f680000100a00 */
[----:B------:R-:W-:Y:S04]  /*246a0*/  LDGSTS.E [R0+-0x2ae00], desc[UR20][R224.64], !P4 ;  /* 0xd5200000e0007fae */ /* 0x000fe8000e1a1014 */
[----:B------:R-:W-:Y:S04]  /*246b0*/  LDGSTS.E [R6+-0x2ac00], desc[UR20][R234.64], !P4 ;  /* 0xd5400000ea067fae */ /* 0x000fe8000e1a1014 */
[----:B------:R-:W-:Y:S04]  /*246c0*/  LDGSTS.E [R0+-0x2aa00], desc[UR20][R232.64], !P4 ;  /* 0xd5600000e8007fae */ /* 0x000fe8000e1a1014 */
[----:B------:R-:W5:Y:S04]  /*246d0*/  LDL.64 R224, [R1+0x668] ;  /* 0x0006680001e07983 */ /* 0x000f680000100a00 */
[----:B------:R-:W5:Y:S01]  /*246e0*/  LDL.64 R234, [R1+0x658] ;  /* 0x0006580001ea7983 */ /* 0x000f620000100a00 */
[----:B---3--:R-:W-:-:S02]  /*246f0*/  IADD3 R4, PT, PT, R7, -0x1ad, RZ ;  /* 0xfffffe5307047810 */ /* 0x008fc40007ffe0ff */
[----:B------:R-:W3:Y:S01]  /*24700*/  LDC R7, c[0x0][0x3a0] ;  /* 0x0000e800ff077b82 */ /* 0x000ee20000000800 */
[----:B------:R-:W3:Y:S04]  /*24710*/  LDL.64 R232, [R1+0x648] ;  /* 0x0006480001e87983 */ /* 0x000ee80000100a00 */
[----:B--2---:R1:W-:Y:S04]  /*24720*/  LDGSTS.E [R6+-0x2a800], desc[UR20][R230.64], !P5 ;  /* 0xd5800000e6067fae */ /* 0x0043e8000e9a1014 */
[----:B----4-:R-:W-:Y:S01]  /*24730*/  LDGSTS.E [R5+-0x2a600], desc[UR20][R222.64], !P5 ;  /* 0xd5a00000de057fae */ /* 0x010fe2000e9a1014 */
[----:B------:R-:W-:-:S03]  /*24740*/  ISETP.GE.U32.AND P3, PT, R4, 0x7ffffe14, PT ;  /* 0x7ffffe140400780c */ /* 0x000fc60003f66070 */
[----:B------:R-:W2:Y:S04]  /*24750*/  LDL.64 R230, [R1+0x638] ;  /* 0x0006380001e67983 */ /* 0x000ea80000100a00 */
[----:B------:R-:W4:Y:S01]  /*24760*/  LDL.64 R222, [R1+0x998] ;  /* 0x0009980001de7983 */ /* 0x000f220000100a00 */
[----:B------:R-:W-:Y:S02]  /*24770*/  VIADD R4, R2, 0x100000 ;  /* 0x0010000002047836 */ /* 0x000fe40000000000 */
[----:B-1----:R-:W-:Y:S02]  /*24780*/  VIADD R6, R8, 0xfffffe52 ;  /* 0xfffffe5208067836 */ /* 0x002fe40000000000 */
[----:B------:R-:W1:Y:S01]  /*24790*/  LDC R8, c[0x0][0x3a0] ;  /* 0x0000e800ff087b82 */ /* 0x000e620000000800 */
[----:B-----5:R-:W-:Y:S02]  /*247a0*/  LDGSTS.E [R4+-0x2a400], desc[UR20][R218.64], !P5 ;  /* 0xd5c00000da047fae */ /* 0x020fe4000e9a1014 */
[----:B------:R-:W-:-:S02]  /*247b0*/  ISETP.GE.U32.AND P4, PT, R6, 0x7ffffe13, PT ;  /* 0x7ffffe130600780c */ /* 0x000fc40003f86070 */
[----:B------:R-:W-:Y:S04]  /*247c0*/  LDGSTS.E [R0+-0x2a200], desc[UR20][R240.64], !P5 ;  /* 0xd5e00000f0007fae */ /* 0x000fe8000e9a1014 */
[----:B------:R-:W5:Y:S04]  /*247d0*/  LDL.64 R218, [R1+0x628] ;  /* 0x0006280001da7983 */ /* 0x000f680000100a00 */
[----:B------:R1:W-:Y:S04]  /*247e0*/  LDGSTS.E [R5+-0x2a000], desc[UR20][R226.64], !P3 ;  /* 0xd6000000e2057fae */ /* 0x0003e8000d9a1014 */
[----:B------:R-:W5:Y:S04]  /*247f0*/  LDL.64 R240, [R1+0x988] ;  /* 0x0009880001f07983 */ /* 0x000f680000100a00 */
[----:B------:R-:W-:Y:S01]  /*24800*/  LDGSTS.E [R4+-0x29e00], desc[UR20][R238.64], !P3 ;  /* 0xd6200000ee047fae */ /* 0x000fe2000d9a1014 */
[----:B-1----:R-:W-:-:S03]  /*24810*/  IADD3 R5, PT, PT, R9, -0x1af, RZ ;  /* 0xfffffe5109057810 */ /* 0x002fc60007ffe0ff */
[----:B------:R-:W5:Y:S01]  /*24820*/  LDL.64 R226, [R1+0x618] ;  /* 0x0006180001e27983 */ /* 0x000f620000100a00 */
[C---:B------:R-:W-:Y:S01]  /*24830*/  VIADD R6, R2.reuse, 0x100000 ;  /* 0x0010000002067836 */ /* 0x040fe20000000000 */
[----:B------:R-:W1:Y:S01]  /*24840*/  LDC R9, c[0x0][0x3a0] ;  /* 0x0000e800ff097b82 */ /* 0x000e620000000800 */
[----:B------:R-:W-:Y:S01]  /*24850*/  ISETP.GE.U32.AND P5, PT, R5, 0x7ffffe12, PT ;  /* 0x7ffffe120500780c */ /* 0x000fe20003fa6070 */
[----:B------:R-:W-:Y:S01]  /*24860*/  VIADD R5, R2, 0x100000 ;  /* 0x0010000002057836 */ /* 0x000fe20000000000 */
[----:B------:R-:W5:Y:S04]  /*24870*/  LDL.64 R238, [R1+0x5f0] ;  /* 0x0005f00001ee7983 */ /* 0x000f680000100a00 */
[----:B------:R-:W-:Y:S04]  /*24880*/  LDGSTS.E [R0+-0x29c00], desc[UR20][R224.64], !P3 ;  /* 0xd6400000e0007fae */ /* 0x000fe8000d9a1014 */
[----:B------:R-:W-:Y:S04]  /*24890*/  LDGSTS.E [R5+-0x29a00], desc[UR20][R234.64], !P3 ;  /* 0xd6600000ea057fae */ /* 0x000fe8000d9a1014 */
[----:B------:R-:W5:Y:S04]  /*248a0*/  LDL.64 R224, [R1+0x608] ;  /* 0x0006080001e07983 */ /* 0x000f680000100a00 */
[----:B------:R-:W5:Y:S04]  /*248b0*/  LDL.64 R234, [R1+0x5d0] ;  /* 0x0005d00001ea7983 */ /* 0x000f680000100a00 */
[----:B----4-:R4:W-:Y:S04]  /*248c0*/  LDGSTS.E [R4+-0x29800], desc[UR20][R222.64], !P4 ;  /* 0xd6800000de047fae */ /* 0x0109e8000e1a1014 */
[----:B---3--:R-:W-:Y:S04]  /*248d0*/  LDGSTS.E [R0+-0x29600], desc[UR20][R232.64], !P4 ;  /* 0xd6a00000e8007fae */ /* 0x008fe8000e1a1014 */
[----:B--2---:R-:W-:Y:S04]  /*248e0*/  LDGSTS.E [R6+-0x29400], desc[UR20][R230.64], !P4 ;  /* 0xd6c00000e6067fae */ /* 0x004fe8000e1a1014 */
[----:B------:R-:W2:Y:S04]  /*248f0*/  LDL.64 R222, [R1+0x5e0] ;  /* 0x0005e00001de7983 */ /* 0x000ea80000100a00 */
[----:B------:R-:W3:Y:S01]  /*24900*/  LDL.64 R232, [R1+0x978] ;  /* 0x0009780001e87983 */ /* 0x000ee20000100a00 */
[----:B----4-:R-:W-:-:S02]  /*24910*/  IADD3 R4, PT, PT, R7, -0x1b0, RZ ;  /* 0xfffffe5007047810 */ /* 0x010fc40007ffe0ff */
[----:B------:R-:W4:Y:S01]  /*24920*/  LDC R7, c[0x0][0x3a0] ;  /* 0x0000e800ff077b82 */ /* 0x000f220000000800 */
[----:B------:R-:W3:Y:S01]  /*24930*/  LDL.64 R230, [R1+0x5c0] ;  /* 0x0005c00001e67983 */ /* 0x000ee20000100a00 */
[----:B------:R-:W-:-:S03]  /*24940*/  ISETP.GE.U32.AND P3, PT, R4, 0x7ffffe11, PT ;  /* 0x7ffffe110400780c */ /* 0x000fc60003f66070 */
[----:B-----5:R-:W-:Y:S01]  /*24950*/  LDGSTS.E [R0+-0x29200], desc[UR20][R218.64], !P4 ;  /* 0xd6e00000da007fae */ /* 0x020fe2000e1a1014 */
[----:B------:R-:W-:-:S03]  /*24960*/  VIADD R4, R2, 0x100000 ;  /* 0x0010000002047836 */ /* 0x000fc60000000000 */
[----:B------:R5:W-:Y:S04]  /*24970*/  LDGSTS.E [R6+-0x29000], desc[UR20][R246.64], !P5 ;  /* 0xd7000000f6067fae */ /* 0x000be8000e9a1014 */
[----:B------:R-:W3:Y:S04]  /*24980*/  LDL.64 R218, [R1+0x5b8] ;  /* 0x0005b80001da7983 */ /* 0x000ee80000100a00 */
[----:B------:R-:W-:Y:S04]  /*24990*/  LDGSTS.E [R5+-0x28e00], desc[UR20][R226.64], !P5 ;  /* 0xd7200000e2057fae */ /* 0x000fe8000e9a1014 */
[----:B------:R-:W4:Y:S04]  /*249a0*/  LDL.64 R226, [R1+0x5a8] ;  /* 0x0005a80001e27983 */ /* 0x000f280000100a00 */
[----:B------:R-:W-:Y:S04]  /*249b0*/  LDGSTS.E [R4+-0x28c00], desc[UR20][R224.64], !P5 ;  /* 0xd7400000e0047fae */ /* 0x000fe8000e9a1014 */
[----:B------:R-:W-:Y:S04]  /*249c0*/  LDGSTS.E [R0+-0x28a00], desc[UR20][R242.64], !P5 ;  /* 0xd7600000f2007fae */ /* 0x000fe8000e9a1014 */
[----:B------:R1:W-:Y:S04]  /*249d0*/  LDGSTS.E [R5+-0x28800], desc[UR20][R240.64], !P3 ;  /* 0xd7800000f0057fae */ /* 0x0003e8000d9a1014 */
[----:B------:R-:W4:Y:S04]  /*249e0*/  LDL.64 R224, [R1+0x970] ;  /* 0x0009700001e07983 */ /* 0x000f280000100a00 */
[----:B------:R-:W-:Y:S04]  /*249f0*/  LDGSTS.E [R4+-0x28600], desc[UR20][R238.64], !P3 ;  /* 0xd7a00000ee047fae */ /* 0x000fe8000d9a1014 */
[----:B--2---:R-:W-:Y:S04]  /*24a00*/  LDGSTS.E [R0+-0x28400], desc[UR20][R222.64], !P3 ;  /* 0xd7c00000de007fae */ /* 0x004fe8000d9a1014 */
[----:B------:R-:W2:Y:S01]  /*24a10*/  LDL.64 R222, [R1+0x968] ;  /* 0x0009680001de7983 */ /* 0x000ea20000100a00 */
[----:B-----5:R-:W-:Y:S01]  /*24a20*/  VIADD R6, R8, 0xfffffe4f ;  /* 0xfffffe4f08067836 */ /* 0x020fe20000000000 */
[----:B-1----:R-:W-:Y:S01]  /*24a30*/  IADD3 R5, PT, PT, R9, -0x1b2, RZ ;  /* 0xfffffe4e09057810 */ /* 0x002fe20007ffe0ff */
[----:B------:R-:W1:Y:S03]  /*24a40*/  LDC R8, c[0x0][0x3a0] ;  /* 0x0000e800ff087b82 */ /* 0x000e660000000800 */
[----:B------:R-:W-:-:S02]  /*24a50*/  ISETP.GE.U32.AND P4, PT, R6, 0x7ffffe10, PT ;  /* 0x7ffffe100600780c */ /* 0x000fc40003f86070 */
[----:B------:R-:W-:Y:S01]  /*24a60*/  ISETP.GE.U32.AND P5, PT, R5, 0x7ffffe0f, PT ;  /* 0x7ffffe0f0500780c */ /* 0x000fe20003fa6070 */
[C---:B------:R-:W-:Y:S02]  /*24a70*/  VIADD R5, R2.reuse, 0x100000 ;  /* 0x0010000002057836 */ /* 0x040fe40000000000 */
[----:B------:R-:W-:Y:S01]  /*24a80*/  VIADD R6, R2, 0x100000 ;  /* 0x0010000002067836 */ /* 0x000fe20000000000 */
[----:B------:R-:W5:Y:S02]  /*24a90*/  LDC R9, c[0x0][0x3a0] ;  /* 0x0000e800ff097b82 */ /* 0x000f640000000800 */
[----:B------:R-:W-:Y:S05]  /*24aa0*/  LDGSTS.E [R5+-0x28200], desc[UR20][R234.64], !P3 ;  /* 0xd7e00000ea057fae */ /* 0x000fea000d9a1014 */
[----:B---3--:R4:W-:Y:S04]  /*24ab0*/  LDGSTS.E [R4+-0x28000], desc[UR20][R232.64], !P4 ;  /* 0xd8000000e8047fae */ /* 0x0089e8000e1a1014 */
[----:B------:R-:W-:Y:S04]  /*24ac0*/  LDGSTS.E [R0+-0x27e00], desc[UR20][R230.64], !P4 ;  /* 0xd8200000e6007fae */ /* 0x000fe8000e1a1014 */
[----:B------:R-:W-:Y:S01]  /*24ad0*/  LDGSTS.E [R6+-0x27c00], desc[UR20][R218.64], !P4 ;  /* 0xd8400000da067fae */ /* 0x000fe2000e1a1014 */
[----:B----4-:R-:W-:-:S03]  /*24ae0*/  IADD3 R4, PT, PT, R7, -0x1b3, RZ ;  /* 0xfffffe4d07047810 */ /* 0x010fc60007ffe0ff */
[----:B------:R-:W-:Y:S01]  /*24af0*/  LDGSTS.E [R0+-0x27a00], desc[UR20][R226.64], !P4 ;  /* 0xd8600000e2007fae */ /* 0x000fe2000e1a1014 */
[----:B------:R-:W3:Y:S03]  /*24b00*/  LDC R7, c[0x0][0x3a0] ;  /* 0x0000e800ff077b82 */ /* 0x000ee60000000800 */
[----:B------:R-:W4:Y:S01]  /*24b10*/  LDL.64 R218, [R1+0x960] ;  /* 0x0009600001da7983 */ /* 0x000f220000100a00 */
[----:B------:R-:W-:Y:S01]  /*24b20*/  ISETP.GE.U32.AND P3, PT, R4, 0x7ffffe0e, PT ;  /* 0x7ffffe0e0400780c */ /* 0x000fe20003f66070 */
[----:B------:R-:W-:Y:S02]  /*24b30*/  VIADD R4, R2, 0x100000 ;  /* 0x0010000002047836 */ /* 0x000fe40000000000 */
[----:B------:R1:W-:Y:S04]  /*24b40*/  LDGSTS.E [R6+-0x27800], desc[UR20][R224.64], !P5 ;  /* 0xd8800000e0067fae */ /* 0x0003e8000e9a1014 */
[----:B------:R-:W-:Y:S04]  /*24b50*/  LDGSTS.E [R5+-0x27600], desc[UR20][R236.64], !P5 ;  /* 0xd8a00000ec057fae */ /* 0x000fe8000e9a1014 */
[----:B------:R-:W-:Y:S04]  /*24b60*/  LDGSTS.E [R4+-0x27400], desc[UR20][R244.64], !P5 ;  /* 0xd8c00000f4047fae */ /* 0x000fe8000e9a1014 */
[----:B------:R-:W-:Y:S04]  /*24b70*/  LDGSTS.E [R0+-0x27200], desc[UR20][R228.64], !P5 ;  /* 0xd8e00000e4007fae */ /* 0x000fe8000e9a1014 */
[----:B------:R-:W3:Y:S04]  /*24b80*/  LDL.LU.64 R236, [R1+0xbe8] ;  /* 0x000be80001ec7983 */ /* 0x000ee80000300a00 */
[----:B------:R-:W3:Y:S04]  /*24b90*/  LDL.64 R244, [R1+0x958] ;  /* 0x0009580001f47983 */ /* 0x000ee80000100a00 */
[----:B------:R-:W3:Y:S04]  /*24ba0*/  LDL.LU.64 R228, [R1+0xbe0] ;  /* 0x000be00001e47983 */ /* 0x000ee80000300a00 */
[----:B--2---:R5:W-:Y:S04]  /*24bb0*/  LDGSTS.E [R5+-0x27000], desc[UR20][R222.64], !P3 ;  /* 0xd9000000de057fae */ /* 0x004be8000d9a1014 */
[----:B------:R-:W-:Y:S04]  /*24bc0*/  LDGSTS.E [R4+-0x26e00], desc[UR20][R220.64], !P3 ;  /* 0xd9200000dc047fae */ /* 0x000fe8000d9a1014 */
[----:B------:R-:W-:Y:S04]  /*24bd0*/  LDGSTS.E [R0+-0x26c00], desc[UR20][R250.64], !P3 ;  /* 0xd9400000fa007fae */ /* 0x000fe8000d9a1014 */
[----:B------:R-:W2:Y:S04]  /*24be0*/  LDL.LU.64 R220, [R1+0xbd8] ;  /* 0x000bd80001dc7983 */ /* 0x000ea80000300a00 */
[----:B------:R-:W2:Y:S01]  /*24bf0*/  LDL.64 R250, [R1+0x948] ;  /* 0x0009480001fa7983 */ /* 0x000ea20000100a00 */
[----:B-1----:R-:W-:Y:S01]  /*24c00*/  VIADD R6, R8, 0xfffffe4c ;  /* 0xfffffe4c08067836 */ /* 0x002fe20000000000 */
[----:B-----5:R-:W-:Y:S01]  /*24c10*/  IADD3 R5, PT, PT, R9, -0x1b5, RZ ;  /* 0xfffffe4b09057810 */ /* 0x020fe20007ffe0ff */
[----:B------:R-:W1:Y:S03]  /*24c20*/  LDC R8, c[0x0][0x3a0] ;  /* 0x0000e800ff087b82 */ /* 0x000e660000000800 */
[----:B------:R-:W-:-:S02]  /*24c30*/  ISETP.GE.U32.AND P4, PT, R6, 0x7ffffe0d, PT ;  /* 0x7ffffe0d0600780c */ /* 0x000fc40003f86070 */
[----:B------:R-:W-:Y:S01]  /*24c40*/  ISETP.GE.U32.AND P5, PT, R5, 0x7ffffe0c, PT ;  /* 0x7ffffe0c0500780c */ /* 0x000fe20003fa6070 */
[C---:B------:R-:W-:Y:S02]  /*24c50*/  VIADD R5, R2.reuse, 0x100000 ;  /* 0x0010000002057836 */ /* 0x040fe40000000000 */
[----:B------:R-:W5:Y:S03]  /*24c60*/  LDC R9, c[0x0][0x3a0] ;  /* 0x0000e800ff097b82 */ /* 0x000f660000000800 */
[----:B------:R-:W-:Y:S05]  /*24c70*/  LDGSTS.E [R5+-0x26a00], desc[UR20][R248.64], !P3 ;  /* 0xd9600000f8057fae */ /* 0x000fea000d9a1014 */
[----:B----4-:R3:W-:Y:S04]  /*24c80*/  LDGSTS.E [R4+-0x26800], desc[UR20][R218.64], !P4 ;  /* 0xd9800000da047fae */ /* 0x0107e8000e1a1014 */
[----:B------:R-:W-:Y:S04]  /*24c90*/  LDGSTS.E [R0+-0x26600], desc[UR20][R142.64], !P4 ;  /* 0xd9a000008e007fae */ /* 0x000fe8000e1a1014 */
[----:B------:R-:W4:Y:S04]  /*24ca0*/  LDL.LU.64 R248, [R1+0xbd0] ;  /* 0x000bd00001f87983 */ /* 0x000f280000300a00 */
[----:B------:R-:W4:Y:S01]  /*24cb0*/  LDL.64 R142, [R1+0x940] ;  /* 0x00094000018e7983 */ /* 0x000f220000100a00 */
[----:B---3--:R-:W-:Y:S01]  /*24cc0*/  IADD3 R4, PT, PT, R7, -0x1b6, RZ ;  /* 0xfffffe4a07047810 */ /* 0x008fe20007ffe0ff */
[----:B------:R-:W-:Y:S01]  /*24cd0*/  VIADD R6, R2, 0x100000 ;  /* 0x0010000002067836 */ /* 0x000fe20000000000 */
[----:B------:R-:W3:Y:S02]  /*24ce0*/  LDC R7, c[0x0][0x3a0] ;  /* 0x0000e800ff077b82 */ /* 0x000ee40000000800 */
[----:B------:R-:W-:-:S02]  /*24cf0*/  ISETP.GE.U32.AND P3, PT, R4, 0x7ffffe0b, PT ;  /* 0x7ffffe0b0400780c */ /* 0x000fc40003f66070 */
[----:B------:R-:W-:Y:S01]  /*24d00*/  LDGSTS.E [R6+-0x26400], desc[UR20][R144.64], !P4 ;  /* 0xd9c0000090067fae */ /* 0x000fe2000e1a1014 */
[----:B------:R-:W-:-:S03]  /*24d10*/  VIADD R4, R2, 0x100000 ;  /* 0x0010000002047836 */ /* 0x000fc60000000000 */
[----:B------:R-:W-:Y:S04]  /*24d20*/  LDGSTS.E [R0+-0x26200], desc[UR20][R146.64], !P4 ;  /* 0xd9e0000092007fae */ /* 0x000fe8000e1a1014 */
[----:B------:R1:W-:Y:S04]  /*24d30*/  LDGSTS.E [R6+-0x26000], desc[UR20][R244.64], !P5 ;  /* 0xda000000f4067fae */ /* 0x0003e8000e9a1014 */
[----:B------:R-:W-:Y:S04]  /*24d40*/  LDGSTS.E [R5+-0x25e00], desc[UR20][R150.64], !P5 ;  /* 0xda20000096057fae */ /* 0x000fe8000e9a1014 */
[----:B------:R-:W-:Y:S04]  /*24d50*/  LDGSTS.E [R4+-0x25c00], desc[UR20][R152.64], !P5 ;  /* 0xda40000098047fae */ /* 0x000fe8000e9a1014 */
[----:B------:R-:W3:Y:S04]  /*24d60*/  LDL.64 R244, [R1+0x938] ;  /* 0x0009380001f47983 */ /* 0x000ee80000100a00 */
[----:B------:R-:W-:Y:S04]  /*24d70*/  LDGSTS.E [R0+-0x25a00], desc[UR20][R154.64], !P5 ;  /* 0xda6000009a007fae */ /* 0x000fe8000e9a1014 */
[----:B--2---:R5:W-:Y:S01]  /*24d80*/  LDGSTS.E [R5+-0x25800], desc[UR20][R250.64], !P3 ;  /* 0xda800000fa057fae */ /* 0x004be2000d9a1014 */
[----:B-1----:R-:W-:-:S02]  /*24d90*/  VIADD R6, R8, 0xfffffe49 ;  /* 0xfffffe4908067836 */ /* 0x002fc40000000000 */
[----:B------:R-:W1:Y:S01]  /*24da0*/  LDC R8, c[0x0][0x3a0] ;  /* 0x0000e800ff087b82 */ /* 0x000e620000000800 */
[----:B------:R-:W-:Y:S04]  /*24db0*/  LDGSTS.E [R4+-0x25600], desc[UR20][R158.64], !P3 ;  /* 0xdaa000009e047fae */ /* 0x000fe8000d9a1014 */
[----:B------:R-:W2:Y:S01]  /*24dc0*/  LDL.64 R250, [R1+0x930] ;  /* 0x0009300001fa7983 */ /* 0x000ea20000100a00 */
[----:B------:R-:W-:Y:S02]  /*24dd0*/  ISETP.GE.U32.AND P4, PT, R6, 0x7ffffe0a, PT ;  /* 0x7ffffe0a0600780c */ /* 0x000fe40003f86070 */
[----:B-----5:R-:W-:Y:S01]  /*24de0*/  IADD3 R5, PT, PT, R9, -0x1b8, RZ ;  /* 0xfffffe4809057810 */ /* 0x020fe20007ffe0ff */
[----:B------:R-:W-:Y:S01]  /*24df0*/  LDGSTS.E [R0+-0x25400], desc[UR20][R160.64], !P3 ;  /* 0xdac00000a0007fae */ /* 0x000fe2000d9a1014 */
[C---:B------:R-:W-:Y:S01]  /*24e00*/  VIADD R6, R2.reuse, 0x100000 ;  /* 0x0010000002067836 */ /* 0x040fe20000000000 */
[----:B------:R-:W5:Y:S01]  /*24e10*/  LDC R9, c[0x0][0x3a0] ;  /* 0x0000e800ff097b82 */ /* 0x000f620000000800 */
[----:B------:R-:W-:Y:S01]  /*24e20*/  ISETP.GE.U32.AND P5, PT, R5, 0x7ffffe09, PT ;  /* 0x7ffffe090500780c */ /* 0x000fe20003fa6070 */
[----:B------:R-:W-:-:S05]  /*24e30*/  VIADD R5, R2, 0x100000 ;  /* 0x0010000002057836 */ /* 0x000fca0000000000 */
[----:B------:R-:W-:Y:S04]  /*24e40*/  LDGSTS.E [R5+-0x25200], desc[UR20][R162.64], !P3 ;  /* 0xdae00000a2057fae */ /* 0x000fe8000d9a1014 */
[----:B----4-:R3:W-:Y:S04]  /*24e50*/  LDGSTS.E [R4+-0x25000], desc[UR20][R142.64], !P4 ;  /* 0xdb0000008e047fae */ /* 0x0107e8000e1a1014 */
[----:B------:R-:W-:Y:S04]  /*24e60*/  LDGSTS.E [R0+-0x24e00], desc[UR20][R166.64], !P4 ;  /* 0xdb200000a6007fae */ /* 0x000fe8000e1a1014 */
[----:B------:R-:W-:Y:S04]  /*24e70*/  LDGSTS.E [R6+-0x24c00], desc[UR20][R168.64], !P4 ;  /* 0xdb400000a8067fae */ /* 0x000fe8000e1a1014 */
[----:B------:R-:W4:Y:S01]  /*24e80*/  LDL.64 R142, [R1+0x928] ;  /* 0x00092800018e7983 */ /* 0x000f220000100a00 */
[----:B---3--:R-:W-:-:S02]  /*24e90*/  IADD3 R4, PT, PT, R7, -0x1b9, RZ ;  /* 0xfffffe4707047810 */ /* 0x008fc40007ffe0ff */
[----:B------:R-:W3:Y:S01]  /*24ea0*/  LDC R7, c[0x0][0x3a0] ;  /* 0x0000e800ff077b82 */ /* 0x000ee20000000800 */
[----:B------:R-:W-:Y:S01]  /*24eb0*/  LDGSTS.E [R0+-0x24a00], desc[UR20][R170.64], !P4 ;  /* 0xdb600000aa007fae */ /* 0x000fe2000e1a1014 */
[----:B------:R-:W-:Y:S01]  /*24ec0*/  ISETP.GE.U32.AND P4, PT, R4, 0x7ffffe08, PT ;  /* 0x7ffffe080400780c */ /* 0x000fe20003f86070 */
[----:B------:R-:W-:Y:S02]  /*24ed0*/  VIADD R4, R2, 0x100000 ;  /* 0x0010000002047836 */ /* 0x000fe40000000000 */
[----:B------:R5:W-:Y:S04]  /*24ee0*/  LDGSTS.E [R6+-0x24800], desc[UR20][R244.64], !P5 ;  /* 0xdb800000f4067fae */ /* 0x000be8000e9a1014 */
[----:B------:R-:W-:Y:S04]  /*24ef0*/  LDGSTS.E [R5+-0x24600], desc[UR20][R174.64], !P5 ;  /* 0xdba00000ae057fae */ /* 0x000fe8000e9a1014 */
[----:B------:R-:W-:Y:S04]  /*24f00*/  LDGSTS.E [R4+-0x24400], desc[UR20][R176.64], !P5 ;  /* 0xdbc00000b0047fae */ /* 0x000fe8000e9a1014 */
[----:B------:R-:W3:Y:S04]  /*24f10*/  LDL.64 R244, [R1+0x920] ;  /* 0x0009200001f47983 */ /* 0x000ee80000100a00 */
[----:B------:R-:W-:Y:S04]  /*24f20*/  LDGSTS.E [R0+-0x24200], desc[UR20][R178.64], !P5 ;  /* 0xdbe00000b2007fae */ /* 0x000fe8000e9a1014 */
[----:B--2---:R2:W-:Y:S01]  /*24f30*/  LDGSTS.E [R5+-0x24000], desc[UR20][R250.64], !P4 ;  /* 0xdc000000fa057fae */ /* 0x0045e2000e1a1014 */
[----:B-----5:R-:W-:-:S02]  /*24f40*/  VIADD R6, R9, 0xfffffe46 ;  /* 0xfffffe4609067836 */ /* 0x020fc40000000000 */
[----:B------:R-:W5:Y:S01]  /*24f50*/  LDC R9, c[0x0][0x3a0] ;  /* 0x0000e800ff097b82 */ /* 0x000f620000000800 */
[----:B------:R-:W-:Y:S04]  /*24f60*/  LDGSTS.E [R4+-0x23e00], desc[UR20][R182.64], !P4 ;  /* 0xdc200000b6047fae */ /* 0x000fe8000e1a1014 */
[----:B------:R-:W3:Y:S01]  /*24f70*/  LDL.64 R250, [R1+0x918] ;  /* 0x0009180001fa7983 */ /* 0x000ee20000100a00 */
[----:B------:R-:W-:Y:S01]  /*24f80*/  ISETP.GE.U32.AND P5, PT, R6, 0x7ffffe07, PT ;  /* 0x7ffffe070600780c */ /* 0x000fe20003fa6070 */
[----:B------:R-:W-:Y:S01]  /*24f90*/  VIADD R6, R2, 0x100000 ;  /* 0x0010000002067836 */ /* 0x000fe20000000000 */
[----:B--2---:R-:W-:Y:S01]  /*24fa0*/  IADD3 R5, PT, PT, R10, -0x1bb, RZ ;  /* 0xfffffe450a057810 */ /* 0x004fe20007ffe0ff */
[----:B------:R-:W-:Y:S01]  /*24fb0*/  LDGSTS.E [R0+-0x23c00], desc[UR20][R184.64], !P4 ;  /* 0xdc400000b8007fae */ /* 0x000fe2000e1a1014 */
[----:B------:R-:W2:Y:S02]  /*24fc0*/  LDC R10, c[0x0][0x3a0] ;  /* 0x0000e800ff0a7b82 */ /* 0x000ea40000000800 */
[----:B------:R-:W-:Y:S01]  /*24fd0*/  ISETP.GE.U32.AND P3, PT, R5, 0x7ffffe06, PT ;  /* 0x7ffffe060500780c */ /* 0x000fe20003f66070 */
[----:B------:R-:W-:Y:S01]  /*24fe0*/  LDGSTS.E [R4+-0x23a00], desc[UR20][R186.64], !P4 ;  /* 0xdc600000ba047fae */ /* 0x000fe2000e1a1014 */
[----:B------:R-:W-:-:S05]  /*24ff0*/  VIADD R5, R2, 0x100000 ;  /* 0x0010000002057836 */ /* 0x000fca0000000000 */
[----:B----4-:R-:W-:Y:S04]  /*25000*/  LDGSTS.E [R0+-0x23800], desc[UR20][R142.64], !P5 ;  /* 0xdc8000008e007fae */ /* 0x010fe8000e9a1014 */
[----:B------:R1:W-:Y:S04]  /*25010*/  LDGSTS.E [R6+-0x23600], desc[UR20][R190.64], !P5 ;  /* 0xdca00000be067fae */ /* 0x0003e8000e9a1014 */
[----:B------:R-:W-:Y:S04]  /*25020*/  LDGSTS.E [R5+-0x23400], desc[UR20][R192.64], !P5 ;  /* 0xdcc00000c0057fae */ /* 0x000fe8000e9a1014 */
[----:B------:R-:W-:Y:S01]  /*25030*/  LDGSTS.E [R0+-0x23200], desc[UR20][R194.64], !P5 ;  /* 0xdce00000c2007fae */ /* 0x000fe2000e9a1014 */
[----:B-1----:R-:W-:-:S02]  /*25040*/  IADD3 R6, PT, PT, R8, -0x1bc, RZ ;  /* 0xfffffe4408067810 */ /* 0x002fc40007ffe0ff */
[----:B------:R-:W1:Y:S02]  /*25050*/  LDC R8, c[0x0][0x3a0] ;  /* 0x0000e800ff087b82 */ /* 0x000e640000000800 */
[----:B------:R-:W-:Y:S01]  /*25060*/  ISETP.GE.U32.AND P5, PT, R6, 0x7ffffe05, PT ;  /* 0x7ffffe050600780c */ /* 0x000fe20003fa6070 */
[----:B---3--:R-:W-:-:S05]  /*25070*/  VIADD R6, R7, 0xfffffe43 ;  /* 0xfffffe4307067836 */ /* 0x008fca0000000000 */
[----:B------:R-:W-:Y:S01]  /*25080*/  ISETP.GE.U32.AND P4, PT, R6, 0x7ffffe04, PT ;  /* 0x7ffffe040600780c */ /* 0x000fe20003f86070 */
[----:B-----5:R-:W-:Y:S01]  /*25090*/  VIADD R6, R9, 0xfffffe42 ;  /* 0xfffffe4209067836 */ /* 0x020fe20000000000 */
[----:B------:R-:W-:Y:S01]  /*250a0*/  IADD3 R7, PT, PT, R2, 0x100000, RZ ;  /* 0x0010000002077810 */ /* 0x000fe20007ffe0ff */
[----:B------:R-:W-:Y:S04]  /*250b0*/  LDGSTS.E [R5+-0x23000], desc[UR20][R244.64], !P3 ;  /* 0xdd000000f4057fae */ /* 0x000fe8000d9a1014 */
[----:B------:R-:W-:Y:S04]  /*250c0*/  LDGSTS.E [R4+-0x22e00], desc[UR20][R198.64], !P3 ;  /* 0xdd200000c6047fae */ /* 0x000fe8000d9a1014 */
[----:B------:R-:W-:Y:S04]  /*250d0*/  LDGSTS.E [R0+-0x22c00], desc[UR20][R200.64], !P3 ;  /* 0xdd400000c8007fae */ /* 0x000fe8000d9a1014 */
[----:B------:R-:W-:Y:S01]  /*250e0*/  LDGSTS.E [R5+-0x22a00], desc[UR20][R202.64], !P3 ;  /* 0xdd600000ca057fae */ /* 0x000fe2000d9a1014 */
[----:B------:R-:W-:Y:S01]  /*250f0*/  ISETP.GE.U32.AND P3, PT, R6, 0x7ffffe03, PT ;  /* 0x7ffffe030600780c */ /* 0x000fe20003f66070 */
[----:B------:R-:W-:-:S02]  /*25100*/  VIADD R6, R2, 0x100000 ;  /* 0x0010000002067836 */ /* 0x000fc40000000000 */
[----:B------:R-:W-:Y:S04]  /*25110*/  LDGSTS.E [R4+-0x22800], desc[UR20][R250.64], !P5 ;  /* 0xdd800000fa047fae */ /* 0x000fe8000e9a1014 */
[----:B------:R-:W-:Y:S04]  /*25120*/  LDGSTS.E [R0+-0x22600], desc[UR20][R206.64], !P5 ;  /* 0xdda00000ce007fae */ /* 0x000fe8000e9a1014 */
[----:B------:R2:W-:Y:S04]  /*25130*/  LDGSTS.E [R7+-0x22400], desc[UR20][R208.64], !P5 ;  /* 0xddc00000d0077fae */ /* 0x0005e8000e9a1014 */
[----:B------:R1:W-:Y:S04]  /*25140*/  LDGSTS.E [R6+-0x22200], desc[UR20][R210.64], !P5 ;  /* 0xdde00000d2067fae */ /* 0x0003e8000e9a1014 */
[----:B------:R3:W-:Y:S01]  /*25150*/  LDGSTS.E [R5+-0x22000], desc[UR20][R248.64], !P4 ;  /* 0xde000000f8057fae */ /* 0x0007e2000e1a1014 */
[----:B--2---:R-:W-:-:S03]  /*25160*/  IADD3 R7, PT, PT, R10, -0x1c0, RZ ;  /* 0xfffffe400a077810 */ /* 0x004fc60007ffe0ff */
[----:B------:R-:W-:Y:S01]  /*25170*/  LDGSTS.E [R4+-0x21e00], desc[UR20][R214.64], !P4 ;  /* 0xde200000d6047fae */ /* 0x000fe2000e1a1014 */
[----:B-1----:R-:W-:-:S03]  /*25180*/  VIADD R6, R8, 0xfffffe41 ;  /* 0xfffffe4108067836 */ /* 0x002fc60000000000 */
[----:B------:R-:W-:Y:S02]  /*25190*/  LDGSTS.E [R0+-0x21c00], desc[UR20][R216.64], !P4 ;  /* 0xde400000d8007fae */ /* 0x000fe4000e1a1014 */
[----:B------:R-:W-:Y:S02]  /*251a0*/  ISETP.GE.U32.AND P5, PT, R6, 0x7ffffe02, PT ;  /* 0x7ffffe020600780c */ /* 0x000fe40003fa6070 */
[----:B------:R-:W-:Y:S01]  /*251b0*/  LDGSTS.E [R5+-0x21a00], desc[UR20][R212.64], !P4 ;  /* 0xde600000d4057fae */ /* 0x000fe2000e1a1014 */
[----:B------:R-:W-:Y:S01]  /*251c0*/  ISETP.GE.U32.AND P4, PT, R7, 0x7ffffe01, PT ;  /* 0x7ffffe010700780c */ /* 0x000fe20003f86070 */
[C---:B------:R-:W-:Y:S02]  /*251d0*/  VIADD R7, R2.reuse, 0x100000 ;  /* 0x0010000002077836 */ /* 0x040fe40000000000 */
[----:B------:R-:W-:Y:S01]  /*251e0*/  VIADD R6, R2, 0x100000 ;  /* 0x0010000002067836 */ /* 0x000fe20000000000 */
[----:B------:R-:W-:Y:S04]  /*251f0*/  LDGSTS.E [R4+-0x21800], desc[UR20][R220.64], !P3 ;  /* 0xde800000dc047fae */ /* 0x000fe8000d9a1014 */
        /* <DEDUP_REMOVED lines=10> */
[----:B------:R1:W-:Y:S04]  /*252a0*/  LDGSTS.E [R0+-0x20200], desc[UR20][R140.64], !P4 ;  /* 0xdfe000008c007fae */ /* 0x0003e8000e1a1014 */
[----:B------:R-:W0:Y:S04]  /*252b0*/  LDGDEPBAR ;  /* 0x00000000000079af */ /* 0x000e280000000000 */
        /* <DEDUP_REMOVED lines=19> */
[----:B------:R4:W-:Y:S04]  /*253f0*/  LDGSTS.E [R81+-0x7200], desc[UR20][R100.64], P2 ;  /* 0xf8e0000064517fae */ /* 0x0009e800091a1014 */
[----:B------:R-:W-:Y:S04]  /*25400*/  LDGSTS.E [R81+-0x6e00], desc[UR20][R98.64], P2 ;  /* 0xf920000062517fae */ /* 0x000fe800091a1014 */
[----:B------:R5:W-:Y:S04]  /*25410*/  LDGSTS.E [R81+-0x6a00], desc[UR20][R96.64], P2 ;  /* 0xf960000060517fae */ /* 0x000be800091a1014 */
[----:B------:R-:W-:Y:S04]  /*25420*/  LDGSTS.E [R81+-0x6600], desc[UR20][R94.64], P2 ;  /* 0xf9a000005e517fae */ /* 0x000fe800091a1014 */
[----:B------:R1:W-:Y:S04]  /*25430*/  LDGSTS.E [R81+-0x6200], desc[UR20][R92.64], P2 ;  /* 0xf9e000005c517fae */ /* 0x0003e800091a1014 */
[----:B------:R-:W-:Y:S04]  /*25440*/  LDGSTS.E [R80+-0x7d00], desc[UR20][R90.64], P2 ;  /* 0xf83000005a507fae */ /* 0x000fe800091a1014 */
[----:B------:R-:W-:Y:S04]  /*25450*/  LDGSTS.E [R80+-0x7900], desc[UR20][R88.64], P2 ;  /* 0xf870000058507fae */ /* 0x000fe800091a1014 */
[----:B------:R-:W-:Y:S04]  /*25460*/  LDGSTS.E [R80+-0x7500], desc[UR20][R86.64], P2 ;  /* 0xf8b0000056507fae */ /* 0x000fe800091a1014 */
[----:B------:R1:W-:Y:S04]  /*25470*/  LDGSTS.E [R80+-0x7100], desc[UR20][R84.64], P2 ;  /* 0xf8f0000054507fae */ /* 0x0003e800091a1014 */
[----:B------:R-:W-:Y:S04]  /*25480*/  LDGSTS.E [R80+-0x6d00], desc[UR20][R78.64], P2 ;  /* 0xf93000004e507fae */ /* 0x000fe800091a1014 */
[----:B------:R-:W-:Y:S04]  /*25490*/  LDGSTS.E [R80+-0x6900], desc[UR20][R76.64], P2 ;  /* 0xf97000004c507fae */ /* 0x000fe800091a1014 */
[----:B------:R-:W-:Y:S01]  /*254a0*/  LDGSTS.E [R80+-0x6500], desc[UR20][R74.64], P2 ;  /* 0xf9b000004a507fae */ /* 0x000fe200091a1014 */
[----:B---3--:R-:W1:Y:S03]  /*254b0*/  S2R R248, SR_TID.X ;  /* 0x0000000000f87919 */ /* 0x008e660000002100 */
[----:B------:R3:W-:Y:S04]  /*254c0*/  LDGSTS.E [R80+-0x6100], desc[UR20][R72.64], P2 ;  /* 0xf9f0000048507fae */ /* 0x0007e800091a1014 */
[----:B------:R-:W0:Y:S01]  /*254d0*/  LDGDEPBAR ;  /* 0x00000000000079af */ /* 0x000e220000000000 */
[----:B------:R-:W-:-:S04]  /*254e0*/  DEPBAR.LE SB0, 0xc ;  /* 0x000083000000791a */ /* 0x000fc80000000000 */
[C---:B-1----:R-:W-:Y:S01]  /*254f0*/  IMAD.SHL.U32 R0, R248.reuse, 0x40, RZ ;  /* 0x00000040f8007824 */ /* 0x042fe200078e00ff */
[C---:B------:R-:W-:Y:S01]  /*25500*/  SHF.L.U32 R249, R248.reuse, 0x2, RZ ;  /* 0x00000002f8f97819 */ /* 0x040fe200000006ff */
[----:B------:R-:W-:-:S03]  /*25510*/  IMAD.SHL.U32 R4, R248, 0x10, RZ ;  /* 0x00000010f8047824 */ /* 0x000fc600078e00ff */
[----:B------:R-:W-:-:S04]  /*25520*/  LOP3.LUT R0, R0, 0x600, RZ, 0xc0, !PT ;  /* 0x0000060000007812 */ /* 0x000fc800078ec0ff */
[----:B------:R-:W-:-:S04]  /*25530*/  LOP3.LUT R0, R0, 0x180, R249, 0xf8, !PT ;  /* 0x0000018000007812 */ /* 0x000fc800078ef8f9 */
[----:B------:R-:W-:Y:S01]  /*25540*/  LOP3.LUT R0, R0, 0x70, R4, 0xf8, !PT ;  /* 0x0000007000007812 */ /* 0x000fe200078ef804 */
[----:B------:R-:W-:Y:S06]  /*25550*/  BAR.SYNC.DEFER_BLOCKING 0x0 ;  /* 0x0000000000007b1d */ /* 0x000fec0000010000 */
[----:B------:R-:W1:Y:S04]  /*25560*/  LDSM.16.M88.4 R8, [R0+UR7+0x14000] ;  /* 0x014000070008783b */ /* 0x000e680008000200 */
[----:B------:R-:W-:Y:S04]  /*25570*/  LDSM.16.M88.4 R12, [R0+UR7+0x17800] ;  /* 0x01780007000c783b */ /* 0x000fe80008000200 */
[----:B------:R-:W-:Y:S04]  /*25580*/  LDSM.16.M88.4 R16, [R0+UR7+0x19800] ;  /* 0x019800070010783b */ /* 0x000fe80008000200 */
[----:B--2---:R-:W-:Y:S04]  /*25590*/  LDSM.16.M88.4 R104, [R0+UR7] ;  /* 0x000000070068783b */ /* 0x004fe80008000200 */
[----:B----4-:R-:W-:Y:S04]  /*255a0*/  LDSM.16.M88.4 R100, [R0+UR7+0x800] ;  /* 0x000800070064783b */ /* 0x010fe80008000200 */
[----:B-----5:R-:W-:Y:S04]  /*255b0*/  LDSM.16.M88.4 R96, [R0+UR7+0x1000] ;  /* 0x001000070060783b */ /* 0x020fe80008000200 */
[----:B------:R-:W-:Y:S04]  /*255c0*/  LDSM.16.M88.4 R92, [R0+UR7+0x1800] ;  /* 0x00180007005c783b */ /* 0x000fe80008000200 */
[----:B------:R-:W-:Y:S04]  /*255d0*/  LDSM.16.M88.4 R112, [R0+UR7+0x2000] ;  /* 0x002000070070783b */ /* 0x000fe80008000200 */
[----:B------:R-:W-:Y:S04]  /*255e0*/  LDSM.16.M88.4 R108, [R0+UR7+0x2800] ;  /* 0x00280007006c783b */ /* 0x000fe80008000200 */
[----:B------:R-:W-:Y:S01]  /*255f0*/  LDSM.16.M88.4 R84, [R0+UR7+0x3000] ;  /* 0x003000070054783b */ /* 0x000fe20008000200 */
[----:B-1----:R-:W-:-:S03]  /*25600*/  MOV R56, R8 ;  /* 0x0000000800387202 */ /* 0x002fc60000000f00 */
[----:B------:R-:W-:Y:S01]  /*25610*/  STL.64 [R1+0x18], R10 ;  /* 0x0000180a01007387 */ /* 0x000fe20000100a00 */
[----:B------:R-:W-:-:S03]  /*25620*/  IMAD.MOV.U32 R4, RZ, RZ, R9 ;  /* 0x000000ffff047224 */ /* 0x000fc600078e0009 */
[----:B------:R-:W1:Y:S04]  /*25630*/  LDSM.16.M88.4 R8, [R0+UR7+0x14800] ;  /* 0x014800070008783b */ /* 0x000e680008000200 */
[----:B------:R-:W-:Y:S04]  /*25640*/  LDSM.16.M88.4 R88, [R0+UR7+0x3800] ;  /* 0x003800070058783b */ /* 0x000fe80008000200 */
[----:B------:R-:W-:Y:S04]  /*25650*/  LDSM.16.M88.4 R128, [R0+UR7+0x4000] ;  /* 0x004000070080783b */ /* 0x000fe80008000200 */
[----:B------:R-:W-:Y:S04]  /*25660*/  LDSM.16.M88.4 R124, [R0+UR7+0x4800] ;  /* 0x00480007007c783b */ /* 0x000fe80008000200 */
[----:B------:R-:W-:Y:S04]  /*25670*/  LDSM.16.M88.4 R120, [R0+UR7+0x5000] ;  /* 0x005000070078783b */ /* 0x000fe80008000200 */
[----:B------:R-:W-:Y:S04]  /*25680*/  LDSM.16.M88.4 R116, [R0+UR7+0x5800] ;  /* 0x005800070074783b */ /* 0x000fe80008000200 */
[----:B------:R-:W-:Y:S04]  /*25690*/  LDSM.16.M88.4 R144, [R0+UR7+0x6000] ;  /* 0x006000070090783b */ /* 0x000fe80008000200 */
[----:B------:R-:W-:Y:S04]  /*256a0*/  LDSM.16.M88.4 R140, [R0+UR7+0x6800] ;  /* 0x00680007008c783b */ /* 0x000fe80008000200 */
[----:B------:R-:W-:Y:S04]  /*256b0*/  LDSM.16.M88.4 R136, [R0+UR7+0x7000] ;  /* 0x007000070088783b */ /* 0x000fe80008000200 */
[----:B------:R-:W-:Y:S01]  /*256c0*/  LDSM.16.M88.4 R132, [R0+UR7+0x7800] ;  /* 0x007800070084783b */ /* 0x000fe20008000200 */
[----:B-1----:R-:W-:-:S03]  /*256d0*/  IMAD.MOV.U32 R57, RZ, RZ, R8 ;  /* 0x000000ffff397224 */ /* 0x002fc600078e0008 */
[----:B------:R-:W-:Y:S01]  /*256e0*/  STL.64 [R1+0x8], R10 ;  /* 0x0000080a01007387 */ /* 0x000fe20000100a00 */
[----:B------:R-:W-:-:S03]  /*256f0*/  MOV R5, R9 ;  /* 0x0000000900057202 */ /* 0x000fc60000000f00 */
        /* <DEDUP_REMOVED lines=23> */
[----:B-1----:R-:W-:-:S03]  /*25870*/  MOV R61, R8 ;  /* 0x00000008003d7202 */ /* 0x002fc60000000f00 */
[----:B------:R-:W-:Y:S01]  /*25880*/  STL.64 [R1+0x48], R10 ;  /* 0x0000480a01007387 */ /* 0x000fe20000100a00 */
[----:B------:R-:W-:-:S03]  /*25890*/  IMAD.MOV.U32 R7, RZ, RZ, R9 ;  /* 0x000000ffff077224 */ /* 0x000fc600078e0009 */
[----:B------:R-:W1:Y:S01]  /*258a0*/  LDSM.16.M88.4 R8, [R0+UR7+0x17000] ;  /* 0x017000070008783b */ /* 0x000e620008000200 */
[----:B------:R-:W-:-:S03]  /*258b0*/  IMAD.MOV.U32 R63, RZ, RZ, R12 ;  /* 0x000000ffff3f7224 */ /* 0x000fc600078e000c */
        /* <DEDUP_REMOVED lines=10> */
[----:B------:R-:W-:Y:S01]  /*25960*/  MOV R8, R9 ;  /* 0x0000000900087202 */ /* 0x000fe20000000f00 */
[----:B------:R-:W-:Y:S02]  /*25970*/  IMAD.MOV.U32 R9, RZ, RZ, R13 ;  /* 0x000000ffff097224 */ /* 0x000fe400078e000d */
[----:B------:R-:W-:Y:S04]  /*25980*/  STL.64 [R1+0x28], R14 ;  /* 0x0000280e01007387 */ /* 0x000fe80000100a00 */
[----:B------:R-:W1:Y:S02]  /*25990*/  LDSM.16.M88.4 R12, [R0+UR7+0x18000] ;  /* 0x01800007000c783b */ /* 0x000e640008000200 */
[----:B-1----:R-:W-:-:S02]  /*259a0*/  MOV R64, R12 ;  /* 0x0000000c00407202 */ /* 0x002fc40000000f00 */
[----:B------:R-:W-:Y:S01]  /*259b0*/  STL.64 [R1+0x98], R14 ;  /* 0x0000980e01007387 */ /* 0x000fe20000100a00 */
[----:B------:R-:W-:-:S03]  /*259c0*/  IMAD.MOV.U32 R10, RZ, RZ, R13 ;  /* 0x000000ffff0a7224 */ /* 0x000fc600078e000d */
[----:B------:R-:W1:Y:S02]  /*259d0*/  LDSM.16.M88.4 R12, [R0+UR7+0x18800] ;  /* 0x01880007000c783b */ /* 0x000e640008000200 */
[----:B-1----:R-:W-:Y:S02]  /*259e0*/  IMAD.MOV.U32 R65, RZ, RZ, R12 ;  /* 0x000000ffff417224 */ /* 0x002fe400078e000c */
[----:B------:R-:W-:Y:S01]  /*259f0*/  STL.64 [R1+0x88], R14 ;  /* 0x0000880e01007387 */ /* 0x000fe20000100a00 */
[----:B------:R-:W-:-:S03]  /*25a00*/  MOV R11, R13 ;  /* 0x0000000d000b7202 */ /* 0x000fc60000000f00 */
[----:B------:R-:W1:Y:S01]  /*25a10*/  LDSM.16.M88.4 R12, [R0+UR7+0x19000] ;  /* 0x01900007000c783b */ /* 0x000e620008000200 */
[----:B------:R-:W-:Y:S01]  /*25a20*/  MOV R67, R16 ;  /* 0x0000001000437202 */ /* 0x000fe20000000f00 */
[----:B-1----:R-:W-:Y:S02]  /*25a30*/  IMAD.MOV.U32 R66, RZ, RZ, R12 ;  /* 0x000000ffff427224 */ /* 0x002fe400078e000c */
[----:B------:R-:W-:Y:S01]  /*25a40*/  STL.64 [R1+0x78], R14 ;  /* 0x0000780e01007387 */ /* 0x000fe20000100a00 */
[----:B------:R-:W-:Y:S02]  /*25a50*/  IMAD.MOV.U32 R12, RZ, RZ, R13 ;  /* 0x000000ffff0c7224 */ /* 0x000fe400078e000d */
[----:B------:R-:W-:Y:S01]  /*25a60*/  IMAD.MOV.U32 R13, RZ, RZ, R17 ;  /* 0x000000ffff0d7224 */ /* 0x000fe200078e0011 */
[----:B------:R-:W-:Y:S04]  /*25a70*/  STL.64 [R1+0x68], R18 ;  /* 0x0000681201007387 */ /* 0x000fe80000100a00 */
[----:B------:R-:W1:Y:S02]  /*25a80*/  LDSM.16.M88.4 R16, [R0+UR7+0x1a000] ;  /* 0x01a000070010783b */ /* 0x000e640008000200 */
[----:B-1----:R-:W-:-:S02]  /*25a90*/  IMAD.MOV.U32 R68, RZ, RZ, R16 ;  /* 0x000000ffff447224 */ /* 0x002fc400078e0010 */
[----:B------:R-:W-:Y:S01]  /*25aa0*/  STL.64 [R1+0xd8], R18 ;  /* 0x0000d81201007387 */ /* 0x000fe20000100a00 */
[----:B------:R-:W-:-:S03]  /*25ab0*/  MOV R14, R17 ;  /* 0x00000011000e7202 */ /* 0x000fc60000000f00 */
[----:B------:R-:W1:Y:S02]  /*25ac0*/  LDSM.16.M88.4 R16, [R0+UR7+0x1a800] ;  /* 0x01a800070010783b */ /* 0x000e640008000200 */
[----:B-1----:R-:W-:Y:S02]  /*25ad0*/  IMAD.MOV.U32 R69, RZ, RZ, R16 ;  /* 0x000000ffff457224 */ /* 0x002fe400078e0010 */
[----:B------:R-:W-:Y:S01]  /*25ae0*/  STL.64 [R1+0xc8], R18 ;  /* 0x0000c81201007387 */ /* 0x000fe20000100a00 */
[----:B------:R-:W-:-:S03]  /*25af0*/  IMAD.MOV.U32 R15, RZ, RZ, R17 ;  /* 0x000000ffff0f7224 */ /* 0x000fc600078e0011 */
[----:B------:R-:W1:Y:S04]  /*25b00*/  LDSM.16.M88.4 R16, [R0+UR7+0x1b000] ;  /* 0x01b000070010783b */ /* 0x000e680008000200 */
[----:B-1----:R-:W-:Y:S01]  /*25b10*/  STL.64 [R1+0xb0], R16 ;  /* 0x0000b01001007387 */ /* 0x002fe20000100a00 */
[----:B------:R-:W-:-:S03]  /*25b20*/  MOV R70, R16 ;  /* 0x0000001000467202 */ /* 0x000fc60000000f00 */
[----:B------:R-:W-:Y:S04]  /*25b30*/  STL.64 [R1+0xb8], R18 ;  /* 0x0000b81201007387 */ /* 0x000fe80000100a00 */
[----:B------:R-:W1:Y:S04]  /*25b40*/  LDSM.16.M88.4 R16, [R0+UR7+0x1b800] ;  /* 0x01b800070010783b */ /* 0x000e680008000200 */
[----:B-1----:R-:W-:Y:S01]  /*25b50*/  STL.64 [R1+0xa0], R16 ;  /* 0x0000a01001007387 */ /* 0x002fe20000100a00 */
[----:B------:R-:W-:-:S03]  /*25b60*/  IMAD.MOV.U32 R71, RZ, RZ, R16 ;  /* 0x000000ffff477224 */ /* 0x000fc600078e0010 */
[----:B------:R-:W-:Y:S04]  /*25b70*/  STL.64 [R1+0xa8], R18 ;  /* 0x0000a81201007387 */ /* 0x000fe80000100a00 */
[----:B------:R-:W1:Y:S04]  /*25b80*/  LDSM.16.M88.4 R16, [R0+UR7+0x1c000] ;  /* 0x01c000070010783b */ /* 0x000e680008000200 */
[----:B-1----:R-:W-:Y:S01]  /*25b90*/  STL.64 [R1+0x110], R16 ;  /* 0x0001101001007387 */ /* 0x002fe20000100a00 */
[----:B---3--:R-:W-:-:S03]  /*25ba0*/  IMAD.MOV.U32 R72, RZ, RZ, R16 ;  /* 0x000000ffff487224 */ /* 0x008fc600078e0010 */
[----:B------:R-:W-:Y:S04]  /*25bb0*/  STL.64 [R1+0x118], R18 ;  /* 0x0001181201007387 */ /* 0x000fe80000100a00 */
        /* <DEDUP_REMOVED lines=10> */
[----:B------:R-:W-:-:S03]  /*25c60*/  IMAD.MOV.U32 R75, RZ, RZ, R16 ;  /* 0x000000ffff4b7224 */ /* 0x000fc600078e0010 */
        /* <DEDUP_REMOVED lines=14> */
[----:B-1----:R1:W-:Y:S04]  /*25d50*/  STL.64 [R1+0x120], R16 ;  /* 0x0001201001007387 */ /* 0x0023e80000100a00 */
[----:B------:R1:W-:Y:S01]  /*25d60*/  STL.64 [R1+0x128], R18 ;  /* 0x0001281201007387 */ /* 0x0003e20000100a00 */
[----:B------:R-:W-:Y:S01]  /*25d70*/  MOV R79, R16 ;  /* 0x00000010004f7202 */ /* 0x000fe20000000f00 */
[----:B------:R-:W-:Y:S06]  /*25d80*/  @!P0 BRA `(.L_x_6) ;  /* 0x0000000800088947 */ /* 0x000fec0003800000 */
[----:B-1----:R-:W-:Y:S01]  /*25d90*/  IMAD.MOV.U32 R16, RZ, RZ, R104 ;  /* 0x000000ffff107224 */ /* 0x002fe200078e0068 */
[----:B------:R-:W-:Y:S01]  /*25da0*/  MOV R18, R96 ;  /* 0x0000006000127202 */ /* 0x000fe20000000f00 */
[----:B------:R-:W-:Y:S01]  /*25db0*/  IMAD.MOV.U32 R17, RZ, RZ, R100 ;  /* 0x000000ffff117224 */ /* 0x000fe200078e0064 */
[----:B------:R-:W2:Y:S01]  /*25dc0*/  LDL.LU R104, [R1+0x124] ;  /* 0x0001240001687983 */ /* 0x000ea20000300800 */
[----:B------:R-:W-:Y:S01]  /*25dd0*/  IMAD.MOV.U32 R19, RZ, RZ, R92 ;  /* 0x000000ffff137224 */ /* 0x000fe200078e005c */
[----:B------:R-:W-:Y:S01]  /*25de0*/  MOV R21, R108 ;  /* 0x0000006c00157202 */ /* 0x000fe20000000f00 */
[----:B------:R-:W-:Y:S01]  /*25df0*/  IMAD.MOV.U32 R20, RZ, RZ, R112 ;  /* 0x000000ffff147224 */ /* 0x000fe200078e0070 */
[----:B------:R-:W3:Y:S01]  /*25e00*/  LDL.LU R100, [R1+0x134] ;  /* 0x0001340001647983 */ /* 0x000ee20000300800 */
[----:B------:R-:W-:Y:S01]  /*25e10*/  IMAD.MOV.U32 R22, RZ, RZ, R84 ;  /* 0x000000ffff167224 */ /* 0x000fe200078e0054 */
[----:B------:R-:W-:Y:S01]  /*25e20*/  MOV R24, R128 ;  /* 0x0000008000187202 */ /* 0x000fe20000000f00 */
[----:B------:R-:W-:Y:S01]  /*25e30*/  IMAD.MOV.U32 R23, RZ, RZ, R88 ;  /* 0x000000ffff177224 */ /* 0x000fe200078e0058 */
[----:B------:R-:W4:Y:S01]  /*25e40*/  LDL.LU R96, [R1+0x144] ;  /* 0x0001440001607983 */ /* 0x000f220000300800 */
[----:B------:R-:W-:Y:S01]  /*25e50*/  IMAD.MOV.U32 R25, RZ, RZ, R124 ;  /* 0x000000ffff197224 */ /* 0x000fe200078e007c */
[----:B------:R-:W-:Y:S01]  /*25e60*/  MOV R36, R176 ;  /* 0x000000b000247202 */ /* 0x000fe20000000f00 */
[----:B------:R-:W-:Y:S01]  /*25e70*/  IMAD.MOV.U32 R26, RZ, RZ, R120 ;  /* 0x000000ffff1a7224 */ /* 0x000fe200078e0078 */
[----:B------:R-:W5:Y:S01]  /*25e80*/  LDL.LU R92, [R1+0x154] ;  /* 0x00015400015c7983 */ /* 0x000f620000300800 */
        /* <DEDUP_REMOVED lines=40> */
[----:B------:R-:W-:-:S02]  /*26110*/  IMAD.MOV.U32 R120, RZ, RZ, R15 ;  /* 0x000000ffff787224 */ /* 0x000fc400078e000f */
[----:B------:R-:W-:Y:S02]  /*26120*/  IMAD.MOV.U32 R140, RZ, RZ, R12 ;  /* 0x000000ffff8c7224 */ /* 0x000fe400078e000c */
[----:B------:R-:W-:Y:S02]  /*26130*/  IMAD.MOV.U32 R160, RZ, RZ, R9 ;  /* 0x000000ffffa07224 */ /* 0x000fe400078e0009 */
[----:B------:R-:W-:Y:S02]  /*26140*/  IMAD.MOV.U32 R148, RZ, RZ, R6 ;  /* 0x000000ffff947224 */ /* 0x000fe400078e0006 */
[----:B------:R-:W-:Y:S02]  /*26150*/  IMAD.MOV.U32 R176, RZ, RZ, R5 ;  /* 0x000000ffffb07224 */ /* 0x000fe400078e0005 */
[----:B------:R-:W-:Y:S02]  /*26160*/  IMAD.MOV.U32 R116, RZ, RZ, R14 ;  /* 0x000000ffff747224 */ /* 0x000fe400078e000e */
[----:B------:R-:W-:-:S02]  /*26170*/  IMAD.MOV.U32 R136, RZ, RZ, R11 ;  /* 0x000000ffff887224 */ /* 0x000fc400078e000b */
[----:B------:R-:W-:Y:S01]  /*26180*/  IMAD.MOV.U32 R156, RZ, RZ, R8 ;  /* 0x000000ffff9c7224 */ /* 0x000fe200078e0008 */
[----:B------:R1:W-:Y:S01]  /*26190*/  STTM.x64 tmem[UR11+0x100], R16 ;  /* 0x00010010000079ed */ /* 0x0003e2000834000b */
        /* <DEDUP_REMOVED lines=12> */
[----:B-1----:R-:W-:Y:S01]  /*26260*/  IMAD.MOV.U32 R16, RZ, RZ, R145 ;  /* 0x000000ffff107224 */ /* 0x002fe200078e0091 */
        /* <DEDUP_REMOVED lines=41> */
[----:B--2---:R-:W-:Y:S01]  /*26500*/  IMAD.MOV.U32 R67, RZ, RZ, R104 ;  /* 0x000000ffff437224 */ /* 0x004fe200078e0068 */
[----:B---3--:R-:W-:Y:S01]  /*26510*/  MOV R66, R100 ;  /* 0x0000006400427202 */ /* 0x008fe20000000f00 */
[----:B----4-:R-:W-:Y:S02]  /*26520*/  IMAD.MOV.U32 R65, RZ, RZ, R96 ;  /* 0x000000ffff417224 */ /* 0x010fe400078e0060 */
[----:B-----5:R-:W-:Y:S01]  /*26530*/  IMAD.MOV.U32 R64, RZ, RZ, R92 ;  /* 0x000000ffff407224 */ /* 0x020fe200078e005c */
[----:B------:R-:W-:Y:S01]  /*26540*/  MOV R63, R112 ;  /* 0x00000070003f7202 */ /* 0x000fe20000000f00 */
[----:B------:R-:W-:Y:S02]  /*26550*/  IMAD.MOV.U32 R62, RZ, RZ, R108 ;  /* 0x000000ffff3e7224 */ /* 0x000fe400078e006c */
[----:B------:R-:W-:Y:S01]  /*26560*/  IMAD.MOV.U32 R61, RZ, RZ, R84 ;  /* 0x000000ffff3d7224 */ /* 0x000fe200078e0054 */
[----:B------:R-:W-:Y:S01]  /*26570*/  MOV R60, R88 ;  /* 0x00000058003c7202 */ /* 0x000fe20000000f00 */
[----:B------:R-:W-:-:S02]  /*26580*/  IMAD.MOV.U32 R59, RZ, RZ, R128 ;  /* 0x000000ffff3b7224 */ /* 0x000fc400078e0080 */
[----:B------:R-:W-:-:S04]  /*26590*/  IMAD.MOV.U32 R58, RZ, RZ, R124 ;  /* 0x000000ffff3a7224 */ /* 0x000fc800078e007c */
[----:B------:R2:W-:Y:S03]  /*265a0*/  STTM.x64 tmem[UR11+0x140], R4 ;  /* 0x00014004000079ed */ /* 0x0005e6000834000b */
.L_x_6:
[----:B--2---:R-:W2:Y:S04]  /*265b0*/  LDL.LU.64 R10, [R1+0x178] ;  /* 0x00017800010a7983 */ /* 0x004ea80000300a00 */
[----:B------:R-:W3:Y:S04]  /*265c0*/  LDL.LU.64 R8, [R1+0x1d0] ;  /* 0x0001d00001087983 */ /* 0x000ee80000300a00 */
[----:B------:R-:W4:Y:S04]  /*265d0*/  LDL.LU.64 R30, [R1+0x1b0] ;  /* 0x0001b000011e7983 */ /* 0x000f280000300a00 */
[----:B------:R-:W5:Y:S04]  /*265e0*/  LDL.LU.64 R26, [R1+0x198] ;  /* 0x00019800011a7983 */ /* 0x000f680000300a00 */
[----:B------:R-:W2:Y:S04]  /*265f0*/  LDL.LU.64 R20, [R1+0x190] ;  /* 0x0001900001147983 */ /* 0x000ea80000300a00 */
[----:B------:R-:W2:Y:S04]  /*26600*/  LDL.LU.64 R14, [R1+0x1b8] ;  /* 0x0001b800010e7983 */ /* 0x000ea80000300a00 */
[----:B------:R-:W2:Y:S04]  /*26610*/  LDL.LU.64 R28, [R1+0x1d8] ;  /* 0x0001d800011c7983 */ /* 0x000ea80000300a00 */
[----:B------:R-:W2:Y:S04]  /*26620*/  LDL.LU.64 R6, [R1+0x1f8] ;  /* 0x0001f80001067983 */ /* 0x000ea80000300a00 */
[----:B-1----:R-:W2:Y:S04]  /*26630*/  LDL.LU.64 R16, [R1+0x180] ;  /* 0x0001800001107983 */ /* 0x002ea80000300a00 */
[----:B------:R-:W2:Y:S04]  /*26640*/  LDL.LU.64 R4, [R1+0x160] ;  /* 0x0001600001047983 */ /* 0x000ea80000300a00 */
[----:B------:R-:W2:Y:S04]  /*26650*/  LDL.LU.64 R18, [R1+0x230] ;  /* 0x0002300001127983 */ /* 0x000ea80000300a00 */
[----:B------:R-:W2:Y:S04]  /*26660*/  LDL.LU.64 R24, [R1+0x210] ;  /* 0x0002100001187983 */ /* 0x000ea80000300a00 */
[----:B------:R-:W2:Y:S04]  /*26670*/  LDL.LU.64 R12, [R1+0x1f0] ;  /* 0x0001f000010c7983 */ /* 0x000ea80000300a00 */
[----:B------:R-:W2:Y:S04]  /*26680*/  LDL.LU.64 R32, [R1+0x238] ;  /* 0x0002380001207983 */ /* 0x000ea80000300a00 */
[----:B------:R-:W3:Y:S04]  /*26690*/  LDL.LU.64 R22, [R1+0x218] ;  /* 0x0002180001167983 */ /* 0x000ee80000300a00 */
[----:B------:R-:W3:Y:S04]  /*266a0*/  LDL.LU.64 R46, [R1+0x248] ;  /* 0x00024800012e7983 */ /* 0x000ee80000300a00 */
[----:B------:R-:W4:Y:S04]  /*266b0*/  LDL.LU.64 R40, [R1+0x228] ;  /* 0x0002280001287983 */ /* 0x000f280000300a00 */
[----:B------:R-:W5:Y:S04]  /*266c0*/  LDL.LU.64 R34, [R1+0x208] ;  /* 0x0002080001227983 */ /* 0x000f680000300a00 */
[----:B------:R-:W5:Y:S01]  /*266d0*/  LDL.LU.64 R62, [R1+0x1e8] ;  /* 0x0001e800013e7983 */ /* 0x000f620000300a00 */
[----:B------:R-:W-:-:S02]  /*266e0*/  USHF.R.S32.HI UR13, URZ, 0x1f, UR5 ;  /* 0x0000001fff0d7899 */ /* 0x000fc40008011405 */
[----:B------:R-:W-:Y:S01]  /*266f0*/  USHF.L.U32 UR12, UR5, 0x2, URZ ;  /* 0x00000002050c7899 */ /* 0x000fe200080006ff */
[----:B------:R-:W5:Y:S01]  /*26700*/  LDL.LU.64 R60, [R1+0x1c8] ;  /* 0x0001c800013c7983 */ /* 0x000f620000300a00 */
[----:B------:R-:W-:-:S03]  /*26710*/  USHF.L.U64.HI UR13, UR5, 0x2, UR13 ;  /* 0x00000002050d7899 */ /* 0x000fc6000801020d */
[----:B------:R-:W5:Y:S04]  /*26720*/  LDL.LU.64 R54, [R1+0x1a8] ;  /* 0x0001a80001367983 */ /* 0x000f680000300a00 */
[----:B------:R-:W5:Y:S01]  /*26730*/  LDL.LU.64 R42, [R1+0x188] ;  /* 0x00018800012a7983 */ /* 0x000f620000300a00 */
[----:B--2---:R-:W-:Y:S01]  /*26740*/  IMAD.MOV.U32 R36, RZ, RZ, R32 ;  /* 0x000000ffff247224 */ /* 0x004fe200078e0020 */
[----:B------:R-:W-:Y:S02]  /*26750*/  MOV R37, R33 ;  /* 0x0000002100257202 */ /* 0x000fe40000000f00 */
[----:B---3--:R-:W-:Y:S02]  /*26760*/  IADD3 R44, P2, PT, R46, UR12, RZ ;  /* 0x0000000c2e2c7c10 */ /* 0x008fe4000ff5e0ff */
[----:B----4-:R-:W-:-:S02]  /*26770*/  IADD3 R38, P3, PT, R40, UR12, RZ ;  /* 0x0000000c28267c10 */ /* 0x010fc4000ff7e0ff */
[----:B------:R-:W-:Y:S02]  /*26780*/  IADD3.X R45, PT, PT, R47, UR13, RZ, P2, !PT ;  /* 0x0000000d2f2d7c10 */ /* 0x000fe400097fe4ff */
[----:B-----5:R-:W-:Y:S02]  /*26790*/  IADD3 R32, P4, PT, R34, UR12, RZ ;  /* 0x0000000c22207c10 */ /* 0x020fe4000ff9e0ff */
[----:B------:R-:W-:Y:S02]  /*267a0*/  IADD3.X R39, PT, PT, R41, UR13, RZ, P3, !PT ;  /* 0x0000000d29277c10 */ /* 0x000fe40009ffe4ff */
[----:B------:R-:W-:Y:S01]  /*267b0*/  IADD3.X R33, PT, PT, R35, UR13, RZ, P4, !PT ;  /* 0x0000000d23217c10 */ /* 0x000fe2000a7fe4ff */
[----:B------:R-:W-:Y:S04]  /*267c0*/  STL.64 [R1+0xb00], R44 ;  /* 0x000b002c01007387 */ /* 0x000fe80000100a00 */
[----:B------:R-:W-:Y:S04]  /*267d0*/  STL.64 [R1+0xb20], R38 ;  /* 0x000b202601007387 */ /* 0x000fe80000100a00 */
[----:B------:R1:W-:Y:S04]  /*267e0*/  STL.64 [R1+0xb40], R32 ;  /* 0x000b402001007387 */ /* 0x0003e80000100a00 */
[----:B------:R-:W2:Y:S04]  /*267f0*/  LDL.LU.64 R56, [R1+0x170] ;  /* 0x0001700001387983 */ /* 0x000ea80000300a00 */
[----:B------:R-:W3:Y:S04]  /*26800*/  LDL.LU.64 R52, [R1+0x240] ;  /* 0x0002400001347983 */ /* 0x000ee80000300a00 */
[----:B------:R-:W4:Y:S04]  /*26810*/  LDL.LU.64 R46, [R1+0x220] ;  /* 0x00022000012e7983 */ /* 0x000f280000300a00 */
[----:B-1----:R-:W5:Y:S01]  /*26820*/  LDL.LU.64 R32, [R1+0x200] ;  /* 0x0002000001207983 */ /* 0x002f620000300a00 */
[----:B------:R-:W-:-:S03]  /*26830*/  IADD3 R40, P2, PT, R62, UR12, RZ ;  /* 0x0000000c3e287c10 */ /* 0x000fc6000ff5e0ff */
[----:B------:R-:W5:Y:S04]  /*26840*/  LDL.LU.64 R48, [R1+0x1e0] ;  /* 0x0001e00001307983 */ /* 0x000f680000300a00 */
[----:B------:R-:W5:Y:S01]  /*26850*/  LDL.LU.64 R44, [R1+0x1c0] ;  /* 0x0001c000012c7983 */ /* 0x000f620000300a00 */
[----:B------:R-:W-:-:S03]  /*26860*/  IADD3.X R41, PT, PT, R63, UR13, RZ, P2, !PT ;  /* 0x0000000d3f297c10 */ /* 0x000fc600097fe4ff */
[----:B------:R-:W5:Y:S04]  /*26870*/  LDL.LU.64 R38, [R1+0x1a0] ;  /* 0x0001a00001267983 */ /* 0x000f680000300a00 */
[----:B------:R1:W-:Y:S04]  /*26880*/  STL.64 [R1+0xb60], R40 ;  /* 0x000b602801007387 */ /* 0x0003e80000100a00 */
[----:B-1----:R-:W5:Y:S01]  /*26890*/  LDL.LU.64 R40, [R1+0x168] ;  /* 0x0001680001287983 */ /* 0x002f620000300a00 */
[----:B------:R-:W-:Y:S02]  /*268a0*/  IADD3 R58, P3, PT, R60, UR12, RZ ;  /* 0x0000000c3c3a7c10 */ /* 0x000fe4000ff7e0ff */
[----:B------:R-:W-:-:S02]  /*268b0*/  IADD3 R50, P4, PT, R54, UR12, RZ ;  /* 0x0000000c36327c10 */ /* 0x000fc4000ff9e0ff */
[----:B------:R-:W-:Y:S02]  /*268c0*/  IADD3 R34, P5, PT, R42, UR12, RZ ;  /* 0x0000000c2a227c10 */ /* 0x000fe4000ffbe0ff */
[----:B------:R-:W-:Y:S02]  /*268d0*/  IADD3.X R59, PT, PT, R61, UR13, RZ, P3, !PT ;  /* 0x0000000d3d3b7c10 */ /* 0x000fe40009ffe4ff */
[----:B------:R-:W-:Y:S02]  /*268e0*/  IADD3.X R51, PT, PT, R55, UR13, RZ, P4, !PT ;  /* 0x0000000d37337c10 */ /* 0x000fe4000a7fe4ff */
[----:B------:R-:W-:Y:S01]  /*268f0*/  IADD3.X R35, PT, PT, R43, UR13, RZ, P5, !PT ;  /* 0x0000000d2b237c10 */ /* 0x000fe2000affe4ff */
[----:B------:R-:W-:Y:S04]  /*26900*/  STL.64 [R1+0xb78], R58 ;  /* 0x000b783a01007387 */ /* 0x000fe80000100a00 */
[----:B------:R-:W-:Y:S04]  /*26910*/  STL.64 [R1+0xb90], R50 ;  /* 0x000b903201007387 */ /* 0x000fe80000100a00 */
[----:B------:R1:W-:Y:S02]  /*26920*/  STL.64 [R1+0xba8], R34 ;  /* 0x000ba82201007387 */ /* 0x0003e40000100a00 */
[----:B-1----:R-:W-:Y:S01]  /*26930*/  IMAD.MOV.U32 R34, RZ, RZ, R30 ;  /* 0x000000ffff227224 */ /* 0x002fe200078e001e */
[----:B------:R-:W-:Y:S01]  /*26940*/  MOV R30, R28 ;  /* 0x0000001c001e7202 */ /* 0x000fe20000000f00 */
[----:B------:R-:W-:-:S02]  /*26950*/  IMAD.MOV.U32 R35, RZ, RZ, R31 ;  /* 0x000000ffff237224 */ /* 0x000fc400078e001f */
[----:B------:R-:W-:Y:S01]  /*26960*/  IMAD.MOV.U32 R31, RZ, RZ, R29 ;  /* 0x000000ffff1f7224 */ /* 0x000fe200078e001d */
[----:B--2---:R-:W-:Y:S02]  /*26970*/  IADD3 R54, P5, PT, R56, UR12, RZ ;  /* 0x0000000c38367c10 */ /* 0x004fe4000ffbe0ff */
[----:B---3--:R-:W-:Y:S02]  /*26980*/  IADD3 R50, P2, PT, R52, UR12, RZ ;  /* 0x0000000c34327c10 */ /* 0x008fe4000ff5e0ff */
[----:B------:R-:W-:Y:S02]  /*26990*/  IADD3.X R55, PT, PT, R57, UR13, RZ, P5, !PT ;  /* 0x0000000d39377c10 */ /* 0x000fe4000affe4ff */
[----:B----4-:R-:W-:Y:S02]  /*269a0*/  IADD3 R42, P3, PT, R46, UR12, RZ ;  /* 0x0000000c2e2a7c10 */ /* 0x010fe4000ff7e0ff */
[----:B------:R-:W-:Y:S02]  /*269b0*/  IADD3.X R51, PT, PT, R53, UR13, RZ, P2, !PT ;  /* 0x0000000d35337c10 */ /* 0x000fe400097fe4ff */
[----:B-----5:R-:W-:-:S02]  /*269c0*/  IADD3 R28, P4, PT, R32, UR12, RZ ;  /* 0x0000000c201c7c10 */ /* 0x020fc4000ff9e0ff */
[----:B------:R-:W-:Y:S01]  /*269d0*/  IADD3.X R43, PT, PT, R47, UR13, RZ, P3, !PT ;  /* 0x0000000d2f2b7c10 */ /* 0x000fe20009ffe4ff */
[----:B------:R-:W-:Y:S01]  /*269e0*/  STL.64 [R1+0xbb8], R54 ;  /* 0x000bb83601007387 */ /* 0x000fe20000100a00 */
[----:B------:R-:W-:Y:S02]  /*269f0*/  IADD3.X R29, PT, PT, R33, UR13, RZ, P4, !PT ;  /* 0x0000000d211d7c10 */ /* 0x000fe4000a7fe4ff */
[----:B------:R-:W-:Y:S01]  /*26a00*/  IADD3 R46, P2, PT, R48, UR12, RZ ;  /* 0x0000000c302e7c10 */ /* 0x000fe2000ff5e0ff */
[----:B------:R-:W-:Y:S04]  /*26a10*/  STL.64 [R1+0xae8], R50 ;  /* 0x000ae83201007387 */ /* 0x000fe80000100a00 */
[----:B------:R1:W-:Y:S01]  /*26a20*/  STL.64 [R1+0xb08], R42 ;  /* 0x000b082a01007387 */ /* 0x0003e20000100a00 */
[----:B------:R-:W-:-:S03]  /*26a30*/  IADD3 R32, P4, PT, R38, UR12, RZ ;  /* 0x0000000c26207c10 */ /* 0x000fc6000ff9e0ff */
[----:B------:R2:W-:Y:S01]  /*26a40*/  STL.64 [R1+0xb28], R28 ;  /* 0x000b281c01007387 */ /* 0x0005e20000100a00 */
[----:B------:R-:W-:Y:S02]  /*26a50*/  IADD3.X R47, PT, PT, R49, UR13, RZ, P2, !PT ;  /* 0x0000000d312f7c10 */ /* 0x000fe400097fe4ff */
[----:B------:R-:W-:Y:S02]  /*26a60*/  IADD3.X R33, PT, PT, R39, UR13, RZ, P4, !PT ;  /* 0x0000000d27217c10 */ /* 0x000fe4000a7fe4ff */
[----:B-1----:R-:W-:Y:S01]  /*26a70*/  IADD3 R42, P3, PT, R44, UR12, RZ ;  /* 0x0000000c2c2a7c10 */ /* 0x002fe2000ff7e0ff */
[----:B--2---:R-:W-:Y:S01]  /*26a80*/  IMAD.MOV.U32 R28, RZ, RZ, R4 ;  /* 0x000000ffff1c7224 */ /* 0x004fe200078e0004 */
[----:B------:R-:W-:Y:S02]  /*26a90*/  IADD3 R4, P5, PT, R16, UR12, RZ ;  /* 0x0000000c10047c10 */ /* 0x000fe4000ffbe0ff */
[----:B------:R-:W-:Y:S02]  /*26aa0*/  IADD3.X R43, PT, PT, R45, UR13, RZ, P3, !PT ;  /* 0x0000000d2d2b7c10 */ /* 0x000fe40009ffe4ff */
[----:B------:R-:W-:Y:S01]  /*26ab0*/  MOV R29, R5 ;  /* 0x00000005001d7202 */ /* 0x000fe20000000f00 */
[----:B------:R-:W-:Y:S01]  /*26ac0*/  STL.64 [R1+0xb48], R46 ;  /* 0x000b482e01007387 */ /* 0x000fe20000100a00 */
[----:B------:R-:W-:-:S02]  /*26ad0*/  IADD3.X R5, PT, PT, R17, UR13, RZ, P5, !PT ;  /* 0x0000000d11057c10 */ /* 0x000fc4000affe4ff */
[----:B------:R-:W-:Y:S01]  /*26ae0*/  IADD3 R16, P3, PT, R22, UR12, RZ ;  /* 0x0000000c16107c10 */ /* 0x000fe2000ff7e0ff */
[----:B------:R-:W-:Y:S01]  /*26af0*/  STL.64 [R1+0xb68], R42 ;  /* 0x000b682a01007387 */ /* 0x000fe20000100a00 */
[----:B------:R-:W-:-:S03]  /*26b00*/  IADD3 R38, P5, PT, R40, UR12, RZ ;  /* 0x0000000c28267c10 */ /* 0x000fc6000ffbe0ff */
[----:B------:R1:W-:Y:S01]  /*26b10*/  STL.64 [R1+0xb80], R32 ;  /* 0x000b802001007387 */ /* 0x0003e20000100a00 */
[----:B------:R-:W-:-:S03]  /*26b20*/  IADD3.X R17, PT, PT, R23, UR13, RZ, P3, !PT ;  /* 0x0000000d17117c10 */ /* 0x000fc60009ffe4ff */
[----:B------:R2:W-:Y:S01]  /*26b30*/  STL.64 [R1+0xb98], R4 ;  /* 0x000b980401007387 */ /* 0x0005e20000100a00 */
[----:B------:R-:W-:Y:S02]  /*26b40*/  IADD3.X R39, PT, PT, R41, UR13, RZ, P5, !PT ;  /* 0x0000000d29277c10 */ /* 0x000fe4000affe4ff */
[----:B-1----:R-:W-:Y:S02]  /*26b50*/  IADD3 R32, P2, PT, R36, UR12, RZ ;  /* 0x0000000c24207c10 */ /* 0x002fe4000ff5e0ff */
[----:B--2---:R-:W-:Y:S02]  /*26b60*/  IADD3 R4, P4, PT, R6, UR12, RZ ;  /* 0x0000000c06047c10 */ /* 0x004fe4000ff9e0ff */
[----:B------:R-:W-:Y:S02]  /*26b70*/  IADD3 R6, P3, PT, R14, UR12, RZ ;  /* 0x0000000c0e067c10 */ /* 0x000fe4000ff7e0ff */
[----:B------:R-:W-:Y:S02]  /*26b80*/  IADD3.X R33, PT, PT, R37, UR13, RZ, P2, !PT ;  /* 0x0000000d25217c10 */ /* 0x000fe400097fe4ff */
[----:B------:R-:W-:Y:S01]  /*26b90*/  IADD3.X R5, PT, PT, R7, UR13, RZ, P4, !PT ;  /* 0x0000000d07057c10 */ /* 0x000fe2000a7fe4ff */
[----:B------:R-:W-:Y:S01]  /*26ba0*/  STL.64 [R1+0xbb0], R38 ;  /* 0x000bb02601007387 */ /* 0x000fe20000100a00 */
[----:B------:R-:W-:-:S02]  /*26bb0*/  IADD3.X R7, PT, PT, R15, UR13, RZ, P3, !PT ;  /* 0x0000000d0f077c10 */ /* 0x000fc40009ffe4ff */
[----:B------:R-:W-:Y:S01]  /*26bc0*/  IADD3 R22, P2, PT, R30, UR12, RZ ;  /* 0x0000000c1e167c10 */ /* 0x000fe2000ff5e0ff */
[----:B------:R-:W-:Y:S04]  /*26bd0*/  STL.64 [R1+0xad8], R32 ;  /* 0x000ad82001007387 */ /* 0x000fe80000100a00 */
[----:B------:R-:W-:Y:S01]  /*26be0*/  STL.64 [R1+0xaf0], R16 ;  /* 0x000af01001007387 */ /* 0x000fe20000100a00 */
[----:B------:R-:W-:-:S03]  /*26bf0*/  IADD3.X R23, PT, PT, R31, UR13, RZ, P2, !PT ;  /* 0x0000000d1f177c10 */ /* 0x000fc600097fe4ff */
[----:B------:R-:W-:Y:S04]  /*26c00*/  STL.64 [R1+0xb10], R4 ;  /* 0x000b100401007387 */ /* 0x000fe80000100a00 */
[----:B------:R1:W-:Y:S04]  /*26c10*/  STL.64 [R1+0xb50], R6 ;  /* 0x000b500601007387 */ /* 0x0003e80000100a00 */
[----:B-1----:R-:W2:Y:S04]  /*26c20*/  LDL.LU.64 R6, [R1+0xac8] ;  /* 0x000ac80001067983 */ /* 0x002ea80000300a00 */
[----:B------:R1:W-:Y:S04]  /*26c30*/  STL.64 [R1+0xb30], R22 ;  /* 0x000b301601007387 */ /* 0x0003e80000100a00 */
[----:B------:R-:W3:Y:S04]  /*26c40*/  LDL.LU.64 R32, [R1+0xab8] ;  /* 0x000ab80001207983 */ /* 0x000ee80000300a00 */
[----:B-1----:R-:W4:Y:S04]  /*26c50*/  LDL.LU.64 R22, [R1+0xaa8] ;  /* 0x000aa80001167983 */ /* 0x002f280000300a00 */
[----:B------:R-:W5:Y:S01]  /*26c60*/  LDL.LU.64 R14, [R1+0xaa0] ;  /* 0x000aa000010e7983 */ /* 0x000f620000300a00 */
[----:B------:R-:W-:-:S02]  /*26c70*/  IADD3 R16, P4, PT, R26, UR12, RZ ;  /* 0x0000000c1a107c10 */ /* 0x000fc4000ff9e0ff */
[----:B------:R-:W-:Y:S02]  /*26c80*/  IADD3 R4, P5, PT, R10, UR12, RZ ;  /* 0x0000000c0a047c10 */ /* 0x000fe4000ffbe0ff */
[----:B------:R-:W-:Y:S02]  /*26c90*/  IADD3 R10, P2, PT, R18, UR12, RZ ;  /* 0x0000000c120a7c10 */ /* 0x000fe4000ff5e0ff */
[----:B------:R-:W-:Y:S02]  /*26ca0*/  IADD3.X R17, PT, PT, R27, UR13, RZ, P4, !PT ;  /* 0x0000000d1b117c10 */ /* 0x000fe4000a7fe4ff */
[----:B------:R-:W-:Y:S02]  /*26cb0*/  IADD3.X R5, PT, PT, R11, UR13, RZ, P5, !PT ;  /* 0x0000000d0b057c10 */ /* 0x000fe4000affe4ff */
[----:B------:R-:W-:Y:S02]  /*26cc0*/  IADD3 R26, P5, PT, R28, UR12, RZ ;  /* 0x0000000c1c1a7c10 */ /* 0x000fe4000ffbe0ff */
[----:B------:R-:W-:Y:S01]  /*26cd0*/  IADD3.X R11, PT, PT, R19, UR13, RZ, P2, !PT ;  /* 0x0000000d130b7c10 */ /* 0x000fe200097fe4ff */
[----:B------:R-:W-:Y:S01]  /*26ce0*/  STL.64 [R1+0xb70], R16 ;  /* 0x000b701001007387 */ /* 0x000fe20000100a00 */
[----:B------:R-:W-:-:S03]  /*26cf0*/  IADD3.X R27, PT, PT, R29, UR13, RZ, P5, !PT ;  /* 0x0000000d1d1b7c10 */ /* 0x000fc6000affe4ff */
[----:B------:R1:W-:Y:S04]  /*26d00*/  STL.64 [R1+0xb88], R4 ;  /* 0x000b880401007387 */ /* 0x0003e80000100a00 */
[----:B------:R1:W-:Y:S02]  /*26d10*/  STL.64 [R1+0xad0], R10 ;  /* 0x000ad00a01007387 */ /* 0x0003e40000100a00 */
[----:B-1----:R-:W-:Y:S02]  /*26d20*/  IADD3 R4, P4, PT, R12, UR12, RZ ;  /* 0x0000000c0c047c10 */ /* 0x002fe4000ff9e0ff */
[----:B------:R-:W3:Y:S02]  /*26d30*/  LDL.LU.64 R10, [R1+0xa98] ;  /* 0x000a9800010a7983 */ /* 0x000ee40000300a00 */
[----:B------:R-:W-:-:S02]  /*26d40*/  IADD3.X R5, PT, PT, R13, UR13, RZ, P4, !PT ;  /* 0x0000000d0d057c10 */ /* 0x000fc4000a7fe4ff */
[----:B------:R1:W-:Y:S01]  /*26d50*/  STL.64 [R1+0xba0], R26 ;  /* 0x000ba01a01007387 */ /* 0x0003e20000100a00 */
[----:B------:R-:W-:-:S03]  /*26d60*/  IADD3 R16, P3, PT, R24, UR12, RZ ;  /* 0x0000000c18107c10 */ /* 0x000fc6000ff7e0ff */
[----:B------:R-:W3:Y:S01]  /*26d70*/  LDL.LU.64 R30, [R1+0xa90] ;  /* 0x000a9000011e7983 */ /* 0x000ee20000300a00 */
[----:B------:R-:W-:-:S03]  /*26d80*/  IADD3.X R17, PT, PT, R25, UR13, RZ, P3, !PT ;  /* 0x0000000d19117c10 */ /* 0x000fc60009ffe4ff */
[----:B-1----:R-:W3:Y:S04]  /*26d90*/  LDL.LU.64 R26, [R1+0xa88] ;  /* 0x000a8800011a7983 */ /* 0x002ee80000300a00 */
[----:B------:R-:W3:Y:S04]  /*26da0*/  LDL.LU.64 R18, [R1+0xa80] ;  /* 0x000a800001127983 */ /* 0x000ee80000300a00 */
[----:B------:R1:W-:Y:S01]  /*26db0*/  STL.64 [R1+0xaf8], R4 ;  /* 0x000af80401007387 */ /* 0x0003e20000100a00 */
[----:B------:R-:W-:Y:S01]  /*26dc0*/  USHF.R.S32.HI UR15, URZ, 0x1f, UR4 ;  /* 0x0000001fff0f7899 */ /* 0x000fe20008011404 */
[----:B------:R-:W-:-:S02]  /*26dd0*/  IADD3 R28, P3, PT, R34, UR12, RZ ;  /* 0x0000000c221c7c10 */ /* 0x000fc4000ff7e0ff */
[----:B------:R1:W-:Y:S01]  /*26de0*/  STL.64 [R1+0xae0], R16 ;  /* 0x000ae01001007387 */ /* 0x0003e20000100a00 */
[----:B------:R-:W-:Y:S01]  /*26df0*/  USHF.L.U32 UR14, UR4, 0x2, URZ ;  /* 0x00000002040e7899 */ /* 0x000fe200080006ff */
[----:B-1----:R-:W-:-:S04]  /*26e00*/  IADD3 R4, P2, PT, R8, UR12, RZ ;  /* 0x0000000c08047c10 */ /* 0x002fc8000ff5e0ff */
[----:B------:R-:W-:Y:S02]  /*26e10*/  IADD3.X R5, PT, PT, R9, UR13, RZ, P2, !PT ;  /* 0x0000000d09057c10 */ /* 0x000fe400097fe4ff */
[----:B------:R-:W3:Y:S01]  /*26e20*/  LDL.LU.64 R8, [R1+0xa78] ;  /* 0x000a780001087983 */ /* 0x000ee20000300a00 */
[----:B------:R-:W-:Y:S01]  /*26e30*/  IADD3 R12, P4, PT, R20, UR12, RZ ;  /* 0x0000000c140c7c10 */ /* 0x000fe2000ff9e0ff */
[----:B------:R-:W-:Y:S01]  /*26e40*/  USHF.L.U64.HI UR15, UR4, 0x2, UR15 ;  /* 0x00000002040f7899 */ /* 0x000fe2000801020f */
[----:B------:R-:W-:Y:S01]  /*26e50*/  IADD3.X R29, PT, PT, R35, UR13, RZ, P3, !PT ;  /* 0x0000000d231d7c10 */ /* 0x000fe20009ffe4ff */
[----:B------:R-:W3:Y:S01]  /*26e60*/  LDL.LU.64 R24, [R1+0xa70] ;  /* 0x000a700001187983 */ /* 0x000ee20000300a00 */
[----:B------:R-:W-:-:S03]  /*26e70*/  IADD3.X R13, PT, PT, R21, UR13, RZ, P4, !PT ;  /* 0x0000000d150d7c10 */ /* 0x000fc6000a7fe4ff */
[----:B------:R-:W3:Y:S04]  /*26e80*/  LDL.LU.64 R16, [R1+0xa68] ;  /* 0x000a680001107983 */ /* 0x000ee80000300a00 */
[----:B------:R1:W-:Y:S04]  /*26e90*/  STL.64 [R1+0xb18], R4 ;  /* 0x000b180401007387 */ /* 0x0003e80000100a00 */
[----:B-1----:R-:W3:Y:S04]  /*26ea0*/  LDL.LU.64 R4, [R1+0xa60] ;  /* 0x000a600001047983 */ /* 0x002ee80000300a00 */
[----:B------:R1:W-:Y:S04]  /*26eb0*/  STL.64 [R1+0xb38], R28 ;  /* 0x000b381c01007387 */ /* 0x0003e80000100a00 */
[----:B------:R1:W-:Y:S01]  /*26ec0*/  STL.64 [R1+0xb58], R12 ;  /* 0x000b580c01007387 */ /* 0x0003e20000100a00 */
[----:B--2---:R-:W-:-:S04]  /*26ed0*/  IADD3 R68, P2, PT, R6, UR14, RZ ;  /* 0x0000000e06447c10 */ /* 0x004fc8000ff5e0ff */
[----:B------:R-:W-:Y:S02]  /*26ee0*/  IADD3.X R69, PT, PT, R7, UR15, RZ, P2, !PT ;  /* 0x0000000f07457c10 */ /* 0x000fe400097fe4ff */
[----:B------:R-:W2:Y:S04]  /*26ef0*/  LDL.LU.64 R6, [R1+0xa58] ;  /* 0x000a580001067983 */ /* 0x000ea80000300a00 */
[----:B-1----:R-:W2:Y:S04]  /*26f00*/  LDL.LU.64 R28, [R1+0xa50] ;  /* 0x000a5000011c7983 */ /* 0x002ea80000300a00 */
[----:B------:R-:W2:Y:S04]  /*26f10*/  LDL.LU.64 R20, [R1+0xa48] ;  /* 0x000a480001147983 */ /* 0x000ea80000300a00 */
[----:B------:R-:W2:Y:S01]  /*26f20*/  LDL.LU.64 R12, [R1+0xa28] ;  /* 0x000a2800010c7983 */ /* 0x000ea20000300a00 */
[----:B-----5:R-:W-:-:S04]  /*26f30*/  IADD3 R74, P5, PT, R14, UR14, RZ ;  /* 0x0000000e0e4a7c10 */ /* 0x020fc8000ffbe0ff */
[----:B------:R-:W-:Y:S02]  /*26f40*/  IADD3.X R75, PT, PT, R15, UR15, RZ, P5, !PT ;  /* 0x0000000f0f4b7c10 */ /* 0x000fe4000affe4ff */
[----:B------:R-:W5:Y:S01]  /*26f50*/  LDL.LU.64 R14, [R1+0xa20] ;  /* 0x000a2000010e7983 */ /* 0x000f620000300a00 */
[----:B----4-:R-:W-:-:S03]  /*26f60*/  IADD3 R72, P4, PT, R22, UR14, RZ ;  /* 0x0000000e16487c10 */ /* 0x010fc6000ff9e0ff */
[----:B------:R-:W4:Y:S01]  /*26f70*/  LDL.LU.64 R36, [R1+0xa18] ;  /* 0x000a180001247983 */ /* 0x000f220000300a00 */
[----:B------:R-:W-:-:S03]  /*26f80*/  IADD3.X R73, PT, PT, R23, UR15, RZ, P4, !PT ;  /* 0x0000000f17497c10 */ /* 0x000fc6000a7fe4ff */
[----:B------:R-:W4:Y:S01]  /*26f90*/  LDL.LU.64 R22, [R1+0xa10] ;  /* 0x000a100001167983 */ /* 0x000f220000300a00 */
[----:B---3--:R-:W-:Y:S02]  /*26fa0*/  IADD3 R70, P3, PT, R32, UR14, RZ ;  /* 0x0000000e20467c10 */ /* 0x008fe4000ff7e0ff */
[----:B------:R-:W-:-:S04]  /*26fb0*/  IADD3 R76, P2, PT, R10, UR14, RZ ;  /* 0x0000000e0a4c7c10 */ /* 0x000fc8000ff5e0ff */
[----:B------:R-:W-:Y:S02]  /*26fc0*/  IADD3.X R77, PT, PT, R11, UR15, RZ, P2, !PT ;  /* 0x0000000f0b4d7c10 */ /* 0x000fe400097fe4ff */
[----:B------:R-:W3:Y:S01]  /*26fd0*/  LDL.LU.64 R10, [R1+0xa08] ;  /* 0x000a0800010a7983 */ /* 0x000ee20000300a00 */
[----:B------:R-:W-:Y:S02]  /*26fe0*/  IADD3.X R71, PT, PT, R33, UR15, RZ, P3, !PT ;  /* 0x0000000f21477c10 */ /* 0x000fe40009ffe4ff */
[----:B------:R-:W-:-:S04]  /*26ff0*/  IADD3 R88, P5, PT, R18, UR14, RZ ;  /* 0x0000000e12587c10 */ /* 0x000fc8000ffbe0ff */
[----:B------:R-:W-:Y:S02]  /*27000*/  IADD3.X R89, PT, PT, R19, UR15, RZ, P5, !PT ;  /* 0x0000000f13597c10 */ /* 0x000fe4000affe4ff */
[----:B------:R-:W3:Y:S01]  /*27010*/  LDL.LU.64 R18, [R1+0xa00] ;  /* 0x000a000001127983 */ /* 0x000ee20000300a00 */
[----:B------:R-:W-:-:S03]  /*27020*/  IADD3 R84, P4, PT, R26, UR14, RZ ;  /* 0x0000000e1a547c10 */ /* 0x000fc6000ff9e0ff */
[----:B------:R-:W3:Y:S01]  /*27030*/  LDL.LU.64 R32, [R1+0x9f8] ;  /* 0x0009f80001207983 */ /* 0x000ee20000300a00 */
[----:B------:R-:W-:-:S03]  /*27040*/  IADD3.X R85, PT, PT, R27, UR15, RZ, P4, !PT ;  /* 0x0000000f1b557c10 */ /* 0x000fc6000a7fe4ff */
[----:B------:R-:W3:Y:S01]  /*27050*/  LDL.LU.64 R26, [R1+0x9f0] ;  /* 0x0009f000011a7983 */ /* 0x000ee20000300a00 */
[----:B------:R-:W-:-:S04]  /*27060*/  IADD3 R140, P2, PT, R8, UR14, RZ ;  /* 0x0000000e088c7c10 */ /* 0x000fc8000ff5e0ff */
[----:B------:R-:W-:Y:S02]  /*27070*/  IADD3.X R141, PT, PT, R9, UR15, RZ, P2, !PT ;  /* 0x0000000f098d7c10 */ /* 0x000fe400097fe4ff */
[----:B------:R-:W3:Y:S01]  /*27080*/  LDL.LU.64 R8, [R1+0x9e8] ;  /* 0x0009e80001087983 */ /* 0x000ee20000300a00 */
[----:B------:R-:W-:Y:S02]  /*27090*/  IADD3 R172, P4, PT, R16, UR14, RZ ;  /* 0x0000000e10ac7c10 */ /* 0x000fe4000ff9e0ff */
[----:B------:R-:W-:Y:S02]  /*270a0*/  IADD3 R78, P3, PT, R30, UR14, RZ ;  /* 0x0000000e1e4e7c10 */ /* 0x000fe4000ff7e0ff */
[----:B------:R-:W-:Y:S02]  /*270b0*/  IADD3.X R173, PT, PT, R17, UR15, RZ, P4, !PT ;  /* 0x0000000f11ad7c10 */ /* 0x000fe4000a7fe4ff */
[----:B------:R-:W3:Y:S01]  /*270c0*/  LDL.LU.64 R16, [R1+0x9e0] ;  /* 0x0009e00001107983 */ /* 0x000ee20000300a00 */
[----:B------:R-:W-:-:S02]  /*270d0*/  IADD3.X R79, PT, PT, R31, UR15, RZ, P3, !PT ;  /* 0x0000000f1f4f7c10 */ /* 0x000fc40009ffe4ff */
[----:B------:R-:W-:Y:S01]  /*270e0*/  IADD3 R156, P3, PT, R24, UR14, RZ ;  /* 0x0000000e189c7c10 */ /* 0x000fe2000ff7e0ff */
[----:B------:R-:W3:Y:S01]  /*270f0*/  LDL.LU.64 R34, [R1+0x9d8] ;  /* 0x0009d80001227983 */ /* 0x000ee20000300a00 */
[----:B------:R-:W-:-:S04]  /*27100*/  IADD3 R188, P5, PT, R4, UR14, RZ ;  /* 0x0000000e04bc7c10 */ /* 0x000fc8000ffbe0ff */
[----:B------:R-:W-:Y:S02]  /*27110*/  IADD3.X R189, PT, PT, R5, UR15, RZ, P5, !PT ;  /* 0x0000000f05bd7c10 */ /* 0x000fe4000affe4ff */
[----:B------:R-:W-:Y:S02]  /*27120*/  IADD3.X R157, PT, PT, R25, UR15, RZ, P3, !PT ;  /* 0x0000000f199d7c10 */ /* 0x000fe40009ffe4ff */
[----:B------:R-:W3:Y:S01]  /*27130*/  LDL.LU.64 R24, [R1+0x9d0] ;  /* 0x0009d00001187983 */ /* 0x000ee20000300a00 */
[----:B--2---:R-:W-:-:S04]  /*27140*/  IADD3 R204, P2, PT, R6, UR14, RZ ;  /* 0x0000000e06cc7c10 */ /* 0x004fc8000ff5e0ff */
[----:B------:R-:W-:Y:S02]  /*27150*/  IADD3.X R205, PT, PT, R7, UR15, RZ, P2, !PT ;  /* 0x0000000f07cd7c10 */ /* 0x000fe400097fe4ff */
[----:B------:R-:W2:Y:S01]  /*27160*/  LDL.LU.64 R6, [R1+0x9c8] ;  /* 0x0009c80001067983 */ /* 0x000ea20000300a00 */
[----:B------:R-:W-:-:S04]  /*27170*/  IADD3 R4, P5, PT, R12, UR14, RZ ;  /* 0x0000000e0c047c10 */ /* 0x000fc8000ffbe0ff */
[----:B------:R-:W-:Y:S02]  /*27180*/  IADD3.X R5, PT, PT, R13, UR15, RZ, P5, !PT ;  /* 0x0000000f0d057c10 */ /* 0x000fe4000affe4ff */
[----:B-----5:R-:W-:-:S03]  /*27190*/  IADD3 R12, P2, PT, R14, UR14, RZ ;  /* 0x0000000e0e0c7c10 */ /* 0x020fc6000ff5e0ff */
[----:B------:R-:W-:Y:S01]  /*271a0*/  STL.64 [R1], R4 ;  /* 0x0000000401007387 */ /* 0x000fe20000100a00 */
[----:B------:R-:W-:-:S03]  /*271b0*/  IADD3.X R13, PT, PT, R15, UR15, RZ, P2, !PT ;  /* 0x0000000f0f0d7c10 */ /* 0x000fc600097fe4ff */
[----:B------:R-:W5:Y:S01]  /*271c0*/  LDL.LU.64 R14, [R1+0x9c0] ;  /* 0x0009c000010e7983 */ /* 0x000f620000300a00 */
[----:B------:R-:W-:Y:S02]  /*271d0*/  IADD3 R220, P3, PT, R28, UR14, RZ ;  /* 0x0000000e1cdc7c10 */ /* 0x000fe4000ff7e0ff */
[----:B------:R-:W-:Y:S01]  /*271e0*/  IADD3 R236, P4, PT, R20, UR14, RZ ;  /* 0x0000000e14ec7c10 */ /* 0x000fe2000ff9e0ff */
[----:B------:R-:W5:Y:S01]  /*271f0*/  LDL.LU.64 R38, [R1+0x420] ;  /* 0x0004200001267983 */ /* 0x000f620000300a00 */
[----:B------:R-:W-:Y:S02]  /*27200*/  IADD3.X R221, PT, PT, R29, UR15, RZ, P3, !PT ;  /* 0x0000000f1ddd7c10 */ /* 0x000fe40009ffe4ff */
[----:B------:R-:W-:Y:S01]  /*27210*/  IADD3.X R237, PT, PT, R21, UR15, RZ, P4, !PT ;  /* 0x0000000f15ed7c10 */ /* 0x000fe2000a7fe4ff */
[----:B------:R-:W5:Y:S01]  /*27220*/  LDL.LU.64 R28, [R1+0x460] ;  /* 0x00046000011c7983 */ /* 0x000f620000300a00 */
[----:B----4-:R-:W-:Y:S02]  /*27230*/  IADD3 R30, P3, PT, R36, UR14, RZ ;  /* 0x0000000e241e7c10 */ /* 0x010fe4000ff7e0ff */
[----:B------:R-:W-:-:S02]  /*27240*/  IADD3 R20, P4, PT, R22, UR14, RZ ;  /* 0x0000000e16147c10 */ /* 0x000fc4000ff9e0ff */
[----:B------:R-:W-:Y:S01]  /*27250*/  IADD3.X R31, PT, PT, R37, UR15, RZ, P3, !PT ;  /* 0x0000000f251f7c10 */ /* 0x000fe20009ffe4ff */
[----:B------:R1:W-:Y:S01]  /*27260*/  STL.64 [R1+0x40], R12 ;  /* 0x0000400c01007387 */ /* 0x0003e20000100a00 */
[----:B------:R-:W-:-:S03]  /*27270*/  IADD3.X R21, PT, PT, R23, UR15, RZ, P4, !PT ;  /* 0x0000000f17157c10 */ /* 0x000fc6000a7fe4ff */
[----:B-1----:R-:W4:Y:S01]  /*27280*/  LDL.LU.64 R12, [R1+0x4a8] ;  /* 0x0004a800010c7983 */ /* 0x002f220000300a00 */
[----:B---3--:R-:W-:-:S04]  /*27290*/  IADD3 R4, P5, PT, R10, UR14, RZ ;  /* 0x0000000e0a047c10 */ /* 0x008fc8000ffbe0ff */
[----:B------:R-:W-:Y:S01]  /*272a0*/  IADD3.X R5, PT, PT, R11, UR15, RZ, P5, !PT ;  /* 0x0000000f0b057c10 */ /* 0x000fe2000affe4ff */
[----:B------:R1:W-:Y:S04]  /*272b0*/  STL.64 [R1+0x80], R30 ;  /* 0x0000801e01007387 */ /* 0x0003e80000100a00 */
[----:B------:R3:W-:Y:S04]  /*272c0*/  STL.64 [R1+0xc0], R20 ;  /* 0x0000c01401007387 */ /* 0x0007e80000100a00 */
[----:B------:R1:W-:Y:S01]  /*272d0*/  STL.64 [R1+0x100], R4 ;  /* 0x0001000401007387 */ /* 0x0003e20000100a00 */
[----:B------:R-:W-:-:S04]  /*272e0*/  IADD3 R10, P2, PT, R18, UR14, RZ ;  /* 0x0000000e120a7c10 */ /* 0x000fc8000ff5e0ff */
[----:B------:R-:W-:Y:S02]  /*272f0*/  IADD3.X R11, PT, PT, R19, UR15, RZ, P2, !PT ;  /* 0x0000000f130b7c10 */ /* 0x000fe400097fe4ff */
[----:B------:R-:W4:Y:S01]  /*27300*/  LDL.LU.64 R18, [R1+0x4f0] ;  /* 0x0004f00001127983 */ /* 0x000f220000300a00 */
[----:B-1----:R-:W-:Y:S02]  /*27310*/  IADD3 R30, P3, PT, R32, UR14, RZ ;  /* 0x0000000e201e7c10 */ /* 0x002fe4000ff7e0ff */
[----:B---3--:R-:W-:Y:S01]  /*27320*/  IADD3 R20, P4, PT, R26, UR14, RZ ;  /* 0x0000000e1a147c10 */ /* 0x008fe2000ff9e0ff */
[----:B------:R-:W3:Y:S01]  /*27330*/  LDL.LU.64 R36, [R1+0x540] ;  /* 0x0005400001247983 */ /* 0x000ee20000300a00 */
[----:B------:R-:W-:Y:S02]  /*27340*/  IADD3.X R31, PT, PT, R33, UR15, RZ, P3, !PT ;  /* 0x0000000f211f7c10 */ /* 0x000fe40009ffe4ff */
[----:B------:R-:W-:Y:S01]  /*27350*/  IADD3.X R21, PT, PT, R27, UR15, RZ, P4, !PT ;  /* 0x0000000f1b157c10 */ /* 0x000fe2000a7fe4ff */
[----:B------:R-:W3:Y:S04]  /*27360*/  LDL.LU.64 R22, [R1+0x580] ;  /* 0x0005800001167983 */ /* 0x000ee80000300a00 */
[----:B------:R1:W-:Y:S01]  /*27370*/  STL.64 [R1+0x2c8], R10 ;  /* 0x0002c80a01007387 */ /* 0x0003e20000100a00 */
[----:B------:R-:W-:-:S04]  /*27380*/  IADD3 R4, P5, PT, R8, UR14, RZ ;  /* 0x0000000e08047c10 */ /* 0x000fc8000ffbe0ff */
[----:B------:R-:W-:Y:S01]  /*27390*/  IADD3.X R5, PT, PT, R9, UR15, RZ, P5, !PT ;  /* 0x0000000f09057c10 */ /* 0x000fe2000affe4ff */
[----:B-1----:R-:W3:Y:S01]  /*273a0*/  LDL.LU.64 R10, [R1+0x5c8] ;  /* 0x0005c800010a7983 */ /* 0x002ee20000300a00 */
[----:B------:R-:W-:-:S03]  /*273b0*/  IADD3 R8, P2, PT, R16, UR14, RZ ;  /* 0x0000000e10087c10 */ /* 0x000fc6000ff5e0ff */
[----:B------:R1:W-:Y:S01]  /*273c0*/  STL.64 [R1+0x2e8], R30 ;  /* 0x0002e81e01007387 */ /* 0x0003e20000100a00 */
[----:B------:R-:W-:-:S03]  /*273d0*/  IADD3.X R9, PT, PT, R17, UR15, RZ, P2, !PT ;  /* 0x0000000f11097c10 */ /* 0x000fc600097fe4ff */
[----:B------:R1:W-:Y:S04]  /*273e0*/  STL.64 [R1+0x308], R20 ;  /* 0x0003081401007387 */ /* 0x0003e80000100a00 */
[----:B------:R-:W-:Y:S04]  /*273f0*/  STL.64 [R1+0x328], R4 ;  /* 0x0003280401007387 */ /* 0x000fe80000100a00 */
[----:B------:R-:W3:Y:S01]  /*27400*/  LDL.LU.64 R16, [R1+0x610] ;  /* 0x0006100001107983 */ /* 0x000ee20000300a00 */
[----:B-1----:R-:W-:Y:S02]  /*27410*/  IADD3 R30, P3, PT, R34, UR14, RZ ;  /* 0x0000000e221e7c10 */ /* 0x002fe4000ff7e0ff */
[----:B------:R-:W-:Y:S01]  /*27420*/  IADD3 R20, P4, PT, R24, UR14, RZ ;  /* 0x0000000e18147c10 */ /* 0x000fe2000ff9e0ff */
[----:B------:R-:W3:Y:S01]  /*27430*/  LDL.LU.64 R32, [R1+0x650] ;  /* 0x0006500001207983 */ /* 0x000ee20000300a00 */
[----:B------:R-:W-:-:S02]  /*27440*/  IADD3.X R31, PT, PT, R35, UR15, RZ, P3, !PT ;  /* 0x0000000f231f7c10 */ /* 0x000fc40009ffe4ff */
[----:B------:R-:W-:Y:S01]  /*27450*/  IADD3.X R21, PT, PT, R25, UR15, RZ, P4, !PT ;  /* 0x0000000f19157c10 */ /* 0x000fe2000a7fe4ff */
[----:B------:R-:W3:Y:S04]  /*27460*/  LDL.LU.64 R26, [R1+0x698] ;  /* 0x00069800011a7983 */ /* 0x000ee80000300a00 */
[----:B------:R1:W-:Y:S04]  /*27470*/  STL.64 [R1+0x348], R8 ;  /* 0x0003480801007387 */ /* 0x0003e80000100a00 */
[----:B-1----:R-:W3:Y:S04]  /*27480*/  LDL.LU.64 R8, [R1+0x6e0] ;  /* 0x0006e00001087983 */ /* 0x002ee80000300a00 */
[----:B------:R1:W-:Y:S04]  /*27490*/  STL.64 [R1+0x368], R30 ;  /* 0x0003681e01007387 */ /* 0x0003e80000100a00 */
[----:B------:R1:W-:Y:S01]  /*274a0*/  STL.64 [R1+0x388], R20 ;  /* 0x0003881401007387 */ /* 0x0003e20000100a00 */
[----:B--2---:R-:W-:-:S04]  /*274b0*/  IADD3 R4, P5, PT, R6, UR14, RZ ;  /* 0x0000000e06047c10 */ /* 0x004fc8000ffbe0ff */
[----:B------:R-:W-:-:S05]  /*274c0*/  IADD3.X R5, PT, PT, R7, UR15, RZ, P5, !PT ;  /* 0x0000000f07057c10 */ /* 0x000fca000affe4ff */
[----:B------:R4:W-:Y:S01]  /*274d0*/  STL.64 [R1+0x3a8], R4 ;  /* 0x0003a80401007387 */ /* 0x0009e20000100a00 */
[----:B-----5:R-:W-:-:S04]  /*274e0*/  IADD3 R6, P2, PT, R14, UR14, RZ ;  /* 0x0000000e0e067c10 */ /* 0x020fc8000ff5e0ff */
[----:B------:R-:W-:Y:S02]  /*274f0*/  IADD3.X R7, PT, PT, R15, UR15, RZ, P2, !PT ;  /* 0x0000000f0f077c10 */ /* 0x000fe400097fe4ff */
[----:B------:R-:W2:Y:S01]  /*27500*/  LDL.LU.64 R14, [R1+0x720] ;  /* 0x00072000010e7983 */ /* 0x000ea20000300a00 */
[----:B-1----:R-:W-:Y:S02]  /*27510*/  IADD3 R30, P3, PT, R38, UR14, RZ ;  /* 0x0000000e261e7c10 */ /* 0x002fe4000ff7e0ff */
[----:B------:R-:W-:Y:S01]  /*27520*/  IADD3 R20, P4, PT, R28, UR14, RZ ;  /* 0x0000000e1c147c10 */ /* 0x000fe2000ff9e0ff */
[----:B------:R-:W5:Y:S01]  /*27530*/  LDL.LU.64 R34, [R1+0x760] ;  /* 0x0007600001227983 */ /* 0x000f620000300a00 */
[----:B------:R-:W-:Y:S02]  /*27540*/  IADD3.X R31, PT, PT, R39, UR15, RZ, P3, !PT ;  /* 0x0000000f271f7c10 */ /* 0x000fe40009ffe4ff */
[----:B------:R-:W-:Y:S01]  /*27550*/  IADD3.X R21, PT, PT, R29, UR15, RZ, P4, !PT ;  /* 0x0000000f1d157c10 */ /* 0x000fe2000a7fe4ff */
[----:B------:R-:W5:Y:S04]  /*27560*/  LDL.LU.64 R24, [R1+0x950] ;  /* 0x0009500001187983 */ /* 0x000f680000300a00 */
[----:B------:R1:W-:Y:S01]  /*27570*/  STL.64 [R1+0x3d8], R6 ;  /* 0x0003d80601007387 */ /* 0x0003e20000100a00 */
[----:B----4-:R-:W-:-:S04]  /*27580*/  IADD3 R4, P5, PT, R12, UR14, RZ ;  /* 0x0000000e0c047c10 */ /* 0x010fc8000ffbe0ff */
[----:B------:R-:W-:Y:S01]  /*27590*/  IADD3.X R5, PT, PT, R13, UR15, RZ, P5, !PT ;  /* 0x0000000f0d057c10 */ /* 0x000fe2000affe4ff */
[----:B-1----:R-:W4:Y:S04]  /*275a0*/  LDL.LU.64 R6, [R1+0x980] ;  /* 0x0009800001067983 */ /* 0x002f280000300a00 */
[----:B------:R3:W-:Y:S04]  /*275b0*/  STL.64 [R1+0x420], R30 ;  /* 0x0004201e01007387 */ /* 0x0007e80000100a00 */
[----:B------:R1:W-:Y:S04]  /*275c0*/  STL.64 [R1+0x460], R20 ;  /* 0x0004601401007387 */ /* 0x0003e80000100a00 */
[----:B------:R1:W-:Y:S01]  /*275d0*/  STL.64 [R1+0x4a8], R4 ;  /* 0x0004a80401007387 */ /* 0x0003e20000100a00 */
[----:B------:R-:W-:-:S04]  /*275e0*/  IADD3 R12, P2, PT, R18, UR14, RZ ;  /* 0x0000000e120c7c10 */ /* 0x000fc8000ff5e0ff */
[----:B------:R-:W-:Y:S02]  /*275f0*/  IADD3.X R13, PT, PT, R19, UR15, RZ, P2, !PT ;  /* 0x0000000f130d7c10 */ /* 0x000fe400097fe4ff */
[----:B------:R-:W4:Y:S01]  /*27600*/  LDL.LU.64 R18, [R1+0x9b8] ;  /* 0x0009b80001127983 */ /* 0x000f220000300a00 */
[----:B---3--:R-:W-:Y:S02]  /*27610*/  IADD3 R30, P3, PT, R36, UR14, RZ ;  /* 0x0000000e241e7c10 */ /* 0x008fe4000ff7e0ff */
[----:B-1----:R-:W-:Y:S01]  /*27620*/  IADD3 R20, P4, PT, R22, UR14, RZ ;  /* 0x0000000e16147c10 */ /* 0x002fe2000ff9e0ff */
[----:B------:R-:W3:Y:S01]  /*27630*/  LDL.LU.64 R38, [R1+0x9b0] ;  /* 0x0009b00001267983 */ /* 0x000ee20000300a00 */
[----:B------:R-:W-:Y:S02]  /*27640*/  IADD3.X R31, PT, PT, R37, UR15, RZ, P3, !PT ;  /* 0x0000000f251f7c10 */ /* 0x000fe40009ffe4ff */
[----:B------:R-:W-:Y:S01]  /*27650*/  IADD3.X R21, PT, PT, R23, UR15, RZ, P4, !PT ;  /* 0x0000000f17157c10 */ /* 0x000fe2000a7fe4ff */
[----:B------:R-:W3:Y:S04]  /*27660*/  LDL.LU.64 R28, [R1+0x9a8] ;  /* 0x0009a800011c7983 */ /* 0x000ee80000300a00 */
[----:B------:R1:W-:Y:S01]  /*27670*/  STL.64 [R1+0x4f0], R12 ;  /* 0x0004f00c01007387 */ /* 0x0003e20000100a00 */
[----:B------:R-:W-:-:S04]  /*27680*/  IADD3 R4, P5, PT, R10, UR14, RZ ;  /* 0x0000000e0a047c10 */ /* 0x000fc8000ffbe0ff */
[----:B------:R-:W-:Y:S01]  /*27690*/  IADD3.X R5, PT, PT, R11, UR15, RZ, P5, !PT ;  /* 0x0000000f0b057c10 */ /* 0x000fe2000affe4ff */
[----:B-1----:R-:W3:Y:S04]  /*276a0*/  LDL.LU.64 R12, [R1+0x9a0] ;  /* 0x0009a000010c7983 */ /* 0x002ee80000300a00 */
[----:B------:R1:W-:Y:S01]  /*276b0*/  STL.64 [R1+0x540], R30 ;  /* 0x0005401e01007387 */ /* 0x0003e20000100a00 */
[----:B------:R-:W-:-:S03]  /*276c0*/  IADD3 R10, P2, PT, R16, UR14, RZ ;  /* 0x0000000e100a7c10 */ /* 0x000fc6000ff5e0ff */
[----:B------:R1:W-:Y:S01]  /*276d0*/  STL.64 [R1+0x580], R20 ;  /* 0x0005801401007387 */ /* 0x0003e20000100a00 */
[----:B------:R-:W-:-:S03]  /*276e0*/  IADD3.X R11, PT, PT, R17, UR15, RZ, P2, !PT ;  /* 0x0000000f110b7c10 */ /* 0x000fc600097fe4ff */
[----:B------:R1:W-:Y:S02]  /*276f0*/  STL.64 [R1+0x5c8], R4 ;  /* 0x0005c80401007387 */ /* 0x0003e40000100a00 */
[----:B-1----:R-:W-:Y:S02]  /*27700*/  IADD3 R30, P3, PT, R32, UR14, RZ ;  /* 0x0000000e201e7c10 */ /* 0x002fe4000ff7e0ff */
[----:B------:R-:W3:Y:S02]  /*27710*/  LDL.LU.64 R16, [R1+0x998] ;  /* 0x0009980001107983 */ /* 0x000ee40000300a00 */
[----:B------:R-:W-:Y:S02]  /*27720*/  IADD3.X R31, PT, PT, R33, UR15, RZ, P3, !PT ;  /* 0x0000000f211f7c10 */ /* 0x000fe40009ffe4ff */
[----:B------:R-:W-:Y:S01]  /*27730*/  IADD3 R20, P4, PT, R26, UR14, RZ ;  /* 0x0000000e1a147c10 */ /* 0x000fe2000ff9e0ff */
[----:B------:R-:W3:Y:S03]  /*27740*/  LDL.LU.64 R36, [R1+0x990] ;  /* 0x0009900001247983 */ /* 0x000ee60000300a00 */
[----:B------:R-:W-:Y:S01]  /*27750*/  IADD3.X R21, PT, PT, R27, UR15, RZ, P4, !PT ;  /* 0x0000000f1b157c10 */ /* 0x000fe2000a7fe4ff */
[----:B------:R-:W3:Y:S01]  /*27760*/  LDL.LU.64 R22, [R1+0x988] ;  /* 0x0009880001167983 */ /* 0x000ee20000300a00 */
[----:B------:R-:W-:-:S03]  /*27770*/  IADD3 R4, P5, PT, R8, UR14, RZ ;  /* 0x0000000e08047c10 */ /* 0x000fc6000ffbe0ff */
[----:B------:R1:W-:Y:S01]  /*27780*/  STL.64 [R1+0x610], R10 ;  /* 0x0006100a01007387 */ /* 0x0003e20000100a00 */
[----:B------:R-:W-:-:S03]  /*27790*/  IADD3.X R5, PT, PT, R9, UR15, RZ, P5, !PT ;  /* 0x0000000f09057c10 */ /* 0x000fc6000affe4ff */
[----:B-1----:R-:W3:Y:S04]  /*277a0*/  LDL.LU.64 R10, [R1+0x978] ;  /* 0x00097800010a7983 */ /* 0x002ee80000300a00 */
[----:B------:R5:W-:Y:S04]  /*277b0*/  STL.64 [R1+0x650], R30 ;  /* 0x0006501e01007387 */ /* 0x000be80000100a00 */
[----:B------:R1:W-:Y:S04]  /*277c0*/  STL.64 [R1+0x698], R20 ;  /* 0x0006981401007387 */ /* 0x0003e80000100a00 */
[----:B------:R4:W-:Y:S01]  /*277d0*/  STL.64 [R1+0x6e0], R4 ;  /* 0x0006e00401007387 */ /* 0x0009e20000100a00 */
[----:B--2---:R-:W-:-:S04]  /*277e0*/  IADD3 R8, P2, PT, R14, UR14, RZ ;  /* 0x0000000e0e087c10 */ /* 0x004fc8000ff5e0ff */
[----:B------:R-:W-:Y:S02]  /*277f0*/  IADD3.X R9, PT, PT, R15, UR15, RZ, P2, !PT ;  /* 0x0000000f0f097c10 */ /* 0x000fe400097fe4ff */
[----:B------:R-:W2:Y:S01]  /*27800*/  LDL.LU.64 R14, [R1+0x970] ;  /* 0x00097000010e7983 */ /* 0x000ea20000300a00 */
[----:B-----5:R-:W-:Y:S02]  /*27810*/  IADD3 R30, P3, PT, R34, UR14, RZ ;  /* 0x0000000e221e7c10 */ /* 0x020fe4000ff7e0ff */
[----:B-1----:R-:W-:Y:S01]  /*27820*/  IADD3 R20, P4, PT, R24, UR14, RZ ;  /* 0x0000000e18147c10 */ /* 0x002fe2000ff9e0ff */
        /* <DEDUP_REMOVED lines=14> */
[----:B---3--:R-:W-:-:S03]  /*27910*/  IADD3 R30, P3, PT, R38, UR14, RZ ;  /* 0x0000000e261e7c10 */ /* 0x008fc6000ff7e0ff */
[----:B------:R-:W3:Y:S01]  /*27920*/  LDL.LU.64 R34, [R1+0x940] ;  /* 0x0009400001227983 */ /* 0x000ee20000300a00 */
[----:B-1----:R-:W-:-:S03]  /*27930*/  IADD3 R20, P4, PT, R28, UR14, RZ ;  /* 0x0000000e1c147c10 */ /* 0x002fc6000ff9e0ff */
[----:B------:R-:W3:Y:S01]  /*27940*/  LDL.LU.64 R24, [R1+0x938] ;  /* 0x0009380001187983 */ /* 0x000ee20000300a00 */
[----:B------:R-:W-:-:S03]  /*27950*/  IADD3.X R31, PT, PT, R39, UR15, RZ, P3, !PT ;  /* 0x0000000f271f7c10 */ /* 0x000fc60009ffe4ff */
[----:B------:R1:W-:Y:S01]  /*27960*/  STL.64 [R1+0xa48], R6 ;  /* 0x000a480601007387 */ /* 0x0003e20000100a00 */
[----:B------:R-:W-:Y:S02]  /*27970*/  IADD3.X R21, PT, PT, R29, UR15, RZ, P4, !PT ;  /* 0x0000000f1d157c10 */ /* 0x000fe4000a7fe4ff */
[----:B------:R-:W-:Y:S01]  /*27980*/  IADD3 R4, P5, PT, R12, UR14, RZ ;  /* 0x0000000e0c047c10 */ /* 0x000fe2000ffbe0ff */
[----:B-1----:R-:W3:Y:S03]  /*27990*/  LDL.LU.64 R6, [R1+0x930] ;  /* 0x0009300001067983 */ /* 0x002ee60000300a00 */
[----:B------:R-:W-:Y:S01]  /*279a0*/  IADD3.X R5, PT, PT, R13, UR15, RZ, P5, !PT ;  /* 0x0000000f0d057c10 */ /* 0x000fe2000affe4ff */
[----:B------:R1:W-:Y:S04]  /*279b0*/  STL.64 [R1+0xa50], R30 ;  /* 0x000a501e01007387 */ /* 0x0003e80000100a00 */
[----:B------:R1:W-:Y:S01]  /*279c0*/  STL.64 [R1+0xa58], R20 ;  /* 0x000a581401007387 */ /* 0x0003e20000100a00 */
[----:B------:R-:W-:-:S03]  /*279d0*/  IADD3 R12, P2, PT, R16, UR14, RZ ;  /* 0x0000000e100c7c10 */ /* 0x000fc6000ff5e0ff */
[----:B------:R1:W-:Y:S01]  /*279e0*/  STL.64 [R1+0xa60], R4 ;  /* 0x000a600401007387 */ /* 0x0003e20000100a00 */
[----:B------:R-:W-:-:S03]  /*279f0*/  IADD3.X R13, PT, PT, R17, UR15, RZ, P2, !PT ;  /* 0x0000000f110d7c10 */ /* 0x000fc600097fe4ff */
[----:B------:R-:W3:Y:S01]  /*27a00*/  LDL.LU.64 R16, [R1+0x928] ;  /* 0x0009280001107983 */ /* 0x000ee20000300a00 */
[----:B-1----:R-:W-:-:S03]  /*27a10*/  IADD3 R30, P3, PT, R36, UR14, RZ ;  /* 0x0000000e241e7c10 */ /* 0x002fc6000ff7e0ff */
[----:B------:R-:W3:Y:S01]  /*27a20*/  LDL.LU.64 R38, [R1+0x920] ;  /* 0x0009200001267983 */ /* 0x000ee20000300a00 */
[----:B------:R-:W-:-:S03]  /*27a30*/  IADD3 R20, P4, PT, R22, UR14, RZ ;  /* 0x0000000e16147c10 */ /* 0x000fc6000ff9e0ff */
[----:B------:R-:W3:Y:S01]  /*27a40*/  LDL.LU.64 R28, [R1+0x918] ;  /* 0x00091800011c7983 */ /* 0x000ee20000300a00 */
[----:B------:R-:W-:-:S03]  /*27a50*/  IADD3.X R31, PT, PT, R37, UR15, RZ, P3, !PT ;  /* 0x0000000f251f7c10 */ /* 0x000fc60009ffe4ff */
[----:B------:R1:W-:Y:S01]  /*27a60*/  STL.64 [R1+0x998], R12 ;  /* 0x0009980c01007387 */ /* 0x0003e20000100a00 */
[----:B------:R-:W-:Y:S02]  /*27a70*/  IADD3.X R21, PT, PT, R23, UR15, RZ, P4, !PT ;  /* 0x0000000f17157c10 */ /* 0x000fe4000a7fe4ff */
[----:B------:R-:W-:Y:S01]  /*27a80*/  IADD3 R4, P5, PT, R10, UR14, RZ ;  /* 0x0000000e0a047c10 */ /* 0x000fe2000ffbe0ff */
[----:B-1----:R-:W3:Y:S03]  /*27a90*/  LDL.LU.64 R12, [R1+0x910] ;  /* 0x00091000010c7983 */ /* 0x002ee60000300a00 */
[----:B------:R-:W-:Y:S01]  /*27aa0*/  IADD3.X R5, PT, PT, R11, UR15, RZ, P5, !PT ;  /* 0x0000000f0b057c10 */ /* 0x000fe2000affe4ff */
[----:B------:R-:W-:Y:S04]  /*27ab0*/  STL.64 [R1+0x990], R30 ;  /* 0x0009901e01007387 */ /* 0x000fe80000100a00 */
[----:B------:R1:W-:Y:S04]  /*27ac0*/  STL.64 [R1+0xa70], R20 ;  /* 0x000a701401007387 */ /* 0x0003e80000100a00 */
[----:B------:R4:W-:Y:S01]  /*27ad0*/  STL.64 [R1+0x978], R4 ;  /* 0x0009780401007387 */ /* 0x0009e20000100a00 */
[----:B--2---:R-:W-:-:S04]  /*27ae0*/  IADD3 R10, P2, PT, R14, UR14, RZ ;  /* 0x0000000e0e0a7c10 */ /* 0x004fc8000ff5e0ff */
[----:B------:R-:W-:Y:S02]  /*27af0*/  IADD3.X R11, PT, PT, R15, UR15, RZ, P2, !PT ;  /* 0x0000000f0f0b7c10 */ /* 0x000fe400097fe4ff */
[----:B------:R-:W2:Y:S04]  /*27b00*/  LDL.LU.64 R14, [R1+0x908] ;  /* 0x00090800010e7983 */ /* 0x000ea80000300a00 */
[----:B------:R-:W2:Y:S04]  /*27b10*/  LDL.LU.64 R36, [R1+0x310] ;  /* 0x0003100001247983 */ /* 0x000ea80000300a00 */
[----:B-1----:R-:W2:Y:S01]  /*27b20*/  LDL.LU.64 R20, [R1+0x2d0] ;  /* 0x0002d00001147983 */ /* 0x002ea20000300a00 */
[----:B-----5:R-:W-:-:S02]  /*27b30*/  IADD3 R30, P3, PT, R32, UR14, RZ ;  /* 0x0000000e201e7c10 */ /* 0x020fc4000ff7e0ff */
[----:B------:R-:W-:Y:S02]  /*27b40*/  IADD3 R22, P4, PT, R26, UR14, RZ ;  /* 0x0000000e1a167c10 */ /* 0x000fe4000ff9e0ff */
[----:B------:R-:W-:Y:S02]  /*27b50*/  IADD3.X R31, PT, PT, R33, UR15, RZ, P3, !PT ;  /* 0x0000000f211f7c10 */ /* 0x000fe40009ffe4ff */
[----:B------:R-:W-:Y:S02]  /*27b60*/  IADD3.X R23, PT, PT, R27, UR15, RZ, P4, !PT ;  /* 0x0000000f1b177c10 */ /* 0x000fe4000a7fe4ff */
[----:B----4-:R-:W-:Y:S01]  /*27b70*/  IADD3 R4, P5, PT, R8, UR14, RZ ;  /* 0x0000000e08047c10 */ /* 0x010fe2000ffbe0ff */
[----:B------:R1:W-:Y:S03]  /*27b80*/  STL.64 [R1+0x970], R10 ;  /* 0x0009700a01007387 */ /* 0x0003e60000100a00 */
[----:B------:R-:W-:Y:S01]  /*27b90*/  IADD3.X R5, PT, PT, R9, UR15, RZ, P5, !PT ;  /* 0x0000000f09057c10 */ /* 0x000fe2000affe4ff */
[----:B-1----:R-:W4:Y:S04]  /*27ba0*/  LDL.LU.64 R10, [R1+0x2f0] ;  /* 0x0002f000010a7983 */ /* 0x002f280000300a00 */
[----:B------:R3:W-:Y:S04]  /*27bb0*/  STL.64 [R1+0x968], R30 ;  /* 0x0009681e01007387 */ /* 0x0007e80000100a00 */
[----:B------:R1:W-:Y:S04]  /*27bc0*/  STL.64 [R1+0x960], R22 ;  /* 0x0009601601007387 */ /* 0x0003e80000100a00 */
[----:B------:R5:W-:Y:S01]  /*27bd0*/  STL.64 [R1+0x958], R4 ;  /* 0x0009580401007387 */ /* 0x000be20000100a00 */
[----:B------:R-:W-:-:S04]  /*27be0*/  IADD3 R8, P2, PT, R18, UR14, RZ ;  /* 0x0000000e12087c10 */ /* 0x000fc8000ff5e0ff */
[----:B------:R-:W-:-:S05]  /*27bf0*/  IADD3.X R9, PT, PT, R19, UR15, RZ, P2, !PT ;  /* 0x0000000f13097c10 */ /* 0x000fca00097fe4ff */
[----:B------:R3:W-:Y:S02]  /*27c00*/  STL.64 [R1+0x948], R8 ;  /* 0x0009480801007387 */ /* 0x0007e40000100a00 */
[----:B---3--:R-:W-:Y:S02]  /*27c10*/  IADD3 R30, P3, PT, R34, UR14, RZ ;  /* 0x0000000e221e7c10 */ /* 0x008fe4000ff7e0ff */
[----:B-1----:R-:W-:Y:S02]  /*27c20*/  IADD3 R22, P4, PT, R24, UR14, RZ ;  /* 0x0000000e18167c10 */ /* 0x002fe4000ff9e0ff */
[----:B-----5:R-:W-:Y:S01]  /*27c30*/  IADD3 R4, P5, PT, R6, UR14, RZ ;  /* 0x0000000e06047c10 */ /* 0x020fe2000ffbe0ff */
[----:B------:R-:W3:Y:S03]  /*27c40*/  LDL.LU.64 R8, [R1+0x900] ;  /* 0x0009000001087983 */ /* 0x000ee60000300a00 */
[----:B------:R-:W-:Y:S01]  /*27c50*/  IADD3.X R5, PT, PT, R7, UR15, RZ, P5, !PT ;  /* 0x0000000f07057c10 */ /* 0x000fe2000affe4ff */
[----:B------:R-:W5:Y:S04]  /*27c60*/  LDL.LU.64 R32, [R1+0x8f8] ;  /* 0x0008f80001207983 */ /* 0x000f680000300a00 */
[----:B------:R-:W5:Y:S04]  /*27c70*/  LDL.LU.64 R26, [R1+0x8f0] ;  /* 0x0008f000011a7983 */ /* 0x000f680000300a00 */
[----:B------:R-:W5:Y:S01]  /*27c80*/  LDL.LU.64 R18, [R1+0x8e8] ;  /* 0x0008e80001127983 */ /* 0x000f620000300a00 */
[----:B------:R-:W-:-:S03]  /*27c90*/  IADD3.X R31, PT, PT, R35, UR15, RZ, P3, !PT ;  /* 0x0000000f231f7c10 */ /* 0x000fc60009ffe4ff */
[----:B------:R1:W-:Y:S01]  /*27ca0*/  STL.64 [R1+0xa88], R4 ;  /* 0x000a880401007387 */ /* 0x0003e20000100a00 */
[----:B------:R-:W-:-:S03]  /*27cb0*/  IADD3.X R23, PT, PT, R25, UR15, RZ, P4, !PT ;  /* 0x0000000f19177c10 */ /* 0x000fc6000a7fe4ff */
[----:B------:R-:W-:Y:S01]  /*27cc0*/  STL.64 [R1+0xa78], R30 ;  /* 0x000a781e01007387 */ /* 0x000fe20000100a00 */
[----:B-1----:R-:W-:-:S04]  /*27cd0*/  IADD3 R4, P2, PT, R16, UR14, RZ ;  /* 0x0000000e10047c10 */ /* 0x002fc8000ff5e0ff */
[----:B------:R-:W-:Y:S01]  /*27ce0*/  IADD3.X R5, PT, PT, R17, UR15, RZ, P2, !PT ;  /* 0x0000000f11057c10 */ /* 0x000fe200097fe4ff */
[----:B------:R-:W-:Y:S01]  /*27cf0*/  STL.64 [R1+0xa80], R22 ;  /* 0x000a801601007387 */ /* 0x000fe20000100a00 */
[----:B------:R-:W-:-:S03]  /*27d00*/  IADD3 R34, P3, PT, R38, UR14, RZ ;  /* 0x0000000e26227c10 */ /* 0x000fc6000ff7e0ff */
[----:B------:R1:W-:Y:S01]  /*27d10*/  STL.64 [R1+0xa90], R4 ;  /* 0x000a900401007387 */ /* 0x0003e20000100a00 */
[----:B------:R-:W-:-:S04]  /*27d20*/  IADD3 R6, P5, PT, R12, UR14, RZ ;  /* 0x0000000e0c067c10 */ /* 0x000fc8000ffbe0ff */
[----:B------:R-:W-:Y:S01]  /*27d30*/  IADD3.X R7, PT, PT, R13, UR15, RZ, P5, !PT ;  /* 0x0000000f0d077c10 */ /* 0x000fe2000affe4ff */
[----:B-1----:R-:W5:Y:S01]  /*27d40*/  LDL.LU.64 R4, [R1+0x8e0] ;  /* 0x0008e00001047983 */ /* 0x002f620000300a00 */
[----:B------:R-:W-:-:S03]  /*27d50*/  IADD3 R24, P4, PT, R28, UR14, RZ ;  /* 0x0000000e1c187c10 */ /* 0x000fc6000ff9e0ff */
[----:B------:R-:W5:Y:S01]  /*27d60*/  LDL.LU.64 R30, [R1+0x8d8] ;  /* 0x0008d800011e7983 */ /* 0x000f620000300a00 */
[----:B------:R-:W-:-:S03]  /*27d70*/  IADD3.X R35, PT, PT, R39, UR15, RZ, P3, !PT ;  /* 0x0000000f27237c10 */ /* 0x000fc60009ffe4ff */
[----:B------:R-:W5:Y:S04]  /*27d80*/  LDL.LU.64 R22, [R1+0x8d0] ;  /* 0x0008d00001167983 */ /* 0x000f680000300a00 */
[----:B------:R-:W5:Y:S04]  /*27d90*/  LDL.LU.64 R16, [R1+0x8c8] ;  /* 0x0008c80001107983 */ /* 0x000f680000300a00 */
[----:B------:R2:W-:Y:S01]  /*27da0*/  STL.64 [R1+0xaa8], R6 ;  /* 0x000aa80601007387 */ /* 0x0005e20000100a00 */
[----:B------:R-:W-:-:S03]  /*27db0*/  IADD3.X R25, PT, PT, R29, UR15, RZ, P4, !PT ;  /* 0x0000000f1d197c10 */ /* 0x000fc6000a7fe4ff */
[----:B------:R1:W-:Y:S04]  /*27dc0*/  STL.64 [R1+0xa98], R34 ;  /* 0x000a982201007387 */ /* 0x0003e80000100a00 */
[----:B------:R-:W-:Y:S01]  /*27dd0*/  STL.64 [R1+0xaa0], R24 ;  /* 0x000aa01801007387 */ /* 0x000fe20000100a00 */
[----:B--2---:R-:W-:-:S04]  /*27de0*/  IADD3 R6, P3, PT, R14, UR14, RZ ;  /* 0x0000000e0e067c10 */ /* 0x004fc8000ff7e0ff */
[----:B------:R-:W-:-:S05]  /*27df0*/  IADD3.X R7, PT, PT, R15, UR15, RZ, P3, !PT ;  /* 0x0000000f0f077c10 */ /* 0x000fca0009ffe4ff */
[----:B------:R2:W-:Y:S01]  /*27e00*/  STL.64 [R1+0xab0], R6 ;  /* 0x000ab00601007387 */ /* 0x0005e20000100a00 */
[----:B-1----:R-:W-:-:S03]  /*27e10*/  IADD3 R34, P4, PT, R36, UR14, RZ ;  /* 0x0000000e24227c10 */ /* 0x002fc6000ff9e0ff */
[----:B--2---:R-:W2:Y:S01]  /*27e20*/  LDL.LU.64 R6, [R1+0x8c0] ;  /* 0x0008c00001067983 */ /* 0x004ea20000300a00 */
[----:B------:R-:W-:Y:S02]  /*27e30*/  IADD3 R12, P5, PT, R20, UR14, RZ ;  /* 0x0000000e140c7c10 */ /* 0x000fe4000ffbe0ff */
[----:B------:R-:W-:Y:S01]  /*27e40*/  IADD3.X R35, PT, PT, R37, UR15, RZ, P4, !PT ;  /* 0x0000000f25237c10 */ /* 0x000fe2000a7fe4ff */
[----:B------:R-:W2:Y:S01]  /*27e50*/  LDL.LU.64 R28, [R1+0x8b8] ;  /* 0x0008b800011c7983 */ /* 0x000ea20000300a00 */
[----:B------:R-:W-:-:S03]  /*27e60*/  IADD3.X R13, PT, PT, R21, UR15, RZ, P5, !PT ;  /* 0x0000000f150d7c10 */ /* 0x000fc6000affe4ff */
[----:B------:R-:W2:Y:S04]  /*27e70*/  LDL.LU.64 R24, [R1+0x8b0] ;  /* 0x0008b00001187983 */ /* 0x000ea80000300a00 */
[----:B------:R-:W2:Y:S04]  /*27e80*/  LDL.LU.64 R14, [R1+0x8a8] ;  /* 0x0008a800010e7983 */ /* 0x000ea80000300a00 */
[----:B------:R-:W-:Y:S04]  /*27e90*/  STL.64 [R1+0xab8], R34 ;  /* 0x000ab82201007387 */ /* 0x000fe80000100a00 */
[----:B------:R1:W-:Y:S04]  /*27ea0*/  STL.64 [R1+0xac0], R12 ;  /* 0x000ac00c01007387 */ /* 0x0003e80000100a00 */
[----:B-1----:R-:W2:Y:S01]  /*27eb0*/  LDL.LU.64 R12, [R1+0x8a0] ;  /* 0x0008a000010c7983 */ /* 0x002ea20000300a00 */
[----:B----4-:R-:W-:-:S03]  /*27ec0*/  IADD3 R92, P2, PT, R10, UR14, RZ ;  /* 0x0000000e0a5c7c10 */ /* 0x010fc6000ff5e0ff */
[----:B------:R-:W4:Y:S01]  /*27ed0*/  LDL.LU.64 R20, [R1+0x898] ;  /* 0x0008980001147983 */ /* 0x000f220000300a00 */
[----:B------:R-:W-:-:S03]  /*27ee0*/  IADD3.X R93, PT, PT, R11, UR15, RZ, P2, !PT ;  /* 0x0000000f0b5d7c10 */ /* 0x000fc600097fe4ff */
[----:B------:R-:W4:Y:S01]  /*27ef0*/  LDL.LU.64 R10, [R1+0x890] ;  /* 0x00089000010a7983 */ /* 0x000f220000300a00 */
[----:B---3--:R-:W-:-:S04]  /*27f00*/  IADD3 R96, P2, PT, R8, UR14, RZ ;  /* 0x0000000e08607c10 */ /* 0x008fc8000ff5e0ff */
[----:B------:R-:W-:Y:S02]  /*27f10*/  IADD3.X R97, PT, PT, R9, UR15, RZ, P2, !PT ;  /* 0x0000000f09617c10 */ /* 0x000fe400097fe4ff */
[----:B-----5:R-:W-:Y:S01]  /*27f20*/  IADD3 R100, P3, PT, R32, UR14, RZ ;  /* 0x0000000e20647c10 */ /* 0x020fe2000ff7e0ff */
[----:B------:R-:W3:Y:S01]  /*27f30*/  LDL.LU.64 R8, [R1+0x888] ;  /* 0x0008880001087983 */ /* 0x000ee20000300a00 */
[----:B------:R-:W-:Y:S02]  /*27f40*/  IADD3 R104, P4, PT, R26, UR14, RZ ;  /* 0x0000000e1a687c10 */ /* 0x000fe4000ff9e0ff */
[----:B------:R-:W-:Y:S02]  /*27f50*/  IADD3.X R101, PT, PT, R33, UR15, RZ, P3, !PT ;  /* 0x0000000f21657c10 */ /* 0x000fe40009ffe4ff */
[----:B------:R-:W-:Y:S02]  /*27f60*/  IADD3 R108, P5, PT, R18, UR14, RZ ;  /* 0x0000000e126c7c10 */ /* 0x000fe4000ffbe0ff */
[----:B------:R-:W-:-:S02]  /*27f70*/  IADD3.X R105, PT, PT, R27, UR15, RZ, P4, !PT ;  /* 0x0000000f1b697c10 */ /* 0x000fc4000a7fe4ff */
[----:B------:R-:W-:Y:S02]  /*27f80*/  IADD3.X R109, PT, PT, R19, UR15, RZ, P5, !PT ;  /* 0x0000000f136d7c10 */ /* 0x000fe4000affe4ff */
[----:B------:R-:W-:-:S04]  /*27f90*/  IADD3 R112, P2, PT, R4, UR14, RZ ;  /* 0x0000000e04707c10 */ /* 0x000fc8000ff5e0ff */
[----:B------:R-:W-:Y:S02]  /*27fa0*/  IADD3.X R113, PT, PT, R5, UR15, RZ, P2, !PT ;  /* 0x0000000f05717c10 */ /* 0x000fe400097fe4ff */
[----:B------:R-:W5:Y:S04]  /*27fb0*/  LDL.LU.64 R4, [R1+0x880] ;  /* 0x0008800001047983 */ /* 0x000f680000300a00 */
[----:B------:R-:W5:Y:S04]  /*27fc0*/  LDL.LU.64 R32, [R1+0x878] ;  /* 0x0008780001207983 */ /* 0x000f680000300a00 */
[----:B------:R-:W5:Y:S04]  /*27fd0*/  LDL.LU.64 R26, [R1+0x870] ;  /* 0x00087000011a7983 */ /* 0x000f680000300a00 */
[----:B------:R-:W5:Y:S01]  /*27fe0*/  LDL.LU.64 R18, [R1+0x868] ;  /* 0x0008680001127983 */ /* 0x000f620000300a00 */
[----:B------:R-:W-:-:S02]  /*27ff0*/  IADD3 R116, P3, PT, R30, UR14, RZ ;  /* 0x0000000e1e747c10 */ /* 0x000fc4000ff7e0ff */
[----:B------:R-:W-:Y:S02]  /*28000*/  IADD3 R120, P4, PT, R22, UR14, RZ ;  /* 0x0000000e16787c10 */ /* 0x000fe4000ff9e0ff */
[----:B------:R-:W-:Y:S02]  /*28010*/  IADD3 R124, P5, PT, R16, UR14, RZ ;  /* 0x0000000e107c7c10 */ /* 0x000fe4000ffbe0ff */
[----:B------:R-:W-:Y:S02]  /*28020*/  IADD3.X R117, PT, PT, R31, UR15, RZ, P3, !PT ;  /* 0x0000000f1f757c10 */ /* 0x000fe40009ffe4ff */
[----:B------:R-:W-:Y:S02]  /*28030*/  IADD3.X R121, PT, PT, R23, UR15, RZ, P4, !PT ;  /* 0x0000000f17797c10 */ /* 0x000fe4000a7fe4ff */
[----:B------:R-:W-:Y:S02]  /*28040*/  IADD3.X R125, PT, PT, R17, UR15, RZ, P5, !PT ;  /* 0x0000000f117d7c10 */ /* 0x000fe4000affe4ff */
[----:B--2---:R-:W-:-:S04]  /*28050*/  IADD3 R128, P2, PT, R6, UR14, RZ ;  /* 0x0000000e06807c10 */ /* 0x004fc8000ff5e0ff */
[----:B------:R-:W-:Y:S02]  /*28060*/  IADD3.X R129, PT, PT, R7, UR15, RZ, P2, !PT ;  /* 0x0000000f07817c10 */ /* 0x000fe400097fe4ff */
[----:B------:R-:W2:Y:S04]  /*28070*/  LDL.LU.64 R6, [R1+0x860] ;  /* 0x0008600001067983 */ /* 0x000ea80000300a00 */
[----:B------:R-:W2:Y:S04]  /*28080*/  LDL.LU.64 R30, [R1+0x858] ;  /* 0x00085800011e7983 */ /* 0x000ea80000300a00 */
[----:B------:R-:W2:Y:S04]  /*28090*/  LDL.LU.64 R22, [R1+0x850] ;  /* 0x0008500001167983 */ /* 0x000ea80000300a00 */
[----:B------:R-:W2:Y:S01]  /*280a0*/  LDL.LU.64 R16, [R1+0x848] ;  /* 0x0008480001107983 */ /* 0x000ea20000300a00 */
[----:B------:R-:W-:-:S02]  /*280b0*/  IADD3 R132, P3, PT, R28, UR14, RZ ;  /* 0x0000000e1c847c10 */ /* 0x000fc4000ff7e0ff */
[----:B------:R-:W-:Y:S02]  /*280c0*/  IADD3 R136, P4, PT, R24, UR14, RZ ;  /* 0x0000000e18887c10 */ /* 0x000fe4000ff9e0ff */
[----:B------:R-:W-:Y:S02]  /*280d0*/  IADD3 R144, P5, PT, R14, UR14, RZ ;  /* 0x0000000e0e907c10 */ /* 0x000fe4000ffbe0ff */
[----:B------:R-:W-:Y:S02]  /*280e0*/  IADD3.X R133, PT, PT, R29, UR15, RZ, P3, !PT ;  /* 0x0000000f1d857c10 */ /* 0x000fe40009ffe4ff */
[----:B------:R-:W-:-:S04]  /*280f0*/  IADD3 R148, P2, PT, R12, UR14, RZ ;  /* 0x0000000e0c947c10 */ /* 0x000fc8000ff5e0ff */
[----:B------:R-:W-:Y:S02]  /*28100*/  IADD3.X R149, PT, PT, R13, UR15, RZ, P2, !PT ;  /* 0x0000000f0d957c10 */ /* 0x000fe400097fe4ff */
[----:B------:R-:W2:Y:S01]  /*28110*/  LDL.LU.64 R12, [R1+0x840] ;  /* 0x00084000010c7983 */ /* 0x000ea20000300a00 */
[----:B------:R-:W-:Y:S02]  /*28120*/  IADD3.X R137, PT, PT, R25, UR15, RZ, P4, !PT ;  /* 0x0000000f19897c10 */ /* 0x000fe4000a7fe4ff */
[----:B------:R-:W-:Y:S01]  /*28130*/  IADD3.X R145, PT, PT, R15, UR15, RZ, P5, !PT ;  /* 0x0000000f0f917c10 */ /* 0x000fe2000affe4ff */
[----:B------:R-:W2:Y:S04]  /*28140*/  LDL.LU.64 R28, [R1+0x838] ;  /* 0x00083800011c7983 */ /* 0x000ea80000300a00 */
[----:B------:R-:W2:Y:S04]  /*28150*/  LDL.LU.64 R24, [R1+0x830] ;  /* 0x0008300001187983 */ /* 0x000ea80000300a00 */
[----:B------:R-:W2:Y:S01]  /*28160*/  LDL.LU.64 R14, [R1+0x828] ;  /* 0x00082800010e7983 */ /* 0x000ea20000300a00 */
[----:B----4-:R-:W-:-:S02]  /*28170*/  IADD3 R160, P4, PT, R10, UR14, RZ ;  /* 0x0000000e0aa07c10 */ /* 0x010fc4000ff9e0ff */
[----:B------:R-:W-:Y:S02]  /*28180*/  IADD3 R152, P3, PT, R20, UR14, RZ ;  /* 0x0000000e14987c10 */ /* 0x000fe4000ff7e0ff */
[----:B------:R-:W-:Y:S02]  /*28190*/  IADD3.X R161, PT, PT, R11, UR15, RZ, P4, !PT ;  /* 0x0000000f0ba17c10 */ /* 0x000fe4000a7fe4ff */
[----:B------:R-:W4:Y:S01]  /*281a0*/  LDL.LU.64 R10, [R1+0x820] ;  /* 0x00082000010a7983 */ /* 0x000f220000300a00 */
[----:B---3--:R-:W-:Y:S02]  /*281b0*/  IADD3 R164, P5, PT, R8, UR14, RZ ;  /* 0x0000000e08a47c10 */ /* 0x008fe4000ffbe0ff */
[----:B------:R-:W-:Y:S02]  /*281c0*/  IADD3.X R153, PT, PT, R21, UR15, RZ, P3, !PT ;  /* 0x0000000f15997c10 */ /* 0x000fe40009ffe4ff */
[----:B------:R-:W-:Y:S01]  /*281d0*/  IADD3.X R165, PT, PT, R9, UR15, RZ, P5, !PT ;  /* 0x0000000f09a57c10 */ /* 0x000fe2000affe4ff */
[----:B------:R-:W3:Y:S04]  /*281e0*/  LDL.LU.64 R20, [R1+0x818] ;  /* 0x0008180001147983 */ /* 0x000ee80000300a00 */
[----:B------:R-:W3:Y:S01]  /*281f0*/  LDL.LU.64 R8, [R1+0x810] ;  /* 0x0008100001087983 */ /* 0x000ee20000300a00 */
[----:B-----5:R-:W-:-:S04]  /*28200*/  IADD3 R168, P2, PT, R4, UR14, RZ ;  /* 0x0000000e04a87c10 */ /* 0x020fc8000ff5e0ff */
[----:B------:R-:W-:Y:S02]  /*28210*/  IADD3.X R169, PT, PT, R5, UR15, RZ, P2, !PT ;  /* 0x0000000f05a97c10 */ /* 0x000fe400097fe4ff */
[----:B------:R-:W5:Y:S01]  /*28220*/  LDL.LU.64 R4, [R1+0x808] ;  /* 0x0008080001047983 */ /* 0x000f620000300a00 */
[----:B------:R-:W-:-:S04]  /*28230*/  IADD3 R184, P5, PT, R18, UR14, RZ ;  /* 0x0000000e12b87c10 */ /* 0x000fc8000ffbe0ff */
[----:B------:R-:W-:Y:S02]  /*28240*/  IADD3.X R185, PT, PT, R19, UR15, RZ, P5, !PT ;  /* 0x0000000f13b97c10 */ /* 0x000fe4000affe4ff */
[----:B------:R-:W5:Y:S01]  /*28250*/  LDL.LU.64 R18, [R1+0x800] ;  /* 0x0008000001127983 */ /* 0x000f620000300a00 */
[----:B------:R-:W-:Y:S02]  /*28260*/  IADD3 R176, P3, PT, R32, UR14, RZ ;  /* 0x0000000e20b07c10 */ /* 0x000fe4000ff7e0ff */
[----:B------:R-:W-:Y:S02]  /*28270*/  IADD3 R180, P4, PT, R26, UR14, RZ ;  /* 0x0000000e1ab47c10 */ /* 0x000fe4000ff9e0ff */
[----:B------:R-:W-:Y:S02]  /*28280*/  IADD3.X R177, PT, PT, R33, UR15, RZ, P3, !PT ;  /* 0x0000000f21b17c10 */ /* 0x000fe40009ffe4ff */
[----:B------:R-:W-:Y:S01]  /*28290*/  IADD3.X R181, PT, PT, R27, UR15, RZ, P4, !PT ;  /* 0x0000000f1bb57c10 */ /* 0x000fe2000a7fe4ff */
[----:B------:R-:W5:Y:S04]  /*282a0*/  LDL.LU.64 R32, [R1+0x7f8] ;  /* 0x0007f80001207983 */ /* 0x000f680000300a00 */
[----:B------:R-:W5:Y:S01]  /*282b0*/  LDL.LU.64 R26, [R1+0x7f0] ;  /* 0x0007f000011a7983 */ /* 0x000f620000300a00 */
[----:B--2---:R-:W-:-:S04]  /*282c0*/  IADD3 R192, P2, PT, R6, UR14, RZ ;  /* 0x0000000e06c07c10 */ /* 0x004fc8000ff5e0ff */
[----:B------:R-:W-:Y:S02]  /*282d0*/  IADD3.X R193, PT, PT, R7, UR15, RZ, P2, !PT ;  /* 0x0000000f07c17c10 */ /* 0x000fe400097fe4ff */
[----:B------:R-:W2:Y:S01]  /*282e0*/  LDL.LU.64 R6, [R1+0x7e8] ;  /* 0x0007e80001067983 */ /* 0x000ea20000300a00 */
[----:B------:R-:W-:-:S04]  /*282f0*/  IADD3 R208, P5, PT, R16, UR14, RZ ;  /* 0x0000000e10d07c10 */ /* 0x000fc8000ffbe0ff */
[----:B------:R-:W-:Y:S02]  /*28300*/  IADD3.X R209, PT, PT, R17, UR15, RZ, P5, !PT ;  /* 0x0000000f11d17c10 */ /* 0x000fe4000affe4ff */
[----:B------:R-:W2:Y:S01]  /*28310*/  LDL.LU.64 R16, [R1+0x7e0] ;  /* 0x0007e00001107983 */ /* 0x000ea20000300a00 */
[----:B------:R-:W-:-:S03]  /*28320*/  IADD3 R200, P4, PT, R22, UR14, RZ ;  /* 0x0000000e16c87c10 */ /* 0x000fc6000ff9e0ff */
[----:B------:R-:W2:Y:S01]  /*28330*/  LDL.LU.64 R36, [R1+0x7d8] ;  /* 0x0007d80001247983 */ /* 0x000ea20000300a00 */
[----:B------:R-:W-:-:S03]  /*28340*/  IADD3.X R201, PT, PT, R23, UR15, RZ, P4, !PT ;  /* 0x0000000f17c97c10 */ /* 0x000fc6000a7fe4ff */
[----:B------:R-:W2:Y:S01]  /*28350*/  LDL.LU.64 R22, [R1+0x7d0] ;  /* 0x0007d00001167983 */ /* 0x000ea20000300a00 */
[----:B------:R-:W-:-:S04]  /*28360*/  IADD3 R212, P2, PT, R12, UR14, RZ ;  /* 0x0000000e0cd47c10 */ /* 0x000fc8000ff5e0ff */
[----:B------:R-:W-:Y:S02]  /*28370*/  IADD3.X R213, PT, PT, R13, UR15, RZ, P2, !PT ;  /* 0x0000000f0dd57c10 */ /* 0x000fe400097fe4ff */
[----:B------:R-:W2:Y:S01]  /*28380*/  LDL.LU.64 R12, [R1+0x7c8] ;  /* 0x0007c800010c7983 */ /* 0x000ea20000300a00 */
[----:B------:R-:W-:-:S04]  /*28390*/  IADD3 R228, P5, PT, R14, UR14, RZ ;  /* 0x0000000e0ee47c10 */ /* 0x000fc8000ffbe0ff */
[----:B------:R-:W-:Y:S02]  /*283a0*/  IADD3.X R229, PT, PT, R15, UR15, RZ, P5, !PT ;  /* 0x0000000f0fe57c10 */ /* 0x000fe4000affe4ff */
[----:B------:R-:W2:Y:S01]  /*283b0*/  LDL.LU.64 R14, [R1+0x7c0] ;  /* 0x0007c000010e7983 */ /* 0x000ea20000300a00 */
[----:B------:R-:W-:Y:S02]  /*283c0*/  IADD3 R196, P3, PT, R30, UR14, RZ ;  /* 0x0000000e1ec47c10 */ /* 0x000fe4000ff7e0ff */
[----:B------:R-:W-:Y:S01]  /*283d0*/  IADD3 R224, P4, PT, R24, UR14, RZ ;  /* 0x0000000e18e07c10 */ /* 0x000fe2000ff9e0ff */
[----:B------:R-:W2:Y:S01]  /*283e0*/  LDL.LU.64 R38, [R1+0x7b8] ;  /* 0x0007b80001267983 */ /* 0x000ea20000300a00 */
[----:B------:R-:W-:Y:S02]  /*283f0*/  IADD3.X R197, PT, PT, R31, UR15, RZ, P3, !PT ;  /* 0x0000000f1fc57c10 */ /* 0x000fe40009ffe4ff */
[----:B------:R-:W-:Y:S02]  /*28400*/  IADD3 R216, P3, PT, R28, UR14, RZ ;  /* 0x0000000e1cd87c10 */ /* 0x000fe4000ff7e0ff */
[----:B----4-:R-:W-:-:S02]  /*28410*/  IADD3 R232, P2, PT, R10, UR14, RZ ;  /* 0x0000000e0ae87c10 */ /* 0x010fc4000ff5e0ff */
[----:B------:R-:W-:Y:S02]  /*28420*/  IADD3.X R217, PT, PT, R29, UR15, RZ, P3, !PT ;  /* 0x0000000f1dd97c10 */ /* 0x000fe40009ffe4ff */
[----:B------:R-:W-:Y:S01]  /*28430*/  IADD3.X R225, PT, PT, R25, UR15, RZ, P4, !PT ;  /* 0x0000000f19e17c10 */ /* 0x000fe2000a7fe4ff */
[----:B------:R-:W4:Y:S01]  /*28440*/  LDL.LU.64 R28, [R1+0x7b0] ;  /* 0x0007b000011c7983 */ /* 0x000f220000300a00 */
[----:B---3--:R-:W-:Y:S02]  /*28450*/  IADD3 R244, P4, PT, R8, UR14, RZ ;  /* 0x0000000e08f47c10 */ /* 0x008fe4000ff9e0ff */
[----:B------:R-:W-:Y:S02]  /*28460*/  IADD3.X R233, PT, PT, R11, UR15, RZ, P2, !PT ;  /* 0x0000000f0be97c10 */ /* 0x000fe400097fe4ff */
[----:B------:R-:W3:Y:S01]  /*28470*/  LDL.LU.64 R10, [R1+0x7a8] ;  /* 0x0007a800010a7983 */ /* 0x000ee20000300a00 */
[----:B------:R-:W-:Y:S02]  /*28480*/  IADD3 R240, P3, PT, R20, UR14, RZ ;  /* 0x0000000e14f07c10 */ /* 0x000fe4000ff7e0ff */
[----:B------:R-:W-:-:S02]  /*28490*/  IADD3.X R245, PT, PT, R9, UR15, RZ, P4, !PT ;  /* 0x0000000f09f57c10 */ /* 0x000fc4000a7fe4ff */
[----:B------:R-:W-:Y:S02]  /*284a0*/  IADD3.X R241, PT, PT, R21, UR15, RZ, P3, !PT ;  /* 0x0000000f15f17c10 */ /* 0x000fe40009ffe4ff */
[----:B-----5:R-:W-:Y:S02]  /*284b0*/  IADD3 R248, P5, PT, R4, UR14, RZ ;  /* 0x0000000e04f87c10 */ /* 0x020fe4000ffbe0ff */
[----:B------:R-:W-:-:S04]  /*284c0*/  IADD3 R8, P2, PT, R18, UR14, RZ ;  /* 0x0000000e12087c10 */ /* 0x000fc8000ff5e0ff */
[----:B------:R-:W-:Y:S02]  /*284d0*/  IADD3.X R9, PT, PT, R19, UR15, RZ, P2, !PT ;  /* 0x0000000f13097c10 */ /* 0x000fe400097fe4ff */
[----:B------:R-:W5:Y:S01]  /*284e0*/  LDL.LU.64 R18, [R1+0x7a0] ;  /* 0x0007a00001127983 */ /* 0x000f620000300a00 */
[----:B------:R-:W-:Y:S02]  /*284f0*/  IADD3.X R249, PT, PT, R5, UR15, RZ, P5, !PT ;  /* 0x0000000f05f97c10 */ /* 0x000fe4000affe4ff */
[----:B------:R-:W-:Y:S01]  /*28500*/  IADD3 R30, P3, PT, R32, UR14, RZ ;  /* 0x0000000e201e7c10 */ /* 0x000fe2000ff7e0ff */
[----:B------:R-:W5:Y:S01]  /*28510*/  LDL.LU.64 R34, [R1+0x798] ;  /* 0x0007980001227983 */ /* 0x000f620000300a00 */
[----:B------:R-:W-:Y:S02]  /*28520*/  IADD3 R20, P4, PT, R26, UR14, RZ ;  /* 0x0000000e1a147c10 */ /* 0x000fe4000ff9e0ff */
[----:B------:R-:W-:Y:S01]  /*28530*/  IADD3.X R31, PT, PT, R33, UR15, RZ, P3, !PT ;  /* 0x0000000f211f7c10 */ /* 0x000fe20009ffe4ff */
[----:B------:R-:W5:Y:S01]  /*28540*/  LDL.LU.64 R24, [R1+0x2c0] ;  /* 0x0002c00001187983 */ /* 0x000f620000300a00 */
[----:B------:R-:W-:-:S03]  /*28550*/  IADD3.X R21, PT, PT, R27, UR15, RZ, P4, !PT ;  /* 0x0000000f1b157c10 */ /* 0x000fc6000a7fe4ff */
[----:B------:R1:W-:Y:S04]  /*28560*/  STL.64 [R1+0x10], R8 ;  /* 0x0000100801007387 */ /* 0x0003e80000100a00 */
[----:B-1----:R-:W5:Y:S04]  /*28570*/  LDL.LU.64 R8, [R1+0x790] ;  /* 0x0007900001087983 */ /* 0x002f680000300a00 */
[----:B------:R1:W-:Y:S04]  /*28580*/  STL.64 [R1+0x20], R30 ;  /* 0x0000201e01007387 */ /* 0x0003e80000100a00 */
[----:B------:R1:W-:Y:S01]  /*28590*/  STL.64 [R1+0x30], R20 ;  /* 0x0000301401007387 */ /* 0x0003e20000100a00 */
[----:B--2---:R-:W-:-:S04]  /*285a0*/  IADD3 R4, P5, PT, R6, UR14, RZ ;  /* 0x0000000e06047c10 */ /* 0x004fc8000ffbe0ff */
[----:B------:R-:W-:Y:S02]  /*285b0*/  IADD3.X R5, PT, PT, R7, UR15, RZ, P5, !PT ;  /* 0x0000000f07057c10 */ /* 0x000fe4000affe4ff */
[----:B------:R-:W-:-:S03]  /*285c0*/  IADD3 R6, P2, PT, R16, UR14, RZ ;  /* 0x0000000e10067c10 */ /* 0x000fc6000ff5e0ff */
[----:B------:R2:W-:Y:S01]  /*285d0*/  STL.64 [R1+0x50], R4 ;  /* 0x0000500401007387 */ /* 0x0005e20000100a00 */
[----:B------:R-:W-:-:S03]  /*285e0*/  IADD3.X R7, PT, PT, R17, UR15, RZ, P2, !PT ;  /* 0x0000000f11077c10 */ /* 0x000fc600097fe4ff */
[----:B------:R-:W5:Y:S01]  /*285f0*/  LDL.LU.64 R16, [R1+0x2d8] ;  /* 0x0002d80001107983 */ /* 0x000f620000300a00 */
[----:B-1----:R-:W-:Y:S02]  /*28600*/  IADD3 R30, P3, PT, R36, UR14, RZ ;  /* 0x0000000e241e7c10 */ /* 0x002fe4000ff7e0ff */
[----:B------:R-:W-:Y:S01]  /*28610*/  IADD3 R20, P4, PT, R22, UR14, RZ ;  /* 0x0000000e16147c10 */ /* 0x000fe2000ff9e0ff */
[----:B------:R-:W5:Y:S01]  /*28620*/  LDL.LU.64 R32, [R1+0x2e0] ;  /* 0x0002e00001207983 */ /* 0x000f620000300a00 */
[----:B------:R-:W-:Y:S02]  /*28630*/  IADD3.X R31, PT, PT, R37, UR15, RZ, P3, !PT ;  /* 0x0000000f251f7c10 */ /* 0x000fe40009ffe4ff */
[----:B------:R-:W-:Y:S01]  /*28640*/  IADD3.X R21, PT, PT, R23, UR15, RZ, P4, !PT ;  /* 0x0000000f17157c10 */ /* 0x000fe2000a7fe4ff */
[----:B------:R-:W5:Y:S01]  /*28650*/  LDL.LU.64 R26, [R1+0x788] ;  /* 0x00078800011a7983 */ /* 0x000f620000300a00 */
[----:B--2---:R-:W-:-:S03]  /*28660*/  IADD3 R4, P5, PT, R12, UR14, RZ ;  /* 0x0000000e0c047c10 */ /* 0x004fc6000ffbe0ff */
[----:B------:R1:W-:Y:S01]  /*28670*/  STL.64 [R1+0x60], R6 ;  /* 0x0000600601007387 */ /* 0x0003e20000100a00 */
[----:B------:R-:W-:Y:S02]  /*28680*/  IADD3.X R5, PT, PT, R13, UR15, RZ, P5, !PT ;  /* 0x0000000f0d057c10 */ /* 0x000fe4000affe4ff */
[----:B------:R-:W-:Y:S01]  /*28690*/  IADD3 R12, P2, PT, R14, UR14, RZ ;  /* 0x0000000e0e0c7c10 */ /* 0x000fe2000ff5e0ff */
[----:B-1----:R-:W2:Y:S04]  /*286a0*/  LDL.LU.64 R6, [R1+0x2f8] ;  /* 0x0002f80001067983 */ /* 0x002ea80000300a00 */
[----:B------:R1:W-:Y:S01]  /*286b0*/  STL.64 [R1+0x70], R30 ;  /* 0x0000701e01007387 */ /* 0x0003e20000100a00 */
[----:B------:R-:W-:-:S03]  /*286c0*/  IADD3.X R13, PT, PT, R15, UR15, RZ, P2, !PT ;  /* 0x0000000f0f0d7c10 */ /* 0x000fc600097fe4ff */
[----:B------:R4:W-:Y:S04]  /*286d0*/  STL.64 [R1+0x90], R20 ;  /* 0x0000901401007387 */ /* 0x0009e80000100a00 */
[----:B------:R3:W-:Y:S04]  /*286e0*/  STL.64 [R1+0xa0], R4 ;  /* 0x0000a00401007387 */ /* 0x0007e80000100a00 */
[----:B------:R-:W2:Y:S01]  /*286f0*/  LDL.LU.64 R14, [R1+0x300] ;  /* 0x00030000010e7983 */ /* 0x000ea20000300a00 */
[----:B-1----:R-:W-:Y:S02]  /*28700*/  IADD3 R30, P3, PT, R38, UR14, RZ ;  /* 0x0000000e261e7c10 */ /* 0x002fe4000ff7e0ff */
[----:B----4-:R-:W-:Y:S01]  /*28710*/  IADD3 R20, P4, PT, R28, UR14, RZ ;  /* 0x0000000e1c147c10 */ /* 0x010fe2000ff9e0ff */
[----:B------:R-:W4:Y:S01]  /*28720*/  LDL.LU.64 R36, [R1+0x780] ;  /* 0x0007800001247983 */ /* 0x000f220000300a00 */
[----:B------:R-:W-:-:S02]  /*28730*/  IADD3.X R31, PT, PT, R39, UR15, RZ, P3, !PT ;  /* 0x0000000f271f7c10 */ /* 0x000fc40009ffe4ff */
[----:B---3--:R-:W-:Y:S01]  /*28740*/  IADD3 R4, P5, PT, R10, UR14, RZ ;  /* 0x0000000e0a047c10 */ /* 0x008fe2000ffbe0ff */
[----:B------:R-:W3:Y:S01]  /*28750*/  LDL.LU.64 R22, [R1+0x318] ;  /* 0x0003180001167983 */ /* 0x000ee20000300a00 */
[----:B------:R-:W-:Y:S02]  /*28760*/  IADD3.X R21, PT, PT, R29, UR15, RZ, P4, !PT ;  /* 0x0000000f1d157c10 */ /* 0x000fe4000a7fe4ff */
[----:B------:R-:W-:Y:S01]  /*28770*/  IADD3.X R5, PT, PT, R11, UR15, RZ, P5, !PT ;  /* 0x0000000f0b057c10 */ /* 0x000fe2000affe4ff */
[----:B------:R1:W-:Y:S04]  /*28780*/  STL.64 [R1+0xb0], R12 ;  /* 0x0000b00c01007387 */ /* 0x0003e80000100a00 */
[----:B-1----:R-:W3:Y:S04]  /*28790*/  LDL.LU.64 R12, [R1+0x320] ;  /* 0x00032000010c7983 */ /* 0x002ee80000300a00 */
[----:B------:R1:W-:Y:S04]  /*287a0*/  STL.64 [R1+0xd0], R30 ;  /* 0x0000d01e01007387 */ /* 0x0003e80000100a00 */
[----:B------:R1:W-:Y:S04]  /*287b0*/  STL.64 [R1+0xe0], R20 ;  /* 0x0000e01401007387 */ /* 0x0003e80000100a00 */
[----:B------:R1:W-:Y:S01]  /*287c0*/  STL.64 [R1+0xf0], R4 ;  /* 0x0000f00401007387 */ /* 0x0003e20000100a00 */
[----:B-----5:R-:W-:-:S04]  /*287d0*/  IADD3 R10, P2, PT, R18, UR14, RZ ;  /* 0x0000000e120a7c10 */ /* 0x020fc8000ff5e0ff */
[----:B------:R-:W-:Y:S02]  /*287e0*/  IADD3.X R11, PT, PT, R19, UR15, RZ, P2, !PT ;  /* 0x0000000f130b7c10 */ /* 0x000fe400097fe4ff */
[----:B------:R-:W5:Y:S01]  /*287f0*/  LDL.LU.64 R18, [R1+0x330] ;  /* 0x0003300001127983 */ /* 0x000f620000300a00 */
[----:B-1----:R-:W-:Y:S02]  /*28800*/  IADD3 R30, P3, PT, R34, UR14, RZ ;  /* 0x0000000e221e7c10 */ /* 0x002fe4000ff7e0ff */
[----:B------:R-:W-:Y:S01]  /*28810*/  IADD3 R20, P4, PT, R24, UR14, RZ ;  /* 0x0000000e18147c10 */ /* 0x000fe2000ff9e0ff */
[----:B------:R-:W5:Y:S01]  /*28820*/  LDL.LU.64 R38, [R1+0x338] ;  /* 0x0003380001267983 */ /* 0x000f620000300a00 */
[----:B------:R-:W-:Y:S02]  /*28830*/  IADD3.X R31, PT, PT, R35, UR15, RZ, P3, !PT ;  /* 0x0000000f231f7c10 */ /* 0x000fe40009ffe4ff */
[----:B------:R-:W-:Y:S01]  /*28840*/  IADD3.X R21, PT, PT, R25, UR15, RZ, P4, !PT ;  /* 0x0000000f19157c10 */ /* 0x000fe2000a7fe4ff */
[----:B------:R-:W5:Y:S04]  /*28850*/  LDL.LU.64 R28, [R1+0x340] ;  /* 0x00034000011c7983 */ /* 0x000f680000300a00 */
[----:B------:R1:W-:Y:S01]  /*28860*/  STL.64 [R1+0x110], R10 ;  /* 0x0001100a01007387 */ /* 0x0003e20000100a00 */
[----:B------:R-:W-:-:S04]  /*28870*/  IADD3 R4, P5, PT, R8, UR14, RZ ;  /* 0x0000000e08047c10 */ /* 0x000fc8000ffbe0ff */
[----:B------:R-:W-:Y:S01]  /*28880*/  IADD3.X R5, PT, PT, R9, UR15, RZ, P5, !PT ;  /* 0x0000000f09057c10 */ /* 0x000fe2000affe4ff */
[----:B-1----:R-:W5:Y:S04]  /*28890*/  LDL.LU.64 R10, [R1+0x350] ;  /* 0x00035000010a7983 */ /* 0x002f680000300a00 */
[----:B------:R1:W-:Y:S04]  /*288a0*/  STL.64 [R1+0x120], R30 ;  /* 0x0001201e01007387 */ /* 0x0003e80000100a00 */
[----:B------:R1:W-:Y:S04]  /*288b0*/  STL.64 [R1+0x2c0], R20 ;  /* 0x0002c01401007387 */ /* 0x0003e80000100a00 */
[----:B------:R2:W-:Y:S01]  /*288c0*/  STL.64 [R1+0x2d0], R4 ;  /* 0x0002d00401007387 */ /* 0x0005e20000100a00 */
[----:B------:R-:W-:-:S04]  /*288d0*/  IADD3 R8, P2, PT, R16, UR14, RZ ;  /* 0x0000000e10087c10 */ /* 0x000fc8000ff5e0ff */
        /* <DEDUP_REMOVED lines=9> */
[----:B--2---:R-:W-:-:S03]  /*28970*/  IADD3 R4, P5, PT, R6, UR14, RZ ;  /* 0x0000000e06047c10 */ /* 0x004fc6000ffbe0ff */
[----:B-1----:R-:W2:Y:S01]  /*28980*/  LDL.LU.64 R8, [R1+0x378] ;  /* 0x0003780001087983 */ /* 0x002ea20000300a00 */
[----:B------:R-:W-:-:S03]  /*28990*/  IADD3.X R5, PT, PT, R7, UR15, RZ, P5, !PT ;  /* 0x0000000f07057c10 */ /* 0x000fc6000affe4ff */
[----:B------:R4:W-:Y:S04]  /*289a0*/  STL.64 [R1+0x2e0], R30 ;  /* 0x0002e01e01007387 */ /* 0x0009e80000100a00 */
[----:B------:R3:W-:Y:S01]  /*289b0*/  STL.64 [R1+0x2f0], R20 ;  /* 0x0002f01401007387 */ /* 0x0007e20000100a00 */
[----:B------:R-:W-:-:S03]  /*289c0*/  IADD3 R6, P2, PT, R14, UR14, RZ ;  /* 0x0000000e0e067c10 */ /* 0x000fc6000ff5e0ff */
[----:B------:R1:W-:Y:S01]  /*289d0*/  STL.64 [R1+0x2f8], R4 ;  /* 0x0002f80401007387 */ /* 0x0003e20000100a00 */
[----:B------:R-:W-:-:S03]  /*289e0*/  IADD3.X R7, PT, PT, R15, UR15, RZ, P2, !PT ;  /* 0x0000000f0f077c10 */ /* 0x000fc600097fe4ff */
[----:B------:R-:W2:Y:S01]  /*289f0*/  LDL.LU.64 R14, [R1+0x380] ;  /* 0x00038000010e7983 */ /* 0x000ea20000300a00 */
[----:B----4-:R-:W-:Y:S02]  /*28a00*/  IADD3 R30, P3, PT, R36, UR14, RZ ;  /* 0x0000000e241e7c10 */ /* 0x010fe4000ff7e0ff */
[----:B---3--:R-:W-:Y:S01]  /*28a10*/  IADD3 R20, P4, PT, R22, UR14, RZ ;  /* 0x0000000e16147c10 */ /* 0x008fe2000ff9e0ff */
[----:B------:R-:W3:Y:S01]  /*28a20*/  LDL.LU.64 R32, [R1+0x390] ;  /* 0x0003900001207983 */ /* 0x000ee20000300a00 */
[----:B------:R-:W-:Y:S02]  /*28a30*/  IADD3.X R31, PT, PT, R37, UR15, RZ, P3, !PT ;  /* 0x0000000f251f7c10 */ /* 0x000fe40009ffe4ff */
[----:B------:R-:W-:Y:S01]  /*28a40*/  IADD3.X R21, PT, PT, R23, UR15, RZ, P4, !PT ;  /* 0x0000000f17157c10 */ /* 0x000fe2000a7fe4ff */
[----:B------:R-:W4:Y:S04]  /*28a50*/  LDL.LU.64 R26, [R1+0x398] ;  /* 0x00039800011a7983 */ /* 0x000f280000300a00 */
[----:B------:R1:W-:Y:S02]  /*28a60*/  STL.64 [R1+0x300], R6 ;  /* 0x0003000601007387 */ /* 0x0003e40000100a00 */
[----:B-1----:R-:W-:-:S04]  /*28a70*/  IADD3 R4, P5, PT, R12, UR14, RZ ;  /* 0x0000000e0c047c10 */ /* 0x002fc8000ffbe0ff */
[----:B------:R-:W-:Y:S01]  /*28a80*/  IADD3.X R5, PT, PT, R13, UR15, RZ, P5, !PT ;  /* 0x0000000f0d057c10 */ /* 0x000fe2000affe4ff */
[----:B------:R-:W4:Y:S04]  /*28a90*/  LDL.LU.64 R6, [R1+0x3a0] ;  /* 0x0003a00001067983 */ /* 0x000f280000300a00 */
        /* <DEDUP_REMOVED lines=29> */
[----:B--2---:R-:W-:-:S04]  /*28c70*/  IADD3 R4, P5, PT, R8, UR14, RZ ;  /* 0x0000000e08047c10 */ /* 0x004fc8000ffbe0ff */
[----:B------:R-:W-:Y:S01]  /*28c80*/  IADD3.X R5, PT, PT, R9, UR15, RZ, P5, !PT ;  /* 0x0000000f09057c10 */ /* 0x000fe2000affe4ff */
[----:B-1----:R-:W2:Y:S04]  /*28c90*/  LDL.LU.64 R10, [R1+0x440] ;  /* 0x00044000010a7983 */ /* 0x002ea80000300a00 */
[----:B------:R3:W-:Y:S04]  /*28ca0*/  STL.64 [R1+0x360], R30 ;  /* 0x0003601e01007387 */ /* 0x0007e80000100a00 */
[----:B------:R4:W-:Y:S01]  /*28cb0*/  STL.64 [R1+0x370], R20 ;  /* 0x0003701401007387 */ /* 0x0009e20000100a00 */
[----:B------:R-:W-:-:S03]  /*28cc0*/  IADD3 R8, P2, PT, R14, UR14, RZ ;  /* 0x0000000e0e087c10 */ /* 0x000fc6000ff5e0ff */
[----:B------:R1:W-:Y:S01]  /*28cd0*/  STL.64 [R1+0x378], R4 ;  /* 0x0003780401007387 */ /* 0x0003e20000100a00 */
[----:B------:R-:W-:-:S03]  /*28ce0*/  IADD3.X R9, PT, PT, R15, UR15, RZ, P2, !PT ;  /* 0x0000000f0f097c10 */ /* 0x000fc600097fe4ff */
[----:B------:R-:W2:Y:S01]  /*28cf0*/  LDL.LU.64 R14, [R1+0x450] ;  /* 0x00045000010e7983 */ /* 0x000ea20000300a00 */
[----:B---3--:R-:W-:Y:S02]  /*28d00*/  IADD3 R30, P3, PT, R32, UR14, RZ ;  /* 0x0000000e201e7c10 */ /* 0x008fe4000ff7e0ff */
[----:B----4-:R-:W-:Y:S01]  /*28d10*/  IADD3 R20, P4, PT, R26, UR14, RZ ;  /* 0x0000000e1a147c10 */ /* 0x010fe2000ff9e0ff */
        /* <DEDUP_REMOVED lines=270> */
[----:B-1----:R-:W-:-:S03]  /*29e00*/  IADD3 R30, P3, PT, R36, UR14, RZ ;  /* 0x0000000e241e7c10 */ /* 0x002fc6000ff7e0ff */
[----:B------:R-:W5:Y:S01]  /*29e10*/  LDL.LU.64 R32, [R1+0x578] ;  /* 0x0005780001207983 */ /* 0x000f620000300a00 */
[----:B------:R-:W-:-:S03]  /*29e20*/  IADD3 R20, P4, PT, R22, UR14, RZ ;  /* 0x0000000e16147c10 */ /* 0x000fc6000ff9e0ff */
[----:B------:R-:W5:Y:S01]  /*29e30*/  LDL.LU.64 R26, [R1+0x568] ;  /* 0x00056800011a7983 */ /* 0x000f620000300a00 */
[----:B------:R-:W-:-:S03]  /*29e40*/  IADD3.X R31, PT, PT, R37, UR15, RZ, P3, !PT ;  /* 0x0000000f251f7c10 */ /* 0x000fc60009ffe4ff */
[----:B------:R1:W-:Y:S01]  /*29e50*/  STL.64 [R1+0x788], R6 ;  /* 0x0007880601007387 */ /* 0x0003e20000100a00 */
[----:B------:R-:W-:Y:S02]  /*29e60*/  IADD3.X R21, PT, PT, R23, UR15, RZ, P4, !PT ;  /* 0x0000000f17157c10 */ /* 0x000fe4000a7fe4ff */
[----:B--2---:R-:W-:Y:S01]  /*29e70*/  IADD3 R4, P5, PT, R12, UR14, RZ ;  /* 0x0000000e0c047c10 */ /* 0x004fe2000ffbe0ff */
[----:B-1----:R-:W2:Y:S03]  /*29e80*/  LDL.LU.64 R6, [R1+0x558] ;  /* 0x0005580001067983 */ /* 0x002ea60000300a00 */
[----:B------:R-:W-:Y:S01]  /*29e90*/  IADD3.X R5, PT, PT, R13, UR15, RZ, P5, !PT ;  /* 0x0000000f0d057c10 */ /* 0x000fe2000affe4ff */
        /* <DEDUP_REMOVED lines=9> */
[----:B------:R-:W-:-:S03]  /*29f30*/  IADD3.X R31, PT, PT, R39, UR15, RZ, P3, !PT ;  /* 0x0000000f271f7c10 */ /* 0x000fc60009ffe4ff */
[----:B------:R-:W4:Y:S01]  /*29f40*/  LDL.LU.64 R22, [R1+0x530] ;  /* 0x0005300001167983 */ /* 0x000f220000300a00 */
[----:B------:R-:W-:-:S03]  /*29f50*/  IADD3.X R21, PT, PT, R29, UR15, RZ, P4, !PT ;  /* 0x0000000f1d157c10 */ /* 0x000fc6000a7fe4ff */
[----:B------:R1:W-:Y:S02]  /*29f60*/  STL.64 [R1+0x7a8], R12 ;  /* 0x0007a80c01007387 */ /* 0x0003e40000100a00 */
[----:B-1----:R-:W-:-:S04]  /*29f70*/  IADD3 R4, P5, PT, R10, UR14, RZ ;  /* 0x0000000e0a047c10 */ /* 0x002fc8000ffbe0ff */
[----:B------:R-:W-:Y:S01]  /*29f80*/  IADD3.X R5, PT, PT, R11, UR15, RZ, P5, !PT ;  /* 0x0000000f0b057c10 */ /* 0x000fe2000affe4ff */
[----:B------:R-:W3:Y:S04]  /*29f90*/  LDL.LU.64 R12, [R1+0x520] ;  /* 0x00052000010c7983 */ /* 0x000ee80000300a00 */
[----:B------:R-:W-:Y:S04]  /*29fa0*/  STL.64 [R1+0x7b0], R30 ;  /* 0x0007b01e01007387 */ /* 0x000fe80000100a00 */
[----:B------:R1:W-:Y:S04]  /*29fb0*/  STL.64 [R1+0x7b8], R20 ;  /* 0x0007b81401007387 */ /* 0x0003e80000100a00 */
[----:B------:R1:W-:Y:S01]  /*29fc0*/  STL.64 [R1+0x7c0], R4 ;  /* 0x0007c00401007387 */ /* 0x0003e20000100a00 */
[----:B-----5:R-:W-:-:S04]  /*29fd0*/  IADD3 R10, P2, PT, R18, UR14, RZ ;  /* 0x0000000e120a7c10 */ /* 0x020fc8000ff5e0ff */
[----:B------:R-:W-:Y:S02]  /*29fe0*/  IADD3.X R11, PT, PT, R19, UR15, RZ, P2, !PT ;  /* 0x0000000f130b7c10 */ /* 0x000fe400097fe4ff */
[----:B------:R-:W5:Y:S01]  /*29ff0*/  LDL.LU.64 R18, [R1+0x518] ;  /* 0x0005180001127983 */ /* 0x000f620000300a00 */
[----:B------:R-:W-:Y:S02]  /*2a000*/  IADD3 R28, P3, PT, R34, UR14, RZ ;  /* 0x0000000e221c7c10 */ /* 0x000fe4000ff7e0ff */
[----:B-1----:R-:W-:Y:S01]  /*2a010*/  IADD3 R20, P4, PT, R24, UR14, RZ ;  /* 0x0000000e18147c10 */ /* 0x002fe2000ff9e0ff */
        /* <DEDUP_REMOVED lines=10> */
[----:B------:R-:W-:Y:S04]  /*2a0c0*/  STL.64 [R1+0x7e0], R4 ;  /* 0x0007e00401007387 */ /* 0x000fe80000100a00 */
[----:B------:R-:W5:Y:S04]  /*2a0d0*/  LDL.LU.64 R34, [R1+0x4e0] ;  /* 0x0004e00001227983 */ /* 0x000f680000300a00 */
[----:B------:R-:W5:Y:S01]  /*2a0e0*/  LDL.LU.64 R24, [R1+0x4d0] ;  /* 0x0004d00001187983 */ /* 0x000f620000300a00 */
[----:B------:R-:W-:-:S04]  /*2a0f0*/  IADD3 R8, P2, PT, R16, UR14, RZ ;  /* 0x0000000e10087c10 */ /* 0x000fc8000ff5e0ff */
[----:B------:R-:W-:Y:S02]  /*2a100*/  IADD3.X R9, PT, PT, R17, UR15, RZ, P2, !PT ;  /* 0x0000000f11097c10 */ /* 0x000fe400097fe4ff */
[----:B-1----:R-:W-:Y:S01]  /*2a110*/  IADD3 R28, P3, PT, R32, UR14, RZ ;  /* 0x0000000e201c7c10 */ /* 0x002fe2000ff7e0ff */
[----:B------:R-:W5:Y:S01]  /*2a120*/  LDL.LU.64 R16, [R1+0x4c0] ;  /* 0x0004c00001107983 */ /* 0x000f620000300a00 */
[----:B------:R-:W-:-:S03]  /*2a130*/  IADD3 R20, P4, PT, R26, UR14, RZ ;  /* 0x0000000e1a147c10 */ /* 0x000fc6000ff9e0ff */
[----:B------:R1:W-:Y:S01]  /*2a140*/  STL.64 [R1+0x7e8], R8 ;  /* 0x0007e80801007387 */ /* 0x0003e20000100a00 */
[----:B------:R-:W-:Y:S02]  /*2a150*/  IADD3.X R29, PT, PT, R33, UR15, RZ, P3, !PT ;  /* 0x0000000f211d7c10 */ /* 0x000fe40009ffe4ff */
[----:B------:R-:W-:Y:S01]  /*2a160*/  IADD3.X R21, PT, PT, R27, UR15, RZ, P4, !PT ;  /* 0x0000000f1b157c10 */ /* 0x000fe2000a7fe4ff */
[----:B-1----:R-:W5:Y:S01]  /*2a170*/  LDL.LU.64 R8, [R1+0x4b0] ;  /* 0x0004b00001087983 */ /* 0x002f620000300a00 */
[----:B--2---:R-:W-:-:S04]  /*2a180*/  IADD3 R4, P5, PT, R6, UR14, RZ ;  /* 0x0000000e06047c10 */ /* 0x004fc8000ffbe0ff */
[----:B------:R-:W-:Y:S01]  /*2a190*/  IADD3.X R5, PT, PT, R7, UR15, RZ, P5, !PT ;  /* 0x0000000f07057c10 */ /* 0x000fe2000affe4ff */
[----:B------:R-:W-:Y:S04]  /*2a1a0*/  STL.64 [R1+0x7f0], R28 ;  /* 0x0007f01c01007387 */ /* 0x000fe80000100a00 */
[----:B------:R-:W-:Y:S04]  /*2a1b0*/  STL.64 [R1+0x7f8], R20 ;  /* 0x0007f81401007387 */ /* 0x000fe80000100a00 */
[----:B------:R-:W-:Y:S04]  /*2a1c0*/  STL.64 [R1+0x800], R4 ;  /* 0x0008000401007387 */ /* 0x000fe80000100a00 */
[----:B------:R-:W2:Y:S01]  /*2a1d0*/  LDL.LU.64 R32, [R1+0x4a0] ;  /* 0x0004a00001207983 */ /* 0x000ea20000300a00 */
[----:B------:R-:W-:-:S03]  /*2a1e0*/  IADD3 R6, P2, PT, R14, UR14, RZ ;  /* 0x0000000e0e067c10 */ /* 0x000fc6000ff5e0ff */
[----:B------:R-:W2:Y:S01]  /*2a1f0*/  LDL.LU.64 R26, [R1+0x498] ;  /* 0x00049800011a7983 */ /* 0x000ea20000300a00 */
[----:B------:R-:W-:-:S03]  /*2a200*/  IADD3.X R7, PT, PT, R15, UR15, RZ, P2, !PT ;  /* 0x0000000f0f077c10 */ /* 0x000fc600097fe4ff */
[----:B------:R-:W2:Y:S04]  /*2a210*/  LDL.LU.64 R14, [R1+0x488] ;  /* 0x00048800010e7983 */ /* 0x000ea80000300a00 */
[----:B------:R1:W-:Y:S04]  /*2a220*/  STL.64 [R1+0x808], R6 ;  /* 0x0008080601007387 */ /* 0x0003e80000100a00 */
[----:B-1----:R-:W2:Y:S01]  /*2a230*/  LDL.LU.64 R6, [R1+0x478] ;  /* 0x0004780001067983 */ /* 0x002ea20000300a00 */
[----:B---3--:R-:W-:Y:S02]  /*2a240*/  IADD3 R28, P3, PT, R36, UR14, RZ ;  /* 0x0000000e241c7c10 */ /* 0x008fe4000ff7e0ff */
[----:B----4-:R-:W-:-:S02]  /*2a250*/  IADD3 R20, P4, PT, R22, UR14, RZ ;  /* 0x0000000e16147c10 */ /* 0x010fc4000ff9e0ff */
[----:B------:R-:W-:Y:S02]  /*2a260*/  IADD3 R4, P5, PT, R12, UR14, RZ ;  /* 0x0000000e0c047c10 */ /* 0x000fe4000ffbe0ff */
[----:B------:R-:W-:Y:S02]  /*2a270*/  IADD3.X R29, PT, PT, R37, UR15, RZ, P3, !PT ;  /* 0x0000000f251d7c10 */ /* 0x000fe40009ffe4ff */
[----:B------:R-:W-:Y:S02]  /*2a280*/  IADD3.X R21, PT, PT, R23, UR15, RZ, P4, !PT ;  /* 0x0000000f17157c10 */ /* 0x000fe4000a7fe4ff */
[----:B------:R-:W-:Y:S01]  /*2a290*/  IADD3.X R5, PT, PT, R13, UR15, RZ, P5, !PT ;  /* 0x0000000f0d057c10 */ /* 0x000fe2000affe4ff */
[----:B------:R1:W-:Y:S04]  /*2a2a0*/  STL.64 [R1+0x810], R28 ;  /* 0x0008101c01007387 */ /* 0x0003e80000100a00 */
[----:B------:R3:W-:Y:S04]  /*2a2b0*/  STL.64 [R1+0x818], R20 ;  /* 0x0008181401007387 */ /* 0x0007e80000100a00 */
[----:B------:R-:W-:Y:S04]  /*2a2c0*/  STL.64 [R1+0x820], R4 ;  /* 0x0008200401007387 */ /* 0x000fe80000100a00 */
[----:B-1----:R-:W4:Y:S04]  /*2a2d0*/  LDL.LU.64 R28, [R1+0x468] ;  /* 0x00046800011c7983 */ /* 0x002f280000300a00 */
[----:B------:R-:W4:Y:S01]  /*2a2e0*/  LDL.LU.64 R22, [R1+0x458] ;  /* 0x0004580001167983 */ /* 0x000f220000300a00 */
[----:B-----5:R-:W-:-:S04]  /*2a2f0*/  IADD3 R12, P2, PT, R18, UR14, RZ ;  /* 0x0000000e120c7c10 */ /* 0x020fc8000ff5e0ff */
[----:B------:R-:W-:Y:S02]  /*2a300*/  IADD3.X R13, PT, PT, R19, UR15, RZ, P2, !PT ;  /* 0x0000000f130d7c10 */ /* 0x000fe400097fe4ff */
[----:B------:R-:W-:Y:S01]  /*2a310*/  IADD3 R36, P3, PT, R38, UR14, RZ ;  /* 0x0000000e26247c10 */ /* 0x000fe2000ff7e0ff */
[----:B------:R-:W5:Y:S01]  /*2a320*/  LDL.LU.64 R18, [R1+0x448] ;  /* 0x0004480001127983 */ /* 0x000f620000300a00 */
[----:B---3--:R-:W-:Y:S02]  /*2a330*/  IADD3 R20, P4, PT, R30, UR14, RZ ;  /* 0x0000000e1e147c10 */ /* 0x008fe4000ff9e0ff */
[----:B------:R-:W-:Y:S01]  /*2a340*/  IADD3.X R37, PT, PT, R39, UR15, RZ, P3, !PT ;  /* 0x0000000f27257c10 */ /* 0x000fe20009ffe4ff */
[----:B------:R1:W-:Y:S01]  /*2a350*/  STL.64 [R1+0x828], R12 ;  /* 0x0008280c01007387 */ /* 0x0003e20000100a00 */
[----:B------:R-:W-:-:S03]  /*2a360*/  IADD3.X R21, PT, PT, R31, UR15, RZ, P4, !PT ;  /* 0x0000000f1f157c10 */ /* 0x000fc6000a7fe4ff */
[----:B-1----:R-:W3:Y:S01]  /*2a370*/  LDL.LU.64 R12, [R1+0x438] ;  /* 0x00043800010c7983 */ /* 0x002ee20000300a00 */
[----:B------:R-:W-:-:S03]  /*2a380*/  IADD3 R4, P5, PT, R10, UR14, RZ ;  /* 0x0000000e0a047c10 */ /* 0x000fc6000ffbe0ff */
[----:B------:R-:W-:Y:S01]  /*2a390*/  STL.64 [R1+0x830], R36 ;  /* 0x0008302401007387 */ /* 0x000fe20000100a00 */
[----:B------:R-:W-:-:S03]  /*2a3a0*/  IADD3.X R5, PT, PT, R11, UR15, RZ, P5, !PT ;  /* 0x0000000f0b057c10 */ /* 0x000fc6000affe4ff */
[----:B------:R1:W-:Y:S04]  /*2a3b0*/  STL.64 [R1+0x838], R20 ;  /* 0x0008381401007387 */ /* 0x0003e80000100a00 */
[----:B------:R1:W-:Y:S01]  /*2a3c0*/  STL.64 [R1+0x840], R4 ;  /* 0x0008400401007387 */ /* 0x0003e20000100a00 */
[----:B------:R-:W-:Y:S02]  /*2a3d0*/  IADD3 R30, P2, PT, R34, UR14, RZ ;  /* 0x0000000e221e7c10 */ /* 0x000fe4000ff5e0ff */
[----:B-1----:R-:W-:Y:S02]  /*2a3e0*/  IADD3 R20, P3, PT, R24, UR14, RZ ;  /* 0x0000000e18147c10 */ /* 0x002fe4000ff7e0ff */
[----:B------:R-:W-:Y:S02]  /*2a3f0*/  IADD3.X R31, PT, PT, R35, UR15, RZ, P2, !PT ;  /* 0x0000000f231f7c10 */ /* 0x000fe400097fe4ff */
[----:B------:R-:W-:-:S03]  /*2a400*/  IADD3.X R21, PT, PT, R25, UR15, RZ, P3, !PT ;  /* 0x0000000f19157c10 */ /* 0x000fc60009ffe4ff */
[----:B------:R2:W-:Y:S04]  /*2a410*/  STL.64 [R1+0x848], R30 ;  /* 0x0008481e01007387 */ /* 0x0005e80000100a00 */
[----:B------:R-:W3:Y:S04]  /*2a420*/  LDL.LU.64 R38, [R1+0x428] ;  /* 0x0004280001267983 */ /* 0x000ee80000300a00 */
[----:B------:R1:W-:Y:S04]  /*2a430*/  STL.64 [R1+0x850], R20 ;  /* 0x0008501401007387 */ /* 0x0003e80000100a00 */
[----:B------:R-:W3:Y:S01]  /*2a440*/  LDL.LU.64 R24, [R1+0x418] ;  /* 0x0004180001187983 */ /* 0x000ee20000300a00 */
[----:B------:R-:W-:-:S04]  /*2a450*/  IADD3 R10, P4, PT, R16, UR14, RZ ;  /* 0x0000000e100a7c10 */ /* 0x000fc8000ff9e0ff */
[----:B------:R-:W-:-:S05]  /*2a460*/  IADD3.X R11, PT, PT, R17, UR15, RZ, P4, !PT ;  /* 0x0000000f110b7c10 */ /* 0x000fca000a7fe4ff */
[----:B------:R1:W-:Y:S04]  /*2a470*/  STL.64 [R1+0x858], R10 ;  /* 0x0008580a01007387 */ /* 0x0003e80000100a00 */
[----:B------:R-:W3:Y:S01]  /*2a480*/  LDL.LU.64 R16, [R1+0x410] ;  /* 0x0004100001107983 */ /* 0x000ee20000300a00 */
[----:B------:R-:W-:-:S04]  /*2a490*/  IADD3 R4, P5, PT, R8, UR14, RZ ;  /* 0x0000000e08047c10 */ /* 0x000fc8000ffbe0ff */
[----:B------:R-:W-:-:S05]  /*2a4a0*/  IADD3.X R5, PT, PT, R9, UR15, RZ, P5, !PT ;  /* 0x0000000f09057c10 */ /* 0x000fca000affe4ff */
[----:B------:R1:W-:Y:S04]  /*2a4b0*/  STL.64 [R1+0x860], R4 ;  /* 0x0008600401007387 */ /* 0x0003e80000100a00 */
[----:B------:R-:W3:Y:S01]  /*2a4c0*/  LDL.LU.64 R8, [R1+0x400] ;  /* 0x0004000001087983 */ /* 0x000ee20000300a00 */
[----:B--2---:R-:W-:Y:S02]  /*2a4d0*/  IADD3 R30, P2, PT, R32, UR14, RZ ;  /* 0x0000000e201e7c10 */ /* 0x004fe4000ff5e0ff */
[----:B-1----:R-:W-:Y:S02]  /*2a4e0*/  IADD3 R20, P3, PT, R26, UR14, RZ ;  /* 0x0000000e1a147c10 */ /* 0x002fe4000ff7e0ff */
[----:B------:R-:W-:Y:S02]  /*2a4f0*/  IADD3.X R31, PT, PT, R33, UR15, RZ, P2, !PT ;  /* 0x0000000f211f7c10 */ /* 0x000fe400097fe4ff */
[----:B------:R-:W-:-:S02]  /*2a500*/  IADD3 R10, P4, PT, R14, UR14, RZ ;  /* 0x0000000e0e0a7c10 */ /* 0x000fc4000ff9e0ff */
[----:B------:R-:W-:Y:S01]  /*2a510*/  IADD3.X R21, PT, PT, R27, UR15, RZ, P3, !PT ;  /* 0x0000000f1b157c10 */ /* 0x000fe20009ffe4ff */
[----:B------:R-:W-:Y:S01]  /*2a520*/  STL.64 [R1+0x868], R30 ;  /* 0x0008681e01007387 */ /* 0x000fe20000100a00 */
[----:B------:R-:W-:-:S03]  /*2a530*/  IADD3.X R11, PT, PT, R15, UR15, RZ, P4, !PT ;  /* 0x0000000f0f0b7c10 */ /* 0x000fc6000a7fe4ff */
[----:B------:R-:W2:Y:S04]  /*2a540*/  LDL.LU.64 R42, [R1+0x3f0] ;  /* 0x0003f000012a7983 */ /* 0x000ea80000300a00 */
[----:B------:R-:W-:Y:S04]  /*2a550*/  STL.64 [R1+0x870], R20 ;  /* 0x0008701401007387 */ /* 0x000fe80000100a00 */
[----:B------:R-:W2:Y:S01]  /*2a560*/  LDL.LU.64 R34, [R1+0x3e0] ;  /* 0x0003e00001227983 */ /* 0x000ea20000300a00 */
[----:B------:R-:W-:-:S03]  /*2a570*/  IADD3 R4, P5, PT, R6, UR14, RZ ;  /* 0x0000000e06047c10 */ /* 0x000fc6000ffbe0ff */
[----:B------:R1:W-:Y:S01]  /*2a580*/  STL.64 [R1+0x878], R10 ;  /* 0x0008780a01007387 */ /* 0x0003e20000100a00 */
[----:B------:R-:W-:-:S03]  /*2a590*/  IADD3.X R5, PT, PT, R7, UR15, RZ, P5, !PT ;  /* 0x0000000f07057c10 */ /* 0x000fc6000affe4ff */
[----:B-1----:R-:W2:Y:S04]  /*2a5a0*/  LDL.LU.64 R10, [R1+0x3d0] ;  /* 0x0003d000010a7983 */ /* 0x002ea80000300a00 */
[----:B------:R3:W-:Y:S04]  /*2a5b0*/  STL.64 [R1+0x880], R4 ;  /* 0x0008800401007387 */ /* 0x0007e80000100a00 */
[----:B------:R-:W2:Y:S01]  /*2a5c0*/  LDL.LU.64 R6, [R1+0x3c8] ;  /* 0x0003c80001067983 */ /* 0x000ea20000300a00 */
[----:B----4-:R-:W-:Y:S02]  /*2a5d0*/  IADD3 R26, P2, PT, R28, UR14, RZ ;  /* 0x0000000e1c1a7c10 */ /* 0x010fe4000ff5e0ff */
[----:B------:R-:W-:-:S02]  /*2a5e0*/  IADD3 R20, P3, PT, R22, UR14, RZ ;  /* 0x0000000e16147c10 */ /* 0x000fc4000ff7e0ff */
[----:B------:R-:W-:Y:S02]  /*2a5f0*/  IADD3.X R27, PT, PT, R29, UR15, RZ, P2, !PT ;  /* 0x0000000f1d1b7c10 */ /* 0x000fe400097fe4ff */
[----:B------:R-:W-:-:S03]  /*2a600*/  IADD3.X R21, PT, PT, R23, UR15, RZ, P3, !PT ;  /* 0x0000000f17157c10 */ /* 0x000fc60009ffe4ff */
[----:B------:R-:W-:Y:S04]  /*2a610*/  STL.64 [R1+0x888], R26 ;  /* 0x0008881a01007387 */ /* 0x000fe80000100a00 */
[----:B------:R-:W4:Y:S01]  /*2a620*/  LDL.LU.64 R40, [R1+0x2b8] ;  /* 0x0002b80001287983 */ /* 0x000f220000300a00 */
[----:B-----5:R-:W-:-:S03]  /*2a630*/  IADD3 R14, P4, PT, R18, UR14, RZ ;  /* 0x0000000e120e7c10 */ /* 0x020fc6000ff9e0ff */
[----:B------:R-:W-:Y:S01]  /*2a640*/  STL.64 [R1+0x890], R20 ;  /* 0x0008901401007387 */ /* 0x000fe20000100a00 */
[----:B------:R-:W-:-:S03]  /*2a650*/  IADD3.X R15, PT, PT, R19, UR15, RZ, P4, !PT ;  /* 0x0000000f130f7c10 */ /* 0x000fc6000a7fe4ff */
[----:B------:R-:W5:Y:S04]  /*2a660*/  LDL.LU.64 R36, [R1+0x2b0] ;  /* 0x0002b00001247983 */ /* 0x000f680000300a00 */
[----:B------:R1:W-:Y:S04]  /*2a670*/  STL.64 [R1+0x898], R14 ;  /* 0x0008980e01007387 */ /* 0x0003e80000100a00 */
[----:B------:R-:W5:Y:S01]  /*2a680*/  LDL.LU.64 R30, [R1+0x2a8] ;  /* 0x0002a800011e7983 */ /* 0x000f620000300a00 */
[----:B---3--:R-:W-:-:S04]  /*2a690*/  IADD3 R4, P5, PT, R12, UR14, RZ ;  /* 0x0000000e0c047c10 */ /* 0x008fc8000ffbe0ff */
[----:B------:R-:W-:-:S05]  /*2a6a0*/  IADD3.X R5, PT, PT, R13, UR15, RZ, P5, !PT ;  /* 0x0000000f0d057c10 */ /* 0x000fca000affe4ff */
[----:B------:R-:W-:Y:S04]  /*2a6b0*/  STL.64 [R1+0x8a0], R4 ;  /* 0x0008a00401007387 */ /* 0x000fe80000100a00 */
[----:B------:R-:W3:Y:S04]  /*2a6c0*/  LDL.LU.64 R18, [R1+0x2a0] ;  /* 0x0002a00001127983 */ /* 0x000ee80000300a00 */
[----:B------:R-:W3:Y:S04]  /*2a6d0*/  LDL.LU.64 R32, [R1+0x298] ;  /* 0x0002980001207983 */ /* 0x000ee80000300a00 */
[----:B------:R-:W3:Y:S04]  /*2a6e0*/  LDL.LU.64 R28, [R1+0x290] ;  /* 0x00029000011c7983 */ /* 0x000ee80000300a00 */
[----:B------:R-:W3:Y:S04]  /*2a6f0*/  LDL.LU.64 R22, [R1+0x288] ;  /* 0x0002880001167983 */ /* 0x000ee80000300a00 */
[----:B-1----:R-:W3:Y:S01]  /*2a700*/  LDL.LU.64 R14, [R1+0x280] ;  /* 0x00028000010e7983 */ /* 0x002ee20000300a00 */
[----:B------:R-:W-:-:S04]  /*2a710*/  IADD3 R26, P2, PT, R38, UR14, RZ ;  /* 0x0000000e261a7c10 */ /* 0x000fc8000ff5e0ff */
[----:B------:R-:W-:Y:S02]  /*2a720*/  IADD3.X R27, PT, PT, R39, UR15, RZ, P2, !PT ;  /* 0x0000000f271b7c10 */ /* 0x000fe400097fe4ff */
[----:B------:R-:W-:-:S03]  /*2a730*/  IADD3 R20, P3, PT, R24, UR14, RZ ;  /* 0x0000000e18147c10 */ /* 0x000fc6000ff7e0ff */
[----:B------:R-:W-:Y:S01]  /*2a740*/  STL.64 [R1+0x8a8], R26 ;  /* 0x0008a81a01007387 */ /* 0x000fe20000100a00 */
[----:B------:R-:W-:-:S03]  /*2a750*/  IADD3.X R21, PT, PT, R25, UR15, RZ, P3, !PT ;  /* 0x0000000f19157c10 */ /* 0x000fc60009ffe4ff */
[----:B------:R-:W3:Y:S04]  /*2a760*/  LDL.LU.64 R24, [R1+0x278] ;  /* 0x0002780001187983 */ /* 0x000ee80000300a00 */
[----:B------:R1:W-:Y:S04]  /*2a770*/  STL.64 [R1+0x8b0], R20 ;  /* 0x0008b01401007387 */ /* 0x0003e80000100a00 */
[----:B-1----:R-:W3:Y:S01]  /*2a780*/  LDL.LU.64 R20, [R1+0x270] ;  /* 0x0002700001147983 */ /* 0x002ee20000300a00 */
[----:B------:R-:W-:-:S04]  /*2a790*/  IADD3 R12, P4, PT, R16, UR14, RZ ;  /* 0x0000000e100c7c10 */ /* 0x000fc8000ff9e0ff */
[----:B------:R-:W-:-:S05]  /*2a7a0*/  IADD3.X R13, PT, PT, R17, UR15, RZ, P4, !PT ;  /* 0x0000000f110d7c10 */ /* 0x000fca000a7fe4ff */
[----:B------:R1:W-:Y:S04]  /*2a7b0*/  STL.64 [R1+0x8b8], R12 ;  /* 0x0008b80c01007387 */ /* 0x0003e80000100a00 */
[----:B------:R-:W3:Y:S01]  /*2a7c0*/  LDL.LU.64 R16, [R1+0x268] ;  /* 0x0002680001107983 */ /* 0x000ee20000300a00 */
[----:B------:R-:W-:-:S04]  /*2a7d0*/  IADD3 R4, P5, PT, R8, UR14, RZ ;  /* 0x0000000e08047c10 */ /* 0x000fc8000ffbe0ff */
[----:B------:R-:W-:-:S05]  /*2a7e0*/  IADD3.X R5, PT, PT, R9, UR15, RZ, P5, !PT ;  /* 0x0000000f09057c10 */ /* 0x000fca000affe4ff */
[----:B------:R2:W-:Y:S04]  /*2a7f0*/  STL.64 [R1+0x8c0], R4 ;  /* 0x0008c00401007387 */ /* 0x0005e80000100a00 */
[----:B-1----:R-:W3:Y:S01]  /*2a800*/  LDL.LU.64 R12, [R1+0x260] ;  /* 0x00026000010c7983 */ /* 0x002ee20000300a00 */
[----:B--2---:R-:W-:-:S04]  /*2a810*/  IADD3 R38, P2, PT, R42, UR14, RZ ;  /* 0x0000000e2a267c10 */ /* 0x004fc8000ff5e0ff */
[----:B------:R-:W-:Y:S02]  /*2a820*/  IADD3.X R39, PT, PT, R43, UR15, RZ, P2, !PT ;  /* 0x0000000f2b277c10 */ /* 0x000fe400097fe4ff */
[----:B------:R-:W-:-:S03]  /*2a830*/  IADD3 R26, P3, PT, R34, UR14, RZ ;  /* 0x0000000e221a7c10 */ /* 0x000fc6000ff7e0ff */
[----:B------:R4:W-:Y:S01]  /*2a840*/  STL.64 [R1+0x8c8], R38 ;  /* 0x0008c82601007387 */ /* 0x0009e20000100a00 */
[----:B------:R-:W-:Y:S02]  /*2a850*/  IADD3.X R27, PT, PT, R35, UR15, RZ, P3, !PT ;  /* 0x0000000f231b7c10 */ /* 0x000fe40009ffe4ff */
[----:B------:R-:W-:-:S04]  /*2a860*/  IADD3 R8, P4, PT, R10, UR14, RZ ;  /* 0x0000000e0a087c10 */ /* 0x000fc8000ff9e0ff */
[----:B------:R-:W-:Y:S02]  /*2a870*/  IADD3.X R9, PT, PT, R11, UR15, RZ, P4, !PT ;  /* 0x0000000f0b097c10 */ /* 0x000fe4000a7fe4ff */
[----:B------:R-:W2:Y:S01]  /*2a880*/  LDL.LU.64 R10, [R1+0x258] ;  /* 0x00025800010a7983 */ /* 0x000ea20000300a00 */
[----:B------:R-:W-:-:S03]  /*2a890*/  IADD3 R4, P5, PT, R6, UR14, RZ ;  /* 0x0000000e06047c10 */ /* 0x000fc6000ffbe0ff */
[----:B------:R-:W-:Y:S01]  /*2a8a0*/  STL.64 [R1+0x8d0], R26 ;  /* 0x0008d01a01007387 */ /* 0x000fe20000100a00 */
[----:B------:R-:W-:-:S03]  /*2a8b0*/  IADD3.X R5, PT, PT, R7, UR15, RZ, P5, !PT ;  /* 0x0000000f07057c10 */ /* 0x000fc6000affe4ff */
[----:B------:R-:W2:Y:S04]  /*2a8c0*/  LDL.LU.64 R6, [R1+0x250] ;  /* 0x0002500001067983 */ /* 0x000ea80000300a00 */
[----:B------:R-:W-:Y:S01]  /*2a8d0*/  STL.64 [R1+0x8d8], R8 ;  /* 0x0008d80801007387 */ /* 0x000fe20000100a00 */
[----:B----4-:R-:W-:-:S04]  /*2a8e0*/  IADD3 R38, P2, PT, R40, UR14, RZ ;  /* 0x0000000e28267c10 */ /* 0x010fc8000ff5e0ff */
[----:B------:R-:W-:Y:S01]  /*2a8f0*/  IADD3.X R39, PT, PT, R41, UR15, RZ, P2, !PT ;  /* 0x0000000f29277c10 */ /* 0x000fe200097fe4ff */
[----:B------:R1:W-:Y:S01]  /*2a900*/  STL.64 [R1+0x8e0], R4 ;  /* 0x0008e00401007387 */ /* 0x0003e20000100a00 */
[----:B-----5:R-:W-:Y:S01]  /*2a910*/  IADD3 R34, P3, PT, R36, UR14, RZ ;  /* 0x0000000e24227c10 */ /* 0x020fe2000ff7e0ff */
[----:B-1----:R-:W1:Y:S03]  /*2a920*/  LDC R4, c[0x0][0x3a0] ;  /* 0x0000e800ff047b82 */ /* 0x002e660000000800 */
[----:B------:R-:W-:Y:S02]  /*2a930*/  IADD3.X R35, PT, PT, R37, UR15, RZ, P3, !PT ;  /* 0x0000000f25237c10 */ /* 0x000fe40009ffe4ff */
[----:B------:R-:W-:Y:S01]  /*2a940*/  IADD3 R26, P4, PT, R30, UR14, RZ ;  /* 0x0000000e1e1a7c10 */ /* 0x000fe2000ff9e0ff */
[----:B------:R-:W-:Y:S02]  /*2a950*/  STL.64 [R1+0x8e8], R38 ;  /* 0x0008e82601007387 */ /* 0x000fe40000100a00 */
[----:B------:R-:W4:Y:S01]  /*2a960*/  LDC R5, c[0x0][0x3a0] ;  /* 0x0000e800ff057b82 */ /* 0x000f220000000800 */
[----:B------:R-:W-:Y:S01]  /*2a970*/  IADD3.X R27, PT, PT, R31, UR15, RZ, P4, !PT ;  /* 0x0000000f1f1b7c10 */ /* 0x000fe2000a7fe4ff */
[----:B------:R-:W-:Y:S04]  /*2a980*/  STL.64 [R1+0x8f0], R34 ;  /* 0x0008f02201007387 */ /* 0x000fe80000100a00 */
[----:B------:R5:W-:Y:S01]  /*2a990*/  STL.64 [R1+0x8f8], R26 ;  /* 0x0008f81a01007387 */ /* 0x000be20000100a00 */
[----:B---3--:R-:W-:-:S04]  /*2a9a0*/  IADD3 R8, P5, PT, R18, UR14, RZ ;  /* 0x0000000e12087c10 */ /* 0x008fc8000ffbe0ff */
[----:B------:R-:W-:Y:S02]  /*2a9b0*/  IADD3.X R9, PT, PT, R19, UR15, RZ, P5, !PT ;  /* 0x0000000f13097c10 */ /* 0x000fe4000affe4ff */
[----:B------:R-:W-:Y:S02]  /*2a9c0*/  IADD3 R30, P2, PT, R32, UR14, RZ ;  /* 0x0000000e201e7c10 */ /* 0x000fe4000ff5e0ff */
[----:B-----5:R-:W-:Y:S01]  /*2a9d0*/  IADD3 R26, P3, PT, R28, UR14, RZ ;  /* 0x0000000e1c1a7c10 */ /* 0x020fe2000ff7e0ff */
[----:B------:R3:W-:Y:S01]  /*2a9e0*/  STL.64 [R1+0x900], R8 ;  /* 0x0009000801007387 */ /* 0x0007e20000100a00 */
[----:B------:R-:W-:Y:S02]  /*2a9f0*/  IADD3.X R31, PT, PT, R33, UR15, RZ, P2, !PT ;  /* 0x0000000f211f7c10 */ /* 0x000fe400097fe4ff */
[----:B------:R-:W-:Y:S02]  /*2aa00*/  IADD3 R18, P4, PT, R22, UR14, RZ ;  /* 0x0000000e16127c10 */ /* 0x000fe4000ff9e0ff */
[----:B------:R-:W-:-:S02]  /*2aa10*/  IADD3.X R27, PT, PT, R29, UR15, RZ, P3, !PT ;  /* 0x0000000f1d1b7c10 */ /* 0x000fc40009ffe4ff */
[----:B------:R-:W-:Y:S02]  /*2aa20*/  IADD3.X R19, PT, PT, R23, UR15, RZ, P4, !PT ;  /* 0x0000000f17137c10 */ /* 0x000fe4000a7fe4ff */
[----:B---3--:R-:W-:Y:S01]  /*2aa30*/  IADD3 R8, P5, PT, R14, UR14, RZ ;  /* 0x0000000e0e087c10 */ /* 0x008fe2000ffbe0ff */
[----:B------:R-:W-:Y:S03]  /*2aa40*/  STL.64 [R1+0x908], R30 ;  /* 0x0009081e01007387 */ /* 0x000fe60000100a00 */
[----:B------:R-:W-:Y:S01]  /*2aa50*/  IADD3.X R9, PT, PT, R15, UR15, RZ, P5, !PT ;  /* 0x0000000f0f097c10 */ /* 0x000fe2000affe4ff */
[----:B------:R-:W-:Y:S04]  /*2aa60*/  STL.64 [R1+0x910], R26 ;  /* 0x0009101a01007387 */ /* 0x000fe80000100a00 */
[----:B------:R3:W-:Y:S01]  /*2aa70*/  STL.64 [R1+0x918], R18 ;  /* 0x0009181201007387 */ /* 0x0007e20000100a00 */
[----:B------:R-:W-:-:S03]  /*2aa80*/  IADD3 R22, P2, PT, R24, UR14, RZ ;  /* 0x0000000e18167c10 */ /* 0x000fc6000ff5e0ff */
[----:B------:R5:W-:Y:S01]  /*2aa90*/  STL.64 [R1+0x920], R8 ;  /* 0x0009200801007387 */ /* 0x000be20000100a00 */
[----:B------:R-:W-:Y:S01]  /*2aaa0*/  IADD3.X R23, PT, PT, R25, UR15, RZ, P2, !PT ;  /* 0x0000000f19177c10 */ /* 0x000fe200097fe4ff */
[----:B-1----:R-:W-:Y:S01]  /*2aab0*/  VIADD R4, R4, 0xfffffe3e ;  /* 0xfffffe3e04047836 */ /* 0x002fe20000000000 */
[----:B---3--:R-:W-:-:S04]  /*2aac0*/  IADD3 R18, P3, PT, R20, UR14, RZ ;  /* 0x0000000e14127c10 */ /* 0x008fc8000ff7e0ff */
[----:B------:R-:W-:Y:S01]  /*2aad0*/  IADD3.X R19, PT, PT, R21, UR15, RZ, P3, !PT ;  /* 0x0000000f15137c10 */ /* 0x000fe20009ffe4ff */
[----:B------:R-:W-:Y:S04]  /*2aae0*/  STL.64 [R1+0x928], R22 ;  /* 0x0009281601007387 */ /* 0x000fe80000100a00 */
[----:B------:R-:W-:Y:S01]  /*2aaf0*/  STL.64 [R1+0x930], R18 ;  /* 0x0009301201007387 */ /* 0x000fe20000100a00 */
[----:B----4-:R-:W-:Y:S01]  /*2ab00*/  VIADD R5, R5, 0xfffffe3f ;  /* 0xfffffe3f05057836 */ /* 0x010fe20000000000 */
[----:B------:R-:W-:Y:S02]  /*2ab10*/  ISETP.GE.U32.AND P3, PT, R4, 0x7ffffdff, PT ;  /* 0x7ffffdff0400780c */ /* 0x000fe40003f66070 */
[----:B------:R-:W-:Y:S02]  /*2ab20*/  ISETP.NE.U32.AND P2, PT, RZ, UR16, PT ;  /* 0x00000010ff007c0c */ /* 0x000fe4000bf45070 */
[----:B------:R-:W-:-:S04]  /*2ab30*/  IADD3 R14, P4, PT, R16, UR14, RZ ;  /* 0x0000000e100e7c10 */ /* 0x000fc8000ff9e0ff */
[----:B------:R-:W-:Y:S02]  /*2ab40*/  IADD3.X R15, PT, PT, R17, UR15, RZ, P4, !PT ;  /* 0x0000000f110f7c10 */ /* 0x000fe4000a7fe4ff */
[----:B-----5:R-:W-:-:S03]  /*2ab50*/  IADD3 R8, P5, PT, R12, UR14, RZ ;  /* 0x0000000e0c087c10 */ /* 0x020fc6000ffbe0ff */
[----:B------:R-:W-:Y:S01]  /*2ab60*/  STL.64 [R1+0x938], R14 ;  /* 0x0009380e01007387 */ /* 0x000fe20000100a00 */
[----:B------:R-:W1:Y:S01]  /*2ab70*/  LDC R12, c[0x0][0x3a0] ;  /* 0x0000e800ff0c7b82 */ /* 0x000e620000000800 */
[----:B------:R-:W-:-:S05]  /*2ab80*/  IADD3.X R9, PT, PT, R13, UR15, RZ, P5, !PT ;  /* 0x0000000f0d097c10 */ /* 0x000fca000affe4ff */
[----:B------:R2:W-:Y:S01]  /*2ab90*/  STL.64 [R1+0x940], R8 ;  /* 0x0009400801007387 */ /* 0x0005e20000100a00 */
[----:B------:R-:W-:Y:S02]  /*2aba0*/  ISETP.GE.U32.AND P4, PT, R5, 0x7ffffe00, PT ;  /* 0x7ffffe000500780c */ /* 0x000fe40003f86070 */
[----:B--2---:R-:W-:-:S04]  /*2abb0*/  IADD3 R8, P6, PT, R10, UR12, RZ ;  /* 0x0000000c0a087c10 */ /* 0x004fc8000ffde0ff */
[----:B------:R-:W-:Y:S02]  /*2abc0*/  IADD3.X R9, PT, PT, R11, UR13, RZ, P6, !PT ;  /* 0x0000000d0b097c10 */ /* 0x000fe4000b7fe4ff */
[----:B------:R-:W-:-:S04]  /*2abd0*/  IADD3 R4, P6, PT, R6, UR12, RZ ;  /* 0x0000000c06047c10 */ /* 0x000fc8000ffde0ff */
[----:B------:R-:W-:-:S05]  /*2abe0*/  IADD3.X R5, PT, PT, R7, UR13, RZ, P6, !PT ;  /* 0x0000000d07057c10 */ /* 0x000fca000b7fe4ff */
[----:B------:R2:W-:Y:S04]  /*2abf0*/  STL.64 [R1+0xa68], R4 ;  /* 0x000a680401007387 */ /* 0x0005e80000100a00 */
[----:B------:R2:W-:Y:S01]  /*2ac00*/  STL.64 [R1+0x988], R8 ;  /* 0x0009880801007387 */ /* 0x0005e20000100a00 */
[----:B-1----:R-:W-:-:S04]  /*2ac10*/  IADD3 R12, PT, PT, R12, 0x3f, RZ ;  /* 0x0000003f0c0c7810 */ /* 0x002fc80007ffe0ff */
[----:B------:R-:W-:Y:S01]  /*2ac20*/  ISETP.LT.OR P5, PT, R12, 0x40, P2 ;  /* 0x000000400c00780c */ /* 0x000fe200017a1670 */
[----:B------:R-:W-:-:S12]  /*2ac30*/  @!P0 BRA `(.L_x_7) ;  /* 0x00000008000c8947 */ /* 0x000fd80003800000 */
[----:B------:R-:W3:Y:S01]  /*2ac40*/  LDL.LU R44, [R1+0x18] ;  /* 0x00001800012c7983 */ /* 0x000ee20000300800 */
[----:B--2---:R-:W-:Y:S01]  /*2ac50*/  IMAD.MOV.U32 R4, RZ, RZ, R106 ;  /* 0x000000ffff047224 */ /* 0x004fe200078e006a */
[----:B------:R-:W-:Y:S01]  /*2ac60*/  MOV R6, R98 ;  /* 0x0000006200067202 */ /* 0x000fe20000000f00 */
[----:B------:R-:W-:Y:S01]  /*2ac70*/  IMAD.MOV.U32 R5, RZ, RZ, R102 ;  /* 0x000000ffff057224 */ /* 0x000fe200078e0066 */
[----:B------:R-:W3:Y:S01]  /*2ac80*/  LDL.LU R45, [R1+0x8] ;  /* 0x00000800012d7983 */ /* 0x000ee20000300800 */
[----:B------:R-:W-:Y:S01]  /*2ac90*/  IMAD.MOV.U32 R7, RZ, RZ, R94 ;  /* 0x000000ffff077224 */ /* 0x000fe200078e005e */
        /* <DEDUP_REMOVED lines=47> */
[----:B------:R-:W-:-:S03]  /*2af90*/  IMAD.MOV.U32 R43, RZ, RZ, R230 ;  /* 0x000000ffff2b7224 */ /* 0x000fc600078e00e6 */
[----:B------:R-:W3:Y:S04]  /*2afa0*/  LDL.LU R60, [R1+0x118] ;  /* 0x00011800013c7983 */ /* 0x000ee80000300800 */
[----:B------:R-:W3:Y:S04]  /*2afb0*/  LDL.LU R61, [R1+0x108] ;  /* 0x00010800013d7983 */ /* 0x000ee80000300800 */
[----:B------:R-:W3:Y:S04]  /*2afc0*/  LDL.LU R62, [R1+0xf8] ;  /* 0x0000f800013e7983 */ /* 0x000ee80000300800 */
[----:B------:R-:W3:Y:S04]  /*2afd0*/  LDL.LU R63, [R1+0xe8] ;  /* 0x0000e800013f7983 */ /* 0x000ee80000300800 */
[----:B------:R-:W3:Y:S04]  /*2afe0*/  LDL.LU R64, [R1+0x158] ;  /* 0x0001580001407983 */ /* 0x000ee80000300800 */
[----:B------:R-:W3:Y:S04]  /*2aff0*/  LDL.LU R65, [R1+0x148] ;  /* 0x0001480001417983 */ /* 0x000ee80000300800 */
[----:B------:R-:W3:Y:S04]  /*2b000*/  LDL.LU R66, [R1+0x138] ;  /* 0x0001380001427983 */ /* 0x000ee80000300800 */
[----:B------:R-:W3:Y:S01]  /*2b010*/  LDL.LU R67, [R1+0x128] ;  /* 0x0001280001437983 */ /* 0x000ee20000300800 */
[----:B------:R-:W-:Y:S01]  /*2b020*/  IMAD.MOV.U32 R46, RZ, RZ, R250 ;  /* 0x000000ffff2e7224 */ /* 0x000fe200078e00fa */
[----:B------:R-:W-:-:S04]  /*2b030*/  MOV R47, R246 ;  /* 0x000000f6002f7202 */ /* 0x000fc80000000f00 */
[----:B---3--:R1:W-:Y:S01]  /*2b040*/  STTM.x64 tmem[UR11+0x180], R4 ;  /* 0x00018004000079ed */ /* 0x0083e2000834000b */
[----:B------:R-:W-:Y:S05]  /*2b050*/  @!P0 BRA `(.L_x_7) ;  /* 0x0000000400048947 */ /* 0x000fea0003800000 */
[----:B-1----:R-:W2:Y:S01]  /*2b060*/  LDL.LU R44, [R1+0x1c] ;  /* 0x00001c00012c7983 */ /* 0x002ea20000300800 */
[----:B------:R-:W-:Y:S01]  /*2b070*/  IMAD.MOV.U32 R4, RZ, RZ, R107 ;  /* 0x000000ffff047224 */ /* 0x000fe200078e006b */
[----:B------:R-:W-:Y:S01]  /*2b080*/  MOV R6, R99 ;  /* 0x0000006300067202 */ /* 0x000fe20000000f00 */
[----:B------:R-:W-:Y:S01]  /*2b090*/  IMAD.MOV.U32 R5, RZ, RZ, R103 ;  /* 0x000000ffff057224 */ /* 0x000fe200078e0067 */
[----:B------:R-:W2:Y:S01]  /*2b0a0*/  LDL.LU R45, [R1+0xc] ;  /* 0x00000c00012d7983 */ /* 0x000ea20000300800 */
        /* <DEDUP_REMOVED lines=48> */
[----:B------:R-:W-:-:S03]  /*2b3b0*/  IMAD.MOV.U32 R43, RZ, RZ, R231 ;  /* 0x000000ffff2b7224 */ /* 0x000fc600078e00e7 */
[----:B------:R-:W2:Y:S04]  /*2b3c0*/  LDL.LU R60, [R1+0x11c] ;  /* 0x00011c00013c7983 */ /* 0x000ea80000300800 */
[----:B------:R-:W2:Y:S04]  /*2b3d0*/  LDL.LU R61, [R1+0x10c] ;  /* 0x00010c00013d7983 */ /* 0x000ea80000300800 */
[----:B------:R-:W2:Y:S04]  /*2b3e0*/  LDL.LU R62, [R1+0xfc] ;  /* 0x0000fc00013e7983 */ /* 0x000ea80000300800 */
[----:B------:R-:W2:Y:S04]  /*2b3f0*/  LDL.LU R63, [R1+0xec] ;  /* 0x0000ec00013f7983 */ /* 0x000ea80000300800 */
[----:B------:R-:W2:Y:S04]  /*2b400*/  LDL.LU R64, [R1+0x15c] ;  /* 0x00015c0001407983 */ /* 0x000ea80000300800 */
[----:B------:R-:W2:Y:S04]  /*2b410*/  LDL.LU R65, [R1+0x14c] ;  /* 0x00014c0001417983 */ /* 0x000ea80000300800 */
[----:B------:R-:W2:Y:S04]  /*2b420*/  LDL.LU R66, [R1+0x13c] ;  /* 0x00013c0001427983 */ /* 0x000ea80000300800 */
[----:B------:R-:W2:Y:S01]  /*2b430*/  LDL.LU R67, [R1+0x12c] ;  /* 0x00012c0001437983 */ /* 0x000ea20000300800 */
[----:B------:R-:W-:Y:S01]  /*2b440*/  IMAD.MOV.U32 R46, RZ, RZ, R251 ;  /* 0x000000ffff2e7224 */ /* 0x000fe200078e00fb */
[----:B------:R-:W-:-:S04]  /*2b450*/  MOV R47, R247 ;  /* 0x000000f7002f7202 */ /* 0x000fc80000000f00 */
[----:B--2---:R3:W-:Y:S03]  /*2b460*/  STTM.x64 tmem[UR11+0x1c0], R4 ;  /* 0x0001c004000079ed */ /* 0x0047e6000834000b */
.L_x_7:
[----:B------:R-:W4:Y:S01]  /*2b470*/  FENCE.VIEW.ASYNC.T ;  /* 0x00000000000073c6 */ /* 0x000f220000000200 */
[----:B------:R-:W-:Y:S01]  /*2b480*/  UIADD3 UR16, UPT, UPT, UR10, 0x100, URZ ;  /* 0x000001000a107890 */ /* 0x000fe2000fffe0ff */
[----:B----4-:R-:W-:Y:S06]  /*2b490*/  BAR.SYNC.DEFER_BLOCKING 0x0 ;  /* 0x0000000000007b1d */ /* 0x010fec0000010000 */
[----:B------:R-:W-:Y:S05]  /*2b4a0*/  @P5 BRA `(.L_x_8) ;  /* 0x0000000800405947 */ /* 0x000fea0003800000 */
[----:B------:R-:W-:Y:S01]  /*2b4b0*/  UIADD3 UR4, UPT, UPT, UR7, 0xe0000, URZ ;  /* 0x000e000007047890 */ /* 0x000fe2000fffe0ff */
[----:B-123--:R-:W-:Y:S01]  /*2b4c0*/  MOV.SPILL R5, UR13 ;  /* 0x0000000d00057c02 */ /* 0x00efe20009000f00 */
[----:B------:R-:W-:Y:S01]  /*2b4d0*/  UMOV UR25, URZ ;  /* 0x000000ff00197c82 */ /* 0x000fe20008000000 */
[----:B------:R-:W-:Y:S01]  /*2b4e0*/  UIADD3 UR34, UPT, UPT, UR10, 0x108, URZ ;  /* 0x000001080a227890 */ /* 0x000fe2000fffe0ff */
[----:B------:R-:W-:Y:S01]  /*2b4f0*/  MOV.SPILL R4, UR12 ;  /* 0x0000000c00047c02 */ /* 0x000fe20009000f00 */
[----:B------:R-:W-:Y:S02]  /*2b500*/  USHF.R.U32.HI UR26, URZ, 0x4, UR4 ;  /* 0x00000004ff1a7899 */ /* 0x000fe40008011604 */
[----:B------:R-:W-:Y:S02]  /*2b510*/  UIADD3 UR36, UPT, UPT, UR10, 0x110, URZ ;  /* 0x000001100a247890 */ /* 0x000fe4000fffe0ff */
[----:B------:R-:W-:Y:S01]  /*2b520*/  USGXT.U32 UR26, UR26, 0xe ;  /* 0x0000000e1a1a789a */ /* 0x000fe20008000000 */
[----:B------:R-:W-:Y:S01]  /*2b530*/  UMOV UR40, 0x0 ;  /* 0x0000000000287882 */ /* 0x000fe20000000000 */
[----:B------:R-:W-:-:S02]  /*2b540*/  UMOV UR41, 0x8100910 ;  /* 0x0810091000297882 */ /* 0x000fc40000000000 */
[----:B------:R-:W-:Y:S01]  /*2b550*/  UIADD3 UR28, UP1, UPT, UR26, 0x2, URZ ;  /* 0x000000021a1c7890 */ /* 0x000fe2000ff3e0ff */
[----:B------:R-:W-:Y:S01]  /*2b560*/  UMOV UR27, 0x40004040 ;  /* 0x40004040001b7882 */ /* 0x000fe20000000000 */
[----:B------:R-:W-:Y:S02]  /*2b570*/  UMOV UR64, 0x0 ;  /* 0x0000000000407882 */ /* 0x000fe40000000000 */
[----:B------:R-:W-:Y:S01]  /*2b580*/  UIADD3.X UR29, UPT, UPT, UR25, 0x40004040, URZ, UP1, !UPT ;  /* 0x40004040191d7890 */ /* 0x000fe20008ffe4ff */
[----:B------:R-:W-:Y:S01]  /*2b590*/  UTCHMMA tmem[UR16], gdesc[UR26], tmem[UR10], tmem[UR40], idesc[UR41], !UPT ;  /* 0x00ff281a100079ea */ /* 0x000fe2000f80000a */
[----:B------:R-:W-:Y:S01]  /*2b5a0*/  UMOV UR65, 0x8100910 ;  /* 0x0810091000417882 */ /* 0x000fe20000000000 */
[----:B------:R-:W-:Y:S01]  /*2b5b0*/  UMOV UR62, 0x0 ;  /* 0x00000000003e7882 */ /* 0x000fe20000000000 */
[----:B------:R-:W-:Y:S01]  /*2b5c0*/  UIADD3.64 UR30, UPT, UPT, UR28, 0x2, URZ ;  /* 0x000000021c1e7897 */ /* 0x000fe2000fffe0ff */
[----:B------:R-:W-:Y:S01]  /*2b5d0*/  UMOV UR63, 0x8100910 ;  /* 0x08100910003f7882 */ /* 0x000fe20000000000 */
[----:B------:R-:W-:-:S02]  /*2b5e0*/  UIADD3 UR77, UPT, UPT, UR10, 0x118, URZ ;  /* 0x000001180a4d7890 */ /* 0x000fc4000fffe0ff */
[----:B------:R-:W-:Y:S02]  /*2b5f0*/  UIADD3.64 UR32, UPT, UPT, UR28, 0x4, URZ ;  /* 0x000000041c207897 */ /* 0x000fe4000fffe0ff */
[----:B------:R1:W-:Y:S01]  /*2b600*/  UTCHMMA tmem[UR34], gdesc[UR28], tmem[UR10], tmem[UR64], idesc[UR65], UPT ;  /* 0x00ff401c220079ea */ /* 0x0003e2000b80000a */
[----:B------:R-:W-:Y:S02]  /*2b610*/  UIADD3 UR74, UPT, UPT, UR10, 0x120, URZ ;  /* 0x000001200a4a7890 */ /* 0x000fe4000fffe0ff */
[----:B------:R2:W-:Y:S01]  /*2b620*/  UTCHMMA tmem[UR36], gdesc[UR30], tmem[UR10], tmem[UR62], idesc[UR63], UPT ;  /* 0x00ff3e1e240079ea */ /* 0x0005e2000b80000a */
[----:B------:R-:W-:Y:S02]  /*2b630*/  UIADD3 UR6, UPT, UPT, UR10, 0x128, URZ ;  /* 0x000001280a067890 */ /* 0x000fe4000fffe0ff */
[----:B------:R-:W-:Y:S02]  /*2b640*/  UIADD3 UR24, UPT, UPT, UR10, 0x130, URZ ;  /* 0x000001300a187890 */ /* 0x000fe4000fffe0ff */
[----:B------:R-:W-:-:S02]  /*2b650*/  UIADD3.64 UR38, UPT, UPT, UR28, 0x202, URZ ;  /* 0x000002021c267897 */ /* 0x000fc4000fffe0ff */
[----:B-1----:R-:W-:Y:S02]  /*2b660*/  UIADD3.64 UR34, UPT, UPT, UR28, 0x1fe, URZ ;  /* 0x000001fe1c227897 */ /* 0x002fe4000fffe0ff */
[----:B------:R-:W-:Y:S02]  /*2b670*/  UIADD3 UR23, UPT, UPT, UR10, 0x138, URZ ;  /* 0x000001380a177890 */ /* 0x000fe4000fffe0ff */
[----:B--2---:R-:W-:Y:S02]  /*2b680*/  UIADD3.64 UR36, UPT, UPT, UR28, 0x200, URZ ;  /* 0x000002001c247897 */ /* 0x004fe4000fffe0ff */
[----:B------:R-:W-:Y:S02]  /*2b690*/  UIADD3.64 UR40, UPT, UPT, UR28, 0x204, URZ ;  /* 0x000002041c287897 */ /* 0x000fe4000fffe0ff */
[----:B------:R-:W-:Y:S02]  /*2b6a0*/  UIADD3 UR19, UPT, UPT, UR10, 0x40, URZ ;  /* 0x000000400a137890 */ /* 0x000fe4000fffe0ff */
[----:B------:R-:W-:-:S02]  /*2b6b0*/  UIADD3 UR22, UPT, UPT, UR10, 0x140, URZ ;  /* 0x000001400a167890 */ /* 0x000fc4000fffe0ff */
[----:B------:R-:W-:Y:S02]  /*2b6c0*/  UIADD3 UR9, UPT, UPT, UR10, 0x40, URZ ;  /* 0x000000400a097890 */ /* 0x000fe4000fffe0ff */
[----:B------:R-:W-:Y:S01]  /*2b6d0*/  UIADD3 UR18, UPT, UPT, UR10, 0x148, URZ ;  /* 0x000001480a127890 */ /* 0x000fe2000fffe0ff */
[----:B------:R-:W-:Y:S01]  /*2b6e0*/  UMOV UR60, 0x0 ;  /* 0x00000000003c7882 */ /* 0x000fe20000000000 */
[----:B------:R-:W-:Y:S01]  /*2b6f0*/  UMOV UR61, 0x8100910 ;  /* 0x08100910003d7882 */ /* 0x000fe20000000000 */
[----:B------:R-:W-:Y:S02]  /*2b700*/  UIADD3 UR17, UPT, UPT, UR10, 0x40, URZ ;  /* 0x000000400a117890 */ /* 0x000fe4000fffe0ff */
[----:B------:R1:W-:Y:S01]  /*2b710*/  UTCHMMA tmem[UR77], gdesc[UR32], tmem[UR10], tmem[UR60], idesc[UR61], UPT ;  /* 0x00ff3c204d0079ea */ /* 0x0003e2000b80000a */
[----:B------:R-:W-:Y:S01]  /*2b720*/  UIADD3 UR5, UPT, UPT, UR10, 0x150, URZ ;  /* 0x000001500a057890 */ /* 0x000fe2000fffe0ff */
[----:B------:R-:W-:Y:S01]  /*2b730*/  UMOV UR58, 0x0 ;  /* 0x00000000003a7882 */ /* 0x000fe20000000000 */
[----:B------:R-:W-:Y:S01]  /*2b740*/  UMOV UR59, 0x8100910 ;  /* 0x08100910003b7882 */ /* 0x000fe20000000000 */
[----:B------:R-:W-:-:S02]  /*2b750*/  UIADD3 UR72, UPT, UPT, UR10, 0x40, URZ ;  /* 0x000000400a487890 */ /* 0x000fc4000fffe0ff */
[----:B------:R2:W-:Y:S01]  /*2b760*/  UTCHMMA tmem[UR74], gdesc[UR34], tmem[UR10], tmem[UR58], idesc[UR59], UPT ;  /* 0x00ff3a224a0079ea */ /* 0x0005e2000b80000a */
        /* <DEDUP_REMOVED lines=14> */
[----:B------:R-:W-:Y:S01]  /*2b850*/  UTCHMMA tmem[UR23], gdesc[UR40], tmem[UR10], tmem[UR46], idesc[UR47], UPT ;  /* 0x00ff2e28170079ea */ /* 0x000fe2000b80000a */
[----:B------:R-:W-:Y:S01]  /*2b860*/  UIADD3 UR69, UPT, UPT, UR10, 0x170, URZ ;  /* 0x000001700a457890 */ /* 0x000fe2000fffe0ff */
[----:B------:R-:W-:Y:S01]  /*2b870*/  UMOV UR48, 0x0 ;  /* 0x0000000000307882 */ /* 0x000fe20000000000 */
[----:B------:R-:W-:Y:S01]  /*2b880*/  UMOV UR49, 0x8100910 ;  /* 0x0810091000317882 */ /* 0x000fe20000000000 */
[----:B------:R-:W-:Y:S01]  /*2b890*/  UIADD3 UR25, UPT, UPT, UR10, 0x40, URZ ;  /* 0x000000400a197890 */ /* 0x000fe2000fffe0ff */
[----:B------:R-:W-:Y:S01]  /*2b8a0*/  UTCHMMA tmem[UR22], gdesc[UR26], tmem[UR19], tmem[UR48], idesc[UR49], !UPT ;  /* 0x00ff301a160079ea */ /* 0x000fe2000f800013 */
[----:B------:R-:W-:Y:S01]  /*2b8b0*/  UIADD3 UR67, UPT, UPT, UR10, 0x178, URZ ;  /* 0x000001780a437890 */ /* 0x000fe2000fffe0ff */
[----:B------:R-:W-:Y:S01]  /*2b8c0*/  UMOV UR50, 0x0 ;  /* 0x0000000000327882 */ /* 0x000fe20000000000 */
[----:B------:R-:W-:Y:S01]  /*2b8d0*/  UMOV UR51, 0x8100910 ;  /* 0x0810091000337882 */ /* 0x000fe20000000000 */
[----:B------:R-:W-:Y:S01]  /*2b8e0*/  UIADD3 UR75, UPT, UPT, UR10, 0x80, URZ ;  /* 0x000000800a4b7890 */ /* 0x000fe2000fffe0ff */
[----:B------:R5:W-:Y:S01]  /*2b8f0*/  UTCHMMA tmem[UR18], gdesc[UR28], tmem[UR9], tmem[UR50], idesc[UR51], UPT ;  /* 0x00ff321c120079ea */ /* 0x000be2000b800009 */
        /* <DEDUP_REMOVED lines=9> */
[----:B------:R-:W-:Y:S01]  /*2b990*/  UTCHMMA tmem[UR4], gdesc[UR32], tmem[UR72], tmem[UR54], idesc[UR55], UPT ;  /* 0x00ff3620040079ea */ /* 0x000fe2000b800048 */
[----:B-1----:R-:W-:Y:S01]  /*2b9a0*/  UIADD3 UR60, UPT, UPT, UR10, 0x190, URZ ;  /* 0x000001900a3c7890 */ /* 0x002fe2000fffe0ff */
[----:B------:R-:W-:Y:S01]  /*2b9b0*/  UMOV UR56, 0x0 ;  /* 0x0000000000387882 */ /* 0x000fe20000000000 */
[----:B------:R-:W-:Y:S01]  /*2b9c0*/  UMOV UR57, 0x8100910 ;  /* 0x0810091000397882 */ /* 0x000fe20000000000 */
[----:B--2---:R-:W-:Y:S01]  /*2b9d0*/  UIADD3 UR58, UPT, UPT, UR10, 0x80, URZ ;  /* 0x000000800a3a7890 */ /* 0x004fe2000fffe0ff */
[----:B------:R-:W-:Y:S01]  /*2b9e0*/  UTCHMMA tmem[UR73], gdesc[UR34], tmem[UR70], tmem[UR56], idesc[UR57], UPT ;  /* 0x00ff3822490079ea */ /* 0x000fe2000b800046 */
[----:B------:R-:W-:Y:S01]  /*2b9f0*/  UIADD3 UR59, UPT, UPT, UR10, 0x198, URZ ;  /* 0x000001980a3b7890 */ /* 0x000fe2000fffe0ff */
[----:B------:R1:W-:Y:S01]  /*2ba00*/  UTCHMMA tmem[UR71], gdesc[UR36], tmem[UR68], tmem[UR44], idesc[UR45], UPT ;  /* 0x00ff2c24470079ea */ /* 0x0003e2000b800044 */
[----:B---3--:R-:W-:Y:S01]  /*2ba10*/  UIADD3 UR6, UPT, UPT, UR10, 0x80, URZ ;  /* 0x000000800a067890 */ /* 0x008fe2000fffe0ff */
[----:B------:R2:W-:Y:S01]  /*2ba20*/  UTCHMMA tmem[UR69], gdesc[UR38], tmem[UR66], tmem[UR46], idesc[UR47], UPT ;  /* 0x00ff2e26450079ea */ /* 0x0005e2000b800042 */
[----:B------:R-:W-:Y:S01]  /*2ba30*/  UIADD3 UR42, UPT, UPT, UR10, 0x1a0, URZ ;  /* 0x000001a00a2a7890 */ /* 0x000fe2000fffe0ff */
[----:B------:R3:W-:Y:S01]  /*2ba40*/  UTCHMMA tmem[UR67], gdesc[UR40], tmem[UR25], tmem[UR48], idesc[UR49], UPT ;  /* 0x00ff3028430079ea */ /* 0x0007e2000b800019 */
[----:B----4-:R-:W-:Y:S01]  /*2ba50*/  UIADD3 UR24, UPT, UPT, UR10, 0x80, URZ ;  /* 0x000000800a187890 */ /* 0x010fe2000fffe0ff */
[----:B------:R4:W-:Y:S01]  /*2ba60*/  UTCHMMA tmem[UR76], gdesc[UR26], tmem[UR75], tmem[UR50], idesc[UR51], !UPT ;  /* 0x00ff321a4c0079ea */ /* 0x0009e2000f80004b */
[----:B------:R-:W-:Y:S01]  /*2ba70*/  UIADD3 UR43, UPT, UPT, UR10, 0x1a8, URZ ;  /* 0x000001a80a2b7890 */ /* 0x000fe2000fffe0ff */
[----:B------:R-:W-:Y:S01]  /*2ba80*/  UTCHMMA tmem[UR65], gdesc[UR28], tmem[UR64], tmem[UR52], idesc[UR53], UPT ;  /* 0x00ff341c410079ea */ /* 0x000fe2000b800040 */
[----:B------:R-:W-:Y:S01]  /*2ba90*/  UIADD3 UR63, UPT, UPT, UR10, 0x80, URZ ;  /* 0x000000800a3f7890 */ /* 0x000fe2000fffe0ff */
[----:B------:R1:W-:Y:S01]  /*2baa0*/  UTCHMMA tmem[UR60], gdesc[UR30], tmem[UR62], tmem[UR54], idesc[UR55], UPT ;  /* 0x00ff361e3c0079ea */ /* 0x0003e2000b80003e */
[----:B------:R-:W-:-:S02]  /*2bab0*/  UIADD3 UR61, UPT, UPT, UR10, 0x1b0, URZ ;  /* 0x000001b00a3d7890 */ /* 0x000fc4000fffe0ff */
[----:B------:R-:W-:Y:S02]  /*2bac0*/  UIADD3 UR74, UPT, UPT, UR10, 0x80, URZ ;  /* 0x000000800a4a7890 */ /* 0x000fe4000fffe0ff */
[----:B-----5:R-:W-:Y:S02]  /*2bad0*/  UIADD3 UR9, UPT, UPT, UR10, 0x1b8, URZ ;  /* 0x000001b80a097890 */ /* 0x020fe4000fffe0ff */
[----:B------:R-:W-:Y:S02]  /*2bae0*/  UIADD3 UR77, UPT, UPT, UR10, 0xc0, URZ ;  /* 0x000000c00a4d7890 */ /* 0x000fe4000fffe0ff */
[----:B------:R-:W-:Y:S02]  /*2baf0*/  UIADD3 UR17, UPT, UPT, UR10, 0x1c0, URZ ;  /* 0x000001c00a117890 */ /* 0x000fe4000fffe0ff */
[----:B-1----:R-:W-:Y:S02]  /*2bb00*/  UIADD3 UR68, UPT, UPT, UR10, 0xc0, URZ ;  /* 0x000000c00a447890 */ /* 0x002fe4000fffe0ff */
[----:B------:R-:W-:-:S02]  /*2bb10*/  UIADD3 UR72, UPT, UPT, UR10, 0x1c8, URZ ;  /* 0x000001c80a487890 */ /* 0x000fc4000fffe0ff */
[----:B--2---:R-:W-:Y:S02]  /*2bb20*/  UIADD3 UR66, UPT, UPT, UR10, 0xc0, URZ ;  /* 0x000000c00a427890 */ /* 0x004fe4000fffe0ff */
[----:B------:R-:W-:Y:S01]  /*2bb30*/  UIADD3 UR70, UPT, UPT, UR10, 0x1d0, URZ ;  /* 0x000001d00a467890 */ /* 0x000fe2000fffe0ff */
[----:B------:R-:W-:Y:S01]  /*2bb40*/  UMOV UR4, 0x0 ;  /* 0x0000000000047882 */ /* 0x000fe20000000000 */
[----:B------:R-:W-:Y:S01]  /*2bb50*/  UMOV UR5, 0x8100910 ;  /* 0x0810091000057882 */ /* 0x000fe20000000000 */
[----:B------:R-:W-:Y:S01]  /*2bb60*/  UIADD3 UR73, UPT, UPT, UR10, 0xc0, URZ ;  /* 0x000000c00a497890 */ /* 0x000fe2000fffe0ff */
[----:B------:R1:W-:Y:S01]  /*2bb70*/  UTCHMMA tmem[UR59], gdesc[UR32], tmem[UR58], tmem[UR4], idesc[UR5], UPT ;  /* 0x00ff04203b0079ea */ /* 0x0003e2000b80003a */
[----:B------:R-:W-:Y:S01]  /*2bb80*/  UIADD3 UR71, UPT, UPT, UR10, 0x1d8, URZ ;  /* 0x000001d80a477890 */ /* 0x000fe2000fffe0ff */
[----:B------:R2:W-:Y:S01]  /*2bb90*/  UTCHMMA tmem[UR42], gdesc[UR34], tmem[UR6], tmem[UR4], idesc[UR5], UPT ;  /* 0x00ff04222a0079ea */ /* 0x0005e2000b800006 */
[----:B------:R-:W-:Y:S01]  /*2bba0*/  UMOV UR12, 0x0 ;  /* 0x00000000000c7882 */ /* 0x000fe20000000000 */
[----:B------:R-:W-:Y:S01]  /*2bbb0*/  UMOV UR13, 0x8100910 ;  /* 0x08100910000d7882 */ /* 0x000fe20000000000 */
[----:B---3--:R-:W-:Y:S01]  /*2bbc0*/  UIADD3 UR25, UPT, UPT, UR10, 0xc0, URZ ;  /* 0x000000c00a197890 */ /* 0x008fe2000fffe0ff */
[----:B------:R3:W-:Y:S01]  /*2bbd0*/  UTCHMMA tmem[UR43], gdesc[UR36], tmem[UR24], tmem[UR12], idesc[UR13], UPT ;  /* 0x00ff0c242b0079ea */ /* 0x0007e2000b800018 */
[----:B------:R-:W-:Y:S01]  /*2bbe0*/  UIADD3 UR69, UPT, UPT, UR10, 0x1e0, URZ ;  /* 0x000001e00a457890 */ /* 0x000fe2000fffe0ff */
[----:B------:R-:W-:Y:S01]  /*2bbf0*/  UMOV UR22, 0x0 ;  /* 0x0000000000167882 */ /* 0x000fe20000000000 */
[----:B------:R-:W-:Y:S01]  /*2bc00*/  UMOV UR23, 0x8100910 ;  /* 0x0810091000177882 */ /* 0x000fe20000000000 */
[----:B----4-:R-:W-:Y:S01]  /*2bc10*/  UIADD3 UR75, UPT, UPT, UR10, 0xc0, URZ ;  /* 0x000000c00a4b7890 */ /* 0x010fe2000fffe0ff */
[----:B------:R4:W-:Y:S01]  /*2bc20*/  UTCHMMA tmem[UR61], gdesc[UR38], tmem[UR63], tmem[UR22], idesc[UR23], UPT ;  /* 0x00ff16263d0079ea */ /* 0x0009e2000b80003f */
[----:B------:R-:W-:Y:S01]  /*2bc30*/  UIADD3 UR67, UPT, UPT, UR10, 0x1e8, URZ ;  /* 0x000001e80a437890 */ /* 0x000fe2000fffe0ff */
[----:B------:R-:W-:Y:S01]  /*2bc40*/  UMOV UR18, 0x0 ;  /* 0x0000000000127882 */ /* 0x000fe20000000000 */
[----:B------:R-:W-:Y:S01]  /*2bc50*/  UMOV UR19, 0x8100910 ;  /* 0x0810091000137882 */ /* 0x000fe20000000000 */
[----:B------:R-:W-:Y:S01]  /*2bc60*/  UIADD3 UR60, UPT, UPT, UR10, 0xc0, URZ ;  /* 0x000000c00a3c7890 */ /* 0x000fe2000fffe0ff */
[----:B------:R4:W-:Y:S01]  /*2bc70*/  UTCHMMA tmem[UR9], gdesc[UR40], tmem[UR74], tmem[UR18], idesc[UR19], UPT ;  /* 0x00ff1228090079ea */ /* 0x0009e2000b80004a */
[----:B------:R-:W-:Y:S01]  /*2bc80*/  UIADD3 UR76, UPT, UPT, UR10, 0x1f0, URZ ;  /* 0x000001f00a4c7890 */ /* 0x000fe2000fffe0ff */
[----:B------:R4:W-:Y:S01]  /*2bc90*/  UTCHMMA tmem[UR17], gdesc[UR26], tmem[UR77], tmem[UR44], idesc[UR45], !UPT ;  /* 0x00ff2c1a110079ea */ /* 0x0009e2000f80004d */
[----:B-1----:R-:W-:Y:S01]  /*2bca0*/  UIADD3 UR58, UPT, UPT, UR10, 0xc0, URZ ;  /* 0x000000c00a3a7890 */ /* 0x002fe2000fffe0ff */
[----:B------:R4:W-:Y:S01]  /*2bcb0*/  UTCHMMA tmem[UR72], gdesc[UR28], tmem[UR68], tmem[UR46], idesc[UR47], UPT ;  /* 0x00ff2e1c480079ea */ /* 0x0009e2000b800044 */
[----:B------:R-:W-:Y:S01]  /*2bcc0*/  UIADD3 UR59, UPT, UPT, UR10, 0x1f8, URZ ;  /* 0x000001f80a3b7890 */ /* 0x000fe2000fffe0ff */
[----:B------:R4:W-:Y:S01]  /*2bcd0*/  UTCHMMA tmem[UR70], gdesc[UR30], tmem[UR66], tmem[UR48], idesc[UR49], UPT ;  /* 0x00ff301e460079ea */ /* 0x0009e2000b800042 */
[----:B------:R4:W-:Y:S01]  /*2bce0*/  UTCHMMA tmem[UR71], gdesc[UR32], tmem[UR73], tmem[UR50], idesc[UR51], UPT ;  /* 0x00ff3220470079ea */ /* 0x0009e2000b800049 */
[----:B--2---:R-:W-:Y:S01]  /*2bcf0*/  UMOV UR4, UR8 ;  /* 0x0000000800047c82 */ /* 0x004fe20008000000 */
[----:B------:R-:W-:Y:S01]  /*2bd00*/  UMOV UR5, URZ ;  /* 0x000000ff00057c82 */ /* 0x000fe20008000000 */
[----:B------:R4:W-:Y:S01]  /*2bd10*/  UTCHMMA tmem[UR69], gdesc[UR34], tmem[UR25], tmem[UR52], idesc[UR53], UPT ;  /* 0x00ff3422450079ea */ /* 0x0009e2000b800019 */
[----:B------:R-:W-:Y:S01]  /*2bd20*/  UMOV UR64, 0x0 ;  /* 0x0000000000407882 */ /* 0x000fe20000000000 */
[----:B------:R-:W-:Y:S01]  /*2bd30*/  UMOV UR65, 0x8100910 ;  /* 0x0810091000417882 */ /* 0x000fe20000000000 */
[----:B------:R4:W-:Y:S01]  /*2bd40*/  UTCHMMA tmem[UR67], gdesc[UR36], tmem[UR75], tmem[UR54], idesc[UR55], UPT ;  /* 0x00ff3624430079ea */ /* 0x0009e2000b80004b */
[----:B------:R-:W-:Y:S01]  /*2bd50*/  UMOV UR4, UR4 ;  /* 0x0000000400047c82 */ /* 0x000fe20008000000 */
[----:B------:R4:W-:Y:S01]  /*2bd60*/  UTCHMMA tmem[UR76], gdesc[UR38], tmem[UR60], tmem[UR56], idesc[UR57], UPT ;  /* 0x00ff38264c0079ea */ /* 0x0009e2000b80003c */
[----:B------:R4:W-:Y:S01]  /*2bd70*/  UTCHMMA tmem[UR59], gdesc[UR40], tmem[UR58], tmem[UR64], idesc[UR65], UPT ;  /* 0x00ff40283b0079ea */ /* 0x0009e2000b80003a */
[----:B------:R4:W-:Y:S01]  /*2bd80*/  UTCBAR [UR4], URZ ;  /* 0x000000ff040073e9 */ /* 0x0009e200080000ff */
[----:B---3--:R-:W-:-:S02]  /*2bd90*/  R2UR.FILL UR13, R5 ;  /* 0x00000000050d72ca */ /* 0x008fc400004e0000 */
[----:B------:R-:W-:-:S15]  /*2bda0*/  R2UR.FILL UR12, R4 ;  /* 0x00000000040c72ca */ /* 0x000fde00004e0000 */
.L_x_8:
[----:B-1-3--:R-:W3:Y:S01]  /*2bdb0*/  LDL.64 R16, [R1] ;  /* 0x0000000001107983 */ /* 0x00aee20000100a00 */
[----:B--2---:R-:W1:Y:S01]  /*2bdc0*/  LDC R4, c[0x0][0x3a0] ;  /* 0x0000e800ff047b82 */ /* 0x004e620000000800 */
[----:B----4-:R-:W2:Y:S02]  /*2bdd0*/  LDCU UR26, c[0x0][0x3a0] ;  /* 0x00007400ff1a77ac */ /* 0x010ea40008000800 */
[----:B------:R-:W4:Y:S01]  /*2bde0*/  LDL.64 R8, [R1+0x10] ;  /* 0x0000100001087983 */ /* 0x000f220000100a00 */
[----:B------:R-:W5:Y:S03]  /*2bdf0*/  LDCU UR25, c[0x0][0x3a0] ;  /* 0x00007400ff1977ac */ /* 0x000f660008000800 */
[----:B------:R-:W2:Y:S01]  /*2be00*/  LDL.64 R14, [R1+0x20] ;  /* 0x00002000010e7983 */ /* 0x000ea20000100a00 */
[----:B------:R-:W5:Y:S01]  /*2be10*/  LDC R7, c[0x0][0x3a0] ;  /* 0x0000e800ff077b82 */ /* 0x000f620000000800 */
[----:B------:R-:W1:Y:S02]  /*2be20*/  LDCU UR17, c[0x0][0x3a0] ;  /* 0x00007400ff1177ac */ /* 0x000e640008000800 */
[----:B------:R-:W2:Y:S01]  /*2be30*/  LDL.64 R12, [R1+0x30] ;  /* 0x00003000010c7983 */ /* 0x000ea20000100a00 */
[----:B------:R-:W1:Y:S03]  /*2be40*/  LDCU UR18, c[0x0][0x3a0] ;  /* 0x00007400ff1277ac */ /* 0x000e660008000800 */
[----:B------:R-:W2:Y:S01]  /*2be50*/  LDL.64 R10, [R1+0x40] ;  /* 0x00004000010a7983 */ /* 0x000ea20000100a00 */
[----:B------:R-:W5:Y:S01]  /*2be60*/  LDC R6, c[0x0][0x3a0] ;  /* 0x0000e800ff067b82 */ /* 0x000f620000000800 */
[----:B------:R-:W1:Y:S07]  /*2be70*/  LDCU UR9, c[0x0][0x3a0] ;  /* 0x00007400ff0977ac */ /* 0x000e6e0008000800 */
[----:B------:R-:W-:Y:S01]  /*2be80*/  BAR.SYNC.DEFER_BLOCKING 0x0 ;  /* 0x0000000000007b1d */ /* 0x000fe20000010000 */
[----:B-1----:R-:W-:-:S07]  /*2be90*/  VIADD R4, R4, 0xfffffe3d ;  /* 0xfffffe3d04047836 */ /* 0x002fce0000000000 */
[----:B------:R-:W1:Y:S01]  /*2bea0*/  LDC R5, c[0x0][0x3a0] ;  /* 0x0000e800ff057b82 */ /* 0x000e620000000800 */
[----:B------:R-:W1:Y:S01]  /*2beb0*/  LDCU UR6, c[0x0][0x3a0] ;  /* 0x00007400ff0677ac */ /* 0x000e620008000800 */
[----:B------:R-:W2:Y:S01]  /*2bec0*/  LDL.64 R26, [R1+0x50] ;  /* 0x00005000011a7983 */ /* 0x000ea20000100a00 */
[----:B------:R-:W-:Y:S01]  /*2bed0*/  ISETP.GE.U32.AND P0, PT, R4, 0x7ffffdfe, PT ;  /* 0x7ffffdfe0400780c */ /* 0x000fe20003f06070 */
[----:B------:R-:W1:Y:S02]  /*2bee0*/  LDCU UR24, c[0x0][0x3a0] ;  /* 0x00007400ff1877ac */ /* 0x000e640008000800 */
[----:B------:R-:W2:Y:S01]  /*2bef0*/  LDL.64 R24, [R1+0x60] ;  /* 0x0000600001187983 */ /* 0x000ea20000100a00 */
[----:B-----5:R-:W-:Y:S02]  /*2bf00*/  VIADD R4, R7, 0xfffffe3c ;  /* 0xfffffe3c07047836 */ /* 0x020fe40000000000 */
[----:B------:R-:W5:Y:S01]  /*2bf10*/  LDC R7, c[0x0][0x3a0] ;  /* 0x0000e800ff077b82 */ /* 0x000f620000000800 */
[----:B------:R-:W2:Y:S01]  /*2bf20*/  LDL.64 R22, [R1+0x80] ;  /* 0x0000800001167983 */ /* 0x000ea20000100a00 */
[----:B------:R-:W1:Y:S03]  /*2bf30*/  LDCU UR4, c[0x0][0x3a0] ;  /* 0x00007400ff0477ac */ /* 0x000e660008000800 */
[----:B------:R-:W2:Y:S01]  /*2bf40*/  LDL.64 R30, [R1+0x90] ;  /* 0x00009000011e7983 */ /* 0x000ea20000100a00 */
[----:B------:R-:W1:Y:S03]  /*2bf50*/  LDCU UR23, c[0x0][0x3a0] ;  /* 0x00007400ff1777ac */ /* 0x000e660008000800 */
[----:B------:R-:W-:Y:S01]  /*2bf60*/  @!PT LDS RZ, [RZ] ;  /* 0x00000000fffff984 */ /* 0x000fe20000000800 */
[----:B------:R-:W-:Y:S01]  /*2bf70*/  @!PT LDS RZ, [RZ] ;  /* 0x00000000fffff984 */ /* 0x000fe20000000800 */
[----:B------:R-:W-:Y:S01]  /*2bf80*/  @!PT LDS RZ, [RZ] ;  /* 0x00000000fffff984 */ /* 0x000fe20000000800 */
[----:B------:R-:W-:Y:S01]  /*2bf90*/  LDGSTS.E [R2], desc[UR20][R68.64], !P4 ;  /* 0x0000000044027fae */ /* 0x000fe2000e1a1014 */
[----:B------:R-:W1:Y:S03]  /*2bfa0*/  LDCU UR22, c[0x0][0x3a0] ;  /* 0x00007400ff1677ac */ /* 0x000e660008000800 */
[----:B------:R-:W-:Y:S01]  /*2bfb0*/  LDGSTS.E [R2+0x200], desc[UR20][R70.64], !P4 ;  /* 0x0020000046027fae */ /* 0x000fe2000e1a1014 */
[----:B------:R-:W1:Y:S03]  /*2bfc0*/  LDCU UR19, c[0x0][0x3a0] ;  /* 0x00007400ff1377ac */ /* 0x000e660008000800 */
[----:B------:R-:W-:Y:S01]  /*2bfd0*/  LDGSTS.E [R2+0x400], desc[UR20][R72.64], !P4 ;  /* 0x0040000048027fae */ /* 0x000fe2000e1a1014 */
[----:B------:R-:W1:Y:S03]  /*2bfe0*/  LDCU UR5, c[0x0][0x3a0] ;  /* 0x00007400ff0577ac */ /* 0x000e660008000800 */
[----:B------:R-:W-:Y:S01]  /*2bff0*/  LDGSTS.E [R2+0x600], desc[UR20][R74.64], !P4 ;  /* 0x006000004a027fae */ /* 0x000fe2000e1a1014 */
[----:B------:R-:W-:Y:S01]  /*2c000*/  ISETP.GE.U32.AND P4, PT, R4, 0x7ffffdfd, PT ;  /* 0x7ffffdfd0400780c */ /* 0x000fe20003f86070 */
[----:B------:R-:W1:Y:S02]  /*2c010*/  LDCU UR28, c[0x0][0x3a0] ;  /* 0x00007400ff1c77ac */ /* 0x000e640008000800 */
[----:B------:R-:W-:Y:S01]  /*2c020*/  LDGSTS.E [R2+0x800], desc[UR20][R76.64], !P3 ;  /* 0x008000004c027fae */ /* 0x000fe2000d9a1014 */
[----:B------:R-:W-:Y:S01]  /*2c030*/  IADD3 R4, PT, PT, R6, -0x1c5, RZ ;  /* 0xfffffe3b06047810 */ /* 0x000fe20007ffe0ff */
[----:B------:R-:W1:Y:S01]  /*2c040*/  LDCU UR27, c[0x0][0x3a0] ;  /* 0x00007400ff1b77ac */ /* 0x000e620008000800 */
[----:B------:R-:W5:Y:S01]  /*2c050*/  LDC R6, c[0x0][0x3a0] ;  /* 0x0000e800ff067b82 */ /* 0x000f620000000800 */
[----:B------:R-:W-:Y:S04]  /*2c060*/  LDGSTS.E [R2+0xa00], desc[UR20][R92.64], !P3 ;  /* 0x00a000005c027fae */ /* 0x000fe8000d9a1014 */
[----:B------:R-:W-:Y:S04]  /*2c070*/  LDGSTS.E [R2+0xc00], desc[UR20][R96.64], !P3 ;  /* 0x00c0000060027fae */ /* 0x000fe8000d9a1014 */
[----:B------:R-:W-:Y:S04]  /*2c080*/  LDGSTS.E [R2+0xe00], desc[UR20][R100.64], !P3 ;  /* 0x00e0000064027fae */ /* 0x000fe8000d9a1014 */
[----:B------:R-:W-:Y:S04]  /*2c090*/  LDGSTS.E [R2+0x1000], desc[UR20][R78.64], !P0 ;  /* 0x010000004e027fae */ /* 0x000fe8000c1a1014 */
[----:B------:R-:W-:Y:S04]  /*2c0a0*/  LDGSTS.E [R2+0x1200], desc[UR20][R104.64], !P0 ;  /* 0x0120000068027fae */ /* 0x000fe8000c1a1014 */
[----:B------:R-:W-:Y:S04]  /*2c0b0*/  LDGSTS.E [R2+0x1400], desc[UR20][R108.64], !P0 ;  /* 0x014000006c027fae */ /* 0x000fe8000c1a1014 */
[----:B------:R-:W-:Y:S01]  /*2c0c0*/  LDGSTS.E [R2+0x1600], desc[UR20][R112.64], !P0 ;  /* 0x0160000070027fae */ /* 0x000fe2000c1a1014 */
[----:B------:R-:W-:Y:S01]  /*2c0d0*/  ISETP.GE.U32.AND P0, PT, R4, 0x7ffffdfc, PT ;  /* 0x7ffffdfc0400780c */ /* 0x000fe20003f06070 */
[----:B-1----:R-:W-:-:S02]  /*2c0e0*/  VIADD R4, R5, 0xfffffe3a ;  /* 0xfffffe3a05047836 */ /* 0x002fc40000000000 */
[----:B------:R-:W1:Y:S01]  /*2c0f0*/  LDC R5, c[0x0][0x3a0] ;  /* 0x0000e800ff057b82 */ /* 0x000e620000000800 */
[----:B------:R-:W-:Y:S02]  /*2c100*/  LDGSTS.E [R2+0x1800], desc[UR20][R84.64], !P4 ;  /* 0x0180000054027fae */ /* 0x000fe4000e1a1014 */
[----:B------:R-:W-:Y:S02]  /*2c110*/  ISETP.GE.U32.AND P3, PT, R4, 0x7ffffdfb, PT ;  /* 0x7ffffdfb0400780c */ /* 0x000fe40003f66070 */
[----:B------:R-:W-:Y:S01]  /*2c120*/  LDGSTS.E [R2+0x1a00], desc[UR20][R116.64], !P4 ;  /* 0x01a0000074027fae */ /* 0x000fe2000e1a1014 */
[----:B-----5:R-:W-:Y:S02]  /*2c130*/  VIADD R4, R7, 0xfffffe39 ;  /* 0xfffffe3907047836 */ /* 0x020fe40000000000 */
[----:B------:R-:W5:Y:S01]  /*2c140*/  LDC R7, c[0x0][0x3a0] ;  /* 0x0000e800ff077b82 */ /* 0x000f620000000800 */
[----:B------:R-:W-:Y:S04]  /*2c150*/  LDGSTS.E [R2+0x1c00], desc[UR20][R120.64], !P4 ;  /* 0x01c0000078027fae */ /* 0x000fe8000e1a1014 */
[----:B------:R-:W-:Y:S04]  /*2c160*/  LDGSTS.E [R2+0x1e00], desc[UR20][R124.64], !P4 ;  /* 0x01e000007c027fae */ /* 0x000fe8000e1a1014 */
[----:B------:R-:W-:Y:S04]  /*2c170*/  LDGSTS.E [R2+0x2000], desc[UR20][R88.64], !P0 ;  /* 0x0200000058027fae */ /* 0x000fe8000c1a1014 */
[----:B------:R-:W-:Y:S04]  /*2c180*/  LDGSTS.E [R2+0x2200], desc[UR20][R128.64], !P0 ;  /* 0x0220000080027fae */ /* 0x000fe8000c1a1014 */
[----:B------:R-:W-:Y:S04]  /*2c190*/  LDGSTS.E [R2+0x2400], desc[UR20][R132.64], !P0 ;  /* 0x0240000084027fae */ /* 0x000fe8000c1a1014 */
[----:B------:R-:W-:Y:S01]  /*2c1a0*/  LDGSTS.E [R2+0x2600], desc[UR20][R136.64], !P0 ;  /* 0x0260000088027fae */ /* 0x000fe2000c1a1014 */
[----:B------:R-:W-:-:S02]  /*2c1b0*/  ISETP.GE.U32.AND P0, PT, R4, 0x7ffffdfa, PT ;  /* 0x7ffffdfa0400780c */ /* 0x000fc40003f06070 */
[----:B------:R-:W-:Y:S01]  /*2c1c0*/  IADD3 R4, PT, PT, R6, -0x1c8, RZ ;  /* 0xfffffe3806047810 */ /* 0x000fe20007ffe0ff */
[----:B------:R-:W-:Y:S01]  /*2c1d0*/  LDGSTS.E [R2+0x2800], desc[UR20][R140.64], !P3 ;  /* 0x028000008c027fae */ /* 0x000fe2000d9a1014 */
[----:B------:R-:W5:Y:S03]  /*2c1e0*/  LDC R6, c[0x0][0x3a0] ;  /* 0x0000e800ff067b82 */ /* 0x000f660000000800 */
        /* <DEDUP_REMOVED lines=11> */
[----:B-----5:R-:W-:-:S02]  /*2c2a0*/  VIADD R4, R6, 0xfffffe36 ;  /* 0xfffffe3606047836 */ /* 0x020fc40000000000 */
[----:B------:R-:W-:Y:S01]  /*2c2b0*/  LDGSTS.E [R2+0x3800], desc[UR20][R172.64], !P3 ;  /* 0x03800000ac027fae */ /* 0x000fe2000d9a1014 */
[----:B------:R-:W5:Y:S03]  /*2c2c0*/  LDC R6, c[0x0][0x3a0] ;  /* 0x0000e800ff067b82 */ /* 0x000f660000000800 */
[----:B------:R-:W-:Y:S04]  /*2c2d0*/  LDGSTS.E [R2+0x3a00], desc[UR20][R176.64], !P3 ;  /* 0x03a00000b0027fae */ /* 0x000fe8000d9a1014 */
[----:B------:R-:W-:Y:S04]  /*2c2e0*/  LDGSTS.E [R2+0x3c00], desc[UR20][R180.64], !P3 ;  /* 0x03c00000b4027fae */ /* 0x000fe8000d9a1014 */
[----:B------:R-:W-:Y:S01]  /*2c2f0*/  LDGSTS.E [R2+0x3e00], desc[UR20][R184.64], !P3 ;  /* 0x03e00000b8027fae */ /* 0x000fe2000d9a1014 */
[----:B------:R-:W-:-:S02]  /*2c300*/  ISETP.GE.U32.AND P3, PT, R4, 0x7ffffdf7, PT ;  /* 0x7ffffdf70400780c */ /* 0x000fc40003f66070 */
[----:B-1----:R-:W-:Y:S01]  /*2c310*/  IADD3 R4, PT, PT, R5, -0x1cb, RZ ;  /* 0xfffffe3505047810 */ /* 0x002fe20007ffe0ff */
[----:B------:R-:W-:Y:S01]  /*2c320*/  LDGSTS.E [R2+0x4000], desc[UR20][R188.64], !P0 ;  /* 0x04000000bc027fae */ /* 0x000fe2000c1a1014 */
[----:B------:R-:W1:Y:S03]  /*2c330*/  LDC R5, c[0x0][0x3a0] ;  /* 0x0000e800ff057b82 */ /* 0x000e660000000800 */
        /* <DEDUP_REMOVED lines=10> */
[----:B------:R-:W-:Y:S01]  /*2c3e0*/  ISETP.GE.U32.AND P3, PT, R4, 0x7ffffdf5, PT ;  /* 0x7ffffdf50400780c */ /* 0x000fe20003f66070 */
[----:B-1----:R-:W-:-:S02]  /*2c3f0*/  VIADD R4, R5, 0xfffffe33 ;  /* 0xfffffe3305047836 */ /* 0x002fc40000000000 */
[----:B------:R-:W-:Y:S01]  /*2c400*/  LDGSTS.E [R2+0x5000], desc[UR20][R220.64], !P0 ;  /* 0x05000000dc027fae */ /* 0x000fe2000c1a1014 */
[----:B------:R-:W1:Y:S03]  /*2c410*/  LDC R5, c[0x0][0x3a0] ;  /* 0x0000e800ff057b82 */ /* 0x000e660000000800 */
[----:B------:R-:W-:Y:S04]  /*2c420*/  LDGSTS.E [R2+0x5200], desc[UR20][R224.64], !P0 ;  /* 0x05200000e0027fae */ /* 0x000fe8000c1a1014 */
[----:B------:R-:W-:Y:S04]  /*2c430*/  LDGSTS.E [R2+0x5400], desc[UR20][R228.64], !P0 ;  /* 0x05400000e4027fae */ /* 0x000fe8000c1a1014 */
[----:B------:R-:W-:Y:S01]  /*2c440*/  LDGSTS.E [R2+0x5600], desc[UR20][R232.64], !P0 ;  /* 0x05600000e8027fae */ /* 0x000fe2000c1a1014 */
[----:B------:R-:W-:-:S02]  /*2c450*/  ISETP.GE.U32.AND P0, PT, R4, 0x7ffffdf4, PT ;  /* 0x7ffffdf40400780c */ /* 0x000fc40003f06070 */
[----:B------:R-:W1:Y:S01]  /*2c460*/  LDC R4, c[0x0][0x3a0] ;  /* 0x0000e800ff047b82 */ /* 0x000e620000000800 */
[----:B------:R-:W-:Y:S04]  /*2c470*/  LDGSTS.E [R2+0x5800], desc[UR20][R236.64], !P3 ;  /* 0x05800000ec027fae */ /* 0x000fe8000d9a1014 */
[----:B------:R-:W-:Y:S04]  /*2c480*/  LDGSTS.E [R2+0x5a00], desc[UR20][R240.64], !P3 ;  /* 0x05a00000f0027fae */ /* 0x000fe8000d9a1014 */
[----:B------:R-:W-:Y:S04]  /*2c490*/  LDGSTS.E [R2+0x5c00], desc[UR20][R244.64], !P3 ;  /* 0x05c00000f4027fae */ /* 0x000fe8000d9a1014 */
[----:B------:R-:W-:Y:S04]  /*2c4a0*/  LDGSTS.E [R2+0x5e00], desc[UR20][R248.64], !P3 ;  /* 0x05e00000f8027fae */ /* 0x000fe8000d9a1014 */
[----:B------:R-:W5:Y:S04]  /*2c4b0*/  LDL.64 R20, [R1+0xa0] ;  /* 0x0000a00001147983 */ /* 0x000f680000100a00 */
        /* <DEDUP_REMOVED lines=15> */
[----:B---3--:R-:W-:Y:S04]  /*2c5b0*/  LDGSTS.E [R2+0x6000], desc[UR20][R16.64], !P0 ;  /* 0x0600000010027fae */ /* 0x008fe8000c1a1014 */
[----:B----4-:R3:W-:Y:S04]  /*2c5c0*/  LDGSTS.E [R2+0x6200], desc[UR20][R8.64], !P0 ;  /* 0x0620000008027fae */ /* 0x0107e8000c1a1014 */
[----:B--2---:R-:W-:Y:S04]  /*2c5d0*/  LDGSTS.E [R2+0x6400], desc[UR20][R14.64], !P0 ;  /* 0x064000000e027fae */ /* 0x004fe8000c1a1014 */
[----:B------:R2:W-:Y:S01]  /*2c5e0*/  LDGSTS.E [R2+0x6600], desc[UR20][R12.64], !P0 ;  /* 0x066000000c027fae */ /* 0x0005e2000c1a1014 */
[----:B-1----:R-:W-:-:S03]  /*2c5f0*/  IADD3 R4, PT, PT, R4, -0x1ce, RZ ;  /* 0xfffffe3204047810 */ /* 0x002fc60007ffe0ff */
[----:B------:R-:W4:Y:S01]  /*2c600*/  LDL.64 R16, [R1+0xc0] ;  /* 0x0000c00001107983 */ /* 0x000f220000100a00 */
[----:B---3--:R-:W1:Y:S03]  /*2c610*/  LDC R8, c[0x0][0x3a0] ;  /* 0x0000e800ff087b82 */ /* 0x008e660000000800 */
[----:B------:R-:W3:Y:S01]  /*2c620*/  LDL.64 R14, [R1+0xe0] ;  /* 0x0000e000010e7983 */ /* 0x000ee20000100a00 */
[----:B--2---:R-:W-:Y:S01]  /*2c630*/  IMAD.MOV.U32 R12, RZ, RZ, R10 ;  /* 0x000000ffff0c7224 */ /* 0x004fe200078e000a */
[----:B------:R-:W-:Y:S01]  /*2c640*/  MOV R13, R11 ;  /* 0x0000000b000d7202 */ /* 0x000fe20000000f00 */
[----:B------:R-:W-:Y:S01]  /*2c650*/  UIADD3 UR26, UPT, UPT, UR26, -0x1d2, URZ ;  /* 0xfffffe2e1a1a7890 */ /* 0x000fe2000fffe0ff */
[----:B------:R-:W2:Y:S01]  /*2c660*/  LDL.64 R10, [R1+0x70] ;  /* 0x00007000010a7983 */ /* 0x000ea20000100a00 */
[----:B------:R-:W-:Y:S01]  /*2c670*/  ISETP.GE.U32.AND P0, PT, R4, 0x7ffffdf3, PT ;  /* 0x7ffffdf30400780c */ /* 0x000fe20003f06070 */
[----:B------:R-:W-:Y:S01]  /*2c680*/  UIADD3 UR25, UPT, UPT, UR25, -0x1d1, URZ ;  /* 0xfffffe2f19197890 */ /* 0x000fe2000fffe0ff */
[----:B------:R-:W1:Y:S01]  /*2c690*/  LDC R9, c[0x0][0x3a0] ;  /* 0x0000e800ff097b82 */ /* 0x000e620000000800 */
[----:B------:R-:W3:Y:S04]  /*2c6a0*/  LDL.64 R62, [R1+0x970] ;  /* 0x00097000013e7983 */ /* 0x000ee80000100a00 */
[----:B------:R-:W3:Y:S04]  /*2c6b0*/  LDL.64 R60, [R1+0x7e0] ;  /* 0x0007e000013c7983 */ /* 0x000ee80000100a00 */
[----:B------:R-:W3:Y:S04]  /*2c6c0*/  LDL.64 R58, [R1+0x7e8] ;  /* 0x0007e800013a7983 */ /* 0x000ee80000100a00 */
[----:B------:R-:W-:Y:S04]  /*2c6d0*/  LDGSTS.E [R2+0x6800], desc[UR20][R12.64], !P0 ;  /* 0x068000000c027fae */ /* 0x000fe8000c1a1014 */
[----:B------:R-:W-:Y:S04]  /*2c6e0*/  LDGSTS.E [R2+0x6a00], desc[UR20][R26.64], !P0 ;  /* 0x06a000001a027fae */ /* 0x000fe8000c1a1014 */
[----:B------:R-:W-:Y:S04]  /*2c6f0*/  LDGSTS.E [R2+0x6c00], desc[UR20][R24.64], !P0 ;  /* 0x06c0000018027fae */ /* 0x000fe8000c1a1014 */
[----:B------:R-:W3:Y:S04]  /*2c700*/  LDL.64 R12, [R1+0xf0] ;  /* 0x0000f000010c7983 */ /* 0x000ee80000100a00 */
[----:B------:R-:W3:Y:S04]  /*2c710*/  LDL.64 R26, [R1+0x100] ;  /* 0x00010000011a7983 */ /* 0x000ee80000100a00 */
[----:B------:R-:W3:Y:S01]  /*2c720*/  LDL.64 R24, [R1+0x2c0] ;  /* 0x0002c00001187983 */ /* 0x000ee20000100a00 */
[----:B------:R-:W-:Y:S01]  /*2c730*/  UIADD3 UR17, UPT, UPT, UR17, -0x1d7, URZ ;  /* 0xfffffe2911117890 */ /* 0x000fe2000fffe0ff */
[----:B------:R-:W-:Y:S01]  /*2c740*/  VIADD R4, R5, 0xfffffe26 ;  /* 0xfffffe2605047836 */ /* 0x000fe20000000000 */
[----:B------:R-:W-:Y:S01]  /*2c750*/  UIADD3 UR18, UPT, UPT, UR18, -0x1d8, URZ ;  /* 0xfffffe2812127890 */ /* 0x000fe2000fffe0ff */
[----:B------:R-:W3:Y:S01]  /*2c760*/  LDL.64 R56, [R1+0x7f0] ;  /* 0x0007f00001387983 */ /* 0x000ee20000100a00 */
[----:B------:R-:W-:-:S02]  /*2c770*/  UISETP.GE.U32.AND UP6, UPT, UR26, 0x7ffffdef, UPT ;  /* 0x7ffffdef1a00788c */ /* 0x000fc4000bfc6070 */
[----:B------:R-:W-:Y:S01]  /*2c780*/  UIADD3 UR9, UPT, UPT, UR9, -0x1dc, URZ ;  /* 0xfffffe2409097890 */ /* 0x000fe2000fffe0ff */
[----:B------:R-:W3:Y:S01]  /*2c790*/  LDL.64 R250, [R1+0xa88] ;  /* 0x000a880001fa7983 */ /* 0x000ee20000100a00 */
[----:B------:R-:W-:Y:S01]  /*2c7a0*/  UISETP.GE.U32.AND UP1, UPT, UR25, 0x7ffffdf0, UPT ;  /* 0x7ffffdf01900788c */ /* 0x000fe2000bf26070 */
[----:B------:R-:W-:Y:S01]  /*2c7b0*/  ISETP.GE.U32.AND P4, PT, R4, 0x7ffffde7, PT ;  /* 0x7ffffde70400780c */ /* 0x000fe20003f86070 */
[----:B------:R-:W-:Y:S01]  /*2c7c0*/  UIADD3 UR6, UPT, UPT, UR6, -0x1db, URZ ;  /* 0xfffffe2506067890 */ /* 0x000fe2000fffe0ff */
[----:B------:R-:W3:Y:S01]  /*2c7d0*/  LDL.64 R246, [R1+0x888] ;  /* 0x0008880001f67983 */ /* 0x000ee20000100a00 */
[----:B------:R-:W-:Y:S01]  /*2c7e0*/  UISETP.GE.U32.AND UP3, UPT, UR17, 0x7ffffdea, UPT ;  /* 0x7ffffdea1100788c */ /* 0x000fe2000bf66070 */
[----:B------:R-:W-:Y:S01]  /*2c7f0*/  VIADD R4, R7, 0xfffffe20 ;  /* 0xfffffe2007047836 */ /* 0x000fe20000000000 */
[----:B------:R-:W-:Y:S01]  /*2c800*/  UISETP.GE.U32.AND UP2, UPT, UR18, 0x7ffffde9, UPT ;  /* 0x7ffffde91200788c */ /* 0x000fe2000bf46070 */
[----:B------:R-:W3:Y:S01]  /*2c810*/  LDL.64 R242, [R1+0x890] ;  /* 0x0008900001f27983 */ /* 0x000ee20000100a00 */
[----:B------:R-:W-:-:S02]  /*2c820*/  USEL UR17, URZ, 0x4, UP6 ;  /* 0x00000004ff117887 */ /* 0x000fc4000b000000 */
[----:B------:R-:W-:Y:S01]  /*2c830*/  UIADD3 UR24, UPT, UPT, UR24, -0x1d4, URZ ;  /* 0xfffffe2c18187890 */ /* 0x000fe2000fffe0ff */
[----:B------:R-:W3:Y:S01]  /*2c840*/  LDL.64 R238, [R1+0x898] ;  /* 0x0008980001ee7983 */ /* 0x000ee20000100a00 */
[----:B------:R-:W-:Y:S02]  /*2c850*/  UIADD3 UR4, UPT, UPT, UR4, -0x1df, URZ ;  /* 0xfffffe2104047890 */ /* 0x000fe4000fffe0ff */
[----:B------:R-:W-:Y:S01]  /*2c860*/  UISETP.GE.U32.AND UP6, UPT, UR9, 0x7ffffde5, UPT ;  /* 0x7ffffde50900788c */ /* 0x000fe2000bfc6070 */
[----:B------:R-:W3:Y:S01]  /*2c870*/  LDL.64 R234, [R1+0xa90] ;  /* 0x000a900001ea7983 */ /* 0x000ee20000100a00 */
[----:B------:R-:W-:Y:S02]  /*2c880*/  USEL UR9, URZ, 0x7fff8, UP1 ;  /* 0x0007fff8ff097887 */ /* 0x000fe40008800000 */
[----:B------:R-:W-:Y:S01]  /*2c890*/  UIADD3 UR23, UPT, UPT, UR23, -0x1d3, URZ ;  /* 0xfffffe2d17177890 */ /* 0x000fe2000fffe0ff */
[----:B------:R-:W3:Y:S01]  /*2c8a0*/  LDL.64 R230, [R1+0x8a0] ;  /* 0x0008a00001e67983 */ /* 0x000ee20000100a00 */
[----:B------:R-:W-:-:S03]  /*2c8b0*/  UISETP.GE.U32.AND UP1, UPT, UR6, 0x7ffffde6, UPT ;  /* 0x7ffffde60600788c */ /* 0x000fc6000bf26070 */
[----:B------:R-:W3:Y:S04]  /*2c8c0*/  LDL.64 R226, [R1+0x8a8] ;  /* 0x0008a80001e27983 */ /* 0x000ee80000100a00 */
        /* <DEDUP_REMOVED lines=36> */
[----:B--2---:R-:W-:Y:S04]  /*2cb10*/  LDGSTS.E [R2+0x6e00], desc[UR20][R10.64], !P0 ;  /* 0x06e000000a027fae */ /* 0x004fe8000c1a1014 */
[----:B------:R-:W2:Y:S01]  /*2cb20*/  LDL.64 R10, [R1+0x120] ;  /* 0x00012000010a7983 */ /* 0x000ea20000100a00 */
[----:B------:R-:W-:Y:S01]  /*2cb30*/  USEL UR6, URZ, 0x1, UP2 ;  /* 0x00000001ff067887 */ /* 0x000fe20009000000 */
[----:B------:R-:W-:Y:S01]  /*2cb40*/  ISETP.GE.U32.AND P3, PT, R4, 0x7ffffde1, PT ;  /* 0x7ffffde10400780c */ /* 0x000fe20003f66070 */
[----:B------:R-:W-:-:S02]  /*2cb50*/  UISETP.GE.U32.AND UP4, UPT, UR24, 0x7ffffded, UPT ;  /* 0x7ffffded1800788c */ /* 0x000fc4000bf86070 */
[----:B------:R-:W-:Y:S01]  /*2cb60*/  UISETP.GE.U32.AND UP2, UPT, UR4, 0x7ffffde2, UPT ;  /* 0x7ffffde20400788c */ /* 0x000fe2000bf46070 */
[----:B-----5:R-:W-:Y:S01]  /*2cb70*/  IADD3 R5, PT, PT, R6, -0x1d9, RZ ;  /* 0xfffffe2706057810 */ /* 0x020fe20007ffe0ff */
[----:B------:R-:W-:Y:S02]  /*2cb80*/  UIADD3 UR22, UPT, UPT, UR22, -0x1d6, URZ ;  /* 0xfffffe2a16167890 */ /* 0x000fe4000fffe0ff */
[----:B------:R-:W-:Y:S02]  /*2cb90*/  UISETP.GE.U32.AND UP5, UPT, UR23, 0x7ffffdee, UPT ;  /* 0x7ffffdee1700788c */ /* 0x000fe4000bfa6070 */
[----:B------:R-:W-:Y:S01]  /*2cba0*/  UIADD3 UR19, UPT, UPT, UR19, -0x1d5, URZ ;  /* 0xfffffe2b13137890 */ /* 0x000fe2000fffe0ff */
[----:B------:R-:W-:Y:S01]  /*2cbb0*/  SEL R4, RZ, 0x1, P3 ;  /* 0x00000001ff047807 */ /* 0x000fe20001800000 */
[----:B------:R-:W-:Y:S02]  /*2cbc0*/  USEL UR18, URZ, 0x1, UP4 ;  /* 0x00000001ff127887 */ /* 0x000fe4000a000000 */
[----:B------:R-:W-:Y:S01]  /*2cbd0*/  USEL UR26, URZ, 0x1fffe, UP2 ;  /* 0x0001fffeff1a7887 */ /* 0x000fe20009000000 */
[----:B------:R-:W-:Y:S01]  /*2cbe0*/  ISETP.GE.U32.AND P5, PT, R5, 0x7ffffde8, PT ;  /* 0x7ffffde80500780c */ /* 0x000fe20003fa6070 */
[----:B------:R-:W-:-:S02]  /*2cbf0*/  UIADD3 UR5, UPT, UPT, UR5, -0x1dd, URZ ;  /* 0xfffffe2305057890 */ /* 0x000fc4000fffe0ff */
[----:B------:R-:W-:Y:S01]  /*2cc00*/  UISETP.GE.U32.AND UP4, UPT, UR22, 0x7ffffdeb, UPT ;  /* 0x7ffffdeb1600788c */ /* 0x000fe2000bf86070 */
[----:B-1----:R-:W-:Y:S01]  /*2cc10*/  IADD3 R5, PT, PT, R8, -0x1de, RZ ;  /* 0xfffffe2208057810 */ /* 0x002fe20007ffe0ff */
[----:B------:R-:W-:Y:S01]  /*2cc20*/  USEL UR22, URZ, 0x1fffe, UP5 ;  /* 0x0001fffeff167887 */ /* 0x000fe2000a800000 */
[----:B------:R-:W-:Y:S01]  /*2cc30*/  SEL R6, RZ, 0x4, P4 ;  /* 0x00000004ff067807 */ /* 0x000fe20002000000 */
[----:B------:R-:W-:Y:S01]  /*2cc40*/  UISETP.GE.U32.AND UP5, UPT, UR19, 0x7ffffdec, UPT ;  /* 0x7ffffdec1300788c */ /* 0x000fe2000bfa6070 */
[----:B------:R-:W-:Y:S01]  /*2cc50*/  VIADD R4, R4, UR26 ;  /* 0x0000001a04047c36 */ /* 0x000fe20008000000 */
[----:B------:R-:W-:Y:S01]  /*2cc60*/  USEL UR19, URZ, 0x1fffe, UP3 ;  /* 0x0001fffeff137887 */ /* 0x000fe20009800000 */
[----:B------:R-:W1:Y:S01]  /*2cc70*/  LDC R8, c[0x0][0x3a0] ;  /* 0x0000e800ff087b82 */ /* 0x000e620000000800 */
[----:B------:R-:W-:Y:S02]  /*2cc80*/  UISETP.GE.U32.AND UP3, UPT, UR5, 0x7ffffde4, UPT ;  /* 0x7ffffde40500788c */ /* 0x000fe4000bf66070 */
[----:B------:R-:W-:-:S02]  /*2cc90*/  USEL UR23, URZ, 0x1, UP6 ;  /* 0x00000001ff177887 */ /* 0x000fc4000b000000 */
[----:B------:R-:W-:Y:S01]  /*2cca0*/  USEL UR24, URZ, 0x1fffe, UP1 ;  /* 0x0001fffeff187887 */ /* 0x000fe20008800000 */
[----:B------:R-:W-:Y:S01]  /*2ccb0*/  ISETP.GE.U32.AND P4, PT, R5, 0x7ffffde3, PT ;  /* 0x7ffffde30500780c */ /* 0x000fe20003f86070 */
[----:B------:R-:W-:Y:S02]  /*2ccc0*/  UIADD3 UR6, UPT, UPT, UR6, UR19, URZ ;  /* 0x0000001306067290 */ /* 0x000fe4000fffe0ff */
[----:B------:R-:W-:Y:S02]  /*2ccd0*/  USEL UR25, URZ, 0x7fff8, UP3 ;  /* 0x0007fff8ff197887 */ /* 0x000fe40009800000 */
[----:B------:R-:W-:Y:S01]  /*2cce0*/  UIADD3 UR23, UPT, UPT, UR23, UR24, URZ ;  /* 0x0000001817177290 */ /* 0x000fe2000fffe0ff */
[----:B------:R-:W-:Y:S01]  /*2ccf0*/  SEL R7, RZ, 0x4, P4 ;  /* 0x00000004ff077807 */ /* 0x000fe20002000000 */
[----:B------:R-:W-:Y:S01]  /*2cd00*/  USEL UR4, URZ, 0x4, UP4 ;  /* 0x00000004ff047887 */ /* 0x000fe2000a000000 */
[----:B------:R-:W-:Y:S01]  /*2cd10*/  LOP3.LUT R4, R4, 0x3, RZ, 0xc0, !PT ;  /* 0x0000000304047812 */ /* 0x000fe200078ec0ff */
[----:B------:R-:W-:-:S02]  /*2cd20*/  USEL UR5, URZ, 0x7fff8, UP5 ;  /* 0x0007fff8ff057887 */ /* 0x000fc4000a800000 */
[----:B------:R-:W-:Y:S02]  /*2cd30*/  ULOP3.LUT UR6, UR6, 0x3, URZ, 0xc0, !UPT ;  /* 0x0000000306067892 */ /* 0x000fe4000f8ec0ff */
[----:B------:R-:W-:Y:S01]  /*2cd40*/  ULOP3.LUT UR23, UR23, 0x3, URZ, 0xc0, !UPT ;  /* 0x0000000317177892 */ /* 0x000fe2000f8ec0ff */
[----:B------:R-:W-:Y:S01]  /*2cd50*/  SEL R5, RZ, 0x7fff8, P5 ;  /* 0x0007fff8ff057807 */ /* 0x000fe20002800000 */
[----:B------:R-:W-:Y:S01]  /*2cd60*/  UIADD3 UR18, UPT, UPT, UR18, UR22, URZ ;  /* 0x0000001612127290 */ /* 0x000fe2000fffe0ff */
[----:B------:R-:W-:Y:S01]  /*2cd70*/  IADD3 R4, PT, PT, R4, UR25, R7 ;  /* 0x0000001904047c10 */ /* 0x000fe2000fffe007 */
[----:B------:R-:W-:Y:S01]  /*2cd80*/  UIADD3 UR4, UPT, UPT, UR6, UR5, UR4 ;  /* 0x0000000506047290 */ /* 0x000fe2000fffe004 */
[----:B------:R-:W5:Y:S01]  /*2cd90*/  LDC R7, c[0x0][0x3a0] ;  /* 0x0000e800ff077b82 */ /* 0x000f620000000800 */
[----:B------:R-:W-:Y:S01]  /*2cda0*/  IADD3 R5, PT, PT, R5, UR23, R6 ;  /* 0x0000001705057c10 */ /* 0x000fe2000fffe006 */
[----:B------:R-:W-:Y:S01]  /*2cdb0*/  ULOP3.LUT UR18, UR18, 0x3, URZ, 0xc0, !UPT ;  /* 0x0000000312127892 */ /* 0x000fe2000f8ec0ff */
[----:B------:R-:W-:Y:S01]  /*2cdc0*/  LOP3.LUT R4, R4, 0xf, RZ, 0xc0, !PT ;  /* 0x0000000f04047812 */ /* 0x000fe200078ec0ff */
[----:B------:R-:W-:-:S02]  /*2cdd0*/  USHF.L.U32 UR4, UR4, 0x8, URZ ;  /* 0x0000000804047899 */ /* 0x000fc400080006ff */
[----:B------:R-:W-:Y:S02]  /*2cde0*/  UIADD3 UR9, UPT, UPT, UR18, UR9, UR17 ;  /* 0x0000000912097290 */ /* 0x000fe4000fffe011 */
[----:B------:R-:W-:Y:S01]  /*2cdf0*/  ULOP3.LUT UR4, UR4, 0xf00, URZ, 0xe2, !UPT ;  /* 0x00000f0004047892 */ /* 0x000fe2000f8ee2ff */
[----:B------:R-:W-:Y:S01]  /*2ce00*/  IMAD R4, R5, 0x10, R4 ;  /* 0x0000001005047824 */ /* 0x000fe200078e0204 */
[----:B------:R-:W-:Y:S01]  /*2ce10*/  IADD3 R6, PT, PT, R9, -0x1cf, RZ ;  /* 0xfffffe3109067810 */ /* 0x000fe20007ffe0ff */
[----:B------:R-:W2:Y:S01]  /*2ce20*/  LDCU UR23, c[0x0][0x3a0] ;  /* 0x00007400ff1777ac */ /* 0x000ea20008000800 */
[----:B------:R-:W-:Y:S02]  /*2ce30*/  ULEA UR4, UR9, UR4, 0xc ;  /* 0x0000000409047291 */ /* 0x000fe4000f8e60ff */
[----:B------:R-:W-:Y:S01]  /*2ce40*/  LOP3.LUT R4, R4, 0xff, RZ, 0xc0, !PT ;  /* 0x000000ff04047812 */ /* 0x000fe200078ec0ff */
[----:B------:R-:W2:Y:S01]  /*2ce50*/  LDC R9, c[0x0][0x3a0] ;  /* 0x0000e800ff097b82 */ /* 0x000ea20000000800 */
[----:B------:R-:W-:Y:S01]  /*2ce60*/  ISETP.GE.U32.AND P5, PT, R6, 0x7ffffdf2, PT ;  /* 0x7ffffdf20600780c */ /* 0x000fe20003fa6070 */
[----:B------:R-:W2:Y:S02]  /*2ce70*/  LDCU UR26, c[0x0][0x3a0] ;  /* 0x00007400ff1a77ac */ /* 0x000ea40008000800 */
[----:B------:R-:W-:Y:S01]  /*2ce80*/  VIADD R4, R4, UR4 ;  /* 0x0000000404047c36 */ /* 0x000fe20008000000 */
[----:B-1----:R-:W-:Y:S01]  /*2ce90*/  IADD3 R5, PT, PT, R8, -0x1d0, RZ ;  /* 0xfffffe3008057810 */ /* 0x002fe20007ffe0ff */
[----:B------:R-:W1:Y:S02]  /*2cea0*/  LDCU UR18, c[0x0][0x3a0] ;  /* 0x00007400ff1277ac */ /* 0x000e640008000800 */
[----:B------:R-:W1:Y:S01]  /*2ceb0*/  LDC R8, c[0x0][0x3a0] ;  /* 0x0000e800ff087b82 */ /* 0x000e620000000800 */
[----:B------:R-:W-:Y:S01]  /*2cec0*/  LOP3.LUT R4, R4, 0xffff, RZ, 0xc0, !PT ;  /* 0x0000ffff04047812 */ /* 0x000fe200078ec0ff */
[----:B------:R-:W1:Y:S01]  /*2ced0*/  LDCU UR25, c[0x0][0x3a0] ;  /* 0x00007400ff1977ac */ /* 0x000e620008000800 */
[----:B------:R-:W-:-:S02]  /*2cee0*/  ISETP.GE.U32.AND P4, PT, R5, 0x7ffffdf1, PT ;  /* 0x7ffffdf10500780c */ /* 0x000fc40003f86070 */
[----:B------:R-:W-:Y:S01]  /*2cef0*/  SHF.R.U32.HI R5, RZ, 0xf, R4 ;  /* 0x0000000fff057819 */ /* 0x000fe20000011604 */
[----:B------:R-:W-:Y:S01]  /*2cf00*/  LDGSTS.E [R2+0x7000], desc[UR20][R22.64], !P5 ;  /* 0x0700000016027fae */ /* 0x000fe2000e9a1014 */
[----:B------:R-:W1:Y:S03]  /*2cf10*/  LDCU UR17, c[0x0][0x3a0] ;  /* 0x00007400ff1177ac */ /* 0x000e660008000800 */
[----:B------:R-:W-:Y:S01]  /*2cf20*/  LDGSTS.E [R2+0x7200], desc[UR20][R30.64], !P5 ;  /* 0x072000001e027fae */ /* 0x000fe2000e9a1014 */
[----:B------:R-:W-:Y:S01]  /*2cf30*/  LOP3.LUT P0, RZ, R5, 0x1, RZ, 0xc0, !PT ;  /* 0x0000000105ff7812 */ /* 0x000fe2000780c0ff */
[----:B------:R-:W1:Y:S02]  /*2cf40*/  LDCU UR24, c[0x0][0x3a0] ;  /* 0x00007400ff1877ac */ /* 0x000e640008000800 */
[----:B------:R-:W-:Y:S01]  /*2cf50*/  LDGSTS.E [R2+0x7400], desc[UR20][R20.64], !P5 ;  /* 0x0740000014027fae */ /* 0x000fe2000e9a1014 */
[----:B------:R-:W1:Y:S03]  /*2cf60*/  LDCU UR5, c[0x0][0x3a0] ;  /* 0x00007400ff0577ac */ /* 0x000e660008000800 */
[----:B------:R-:W5:Y:S01]  /*2cf70*/  LDL.64 R22, [R1+0x2d0] ;  /* 0x0002d00001167983 */ /* 0x000f620000100a00 */
[----:B------:R-:W1:Y:S03]  /*2cf80*/  LDCU UR4, c[0x0][0x3a0] ;  /* 0x00007400ff0477ac */ /* 0x000e660008000800 */
[----:B------:R-:W-:Y:S01]  /*2cf90*/  LDGSTS.E [R2+0x7600], desc[UR20][R18.64], !P5 ;  /* 0x0760000012027fae */ /* 0x000fe2000e9a1014 */
[----:B------:R-:W1:Y:S03]  /*2cfa0*/  LDCU UR22, c[0x0][0x3a0] ;  /* 0x00007400ff1677ac */ /* 0x000e660008000800 */
[----:B------:R-:W5:Y:S01]  /*2cfb0*/  LDL.64 R20, [R1+0x2d8] ;  /* 0x0002d80001147983 */ /* 0x000f620000100a00 */
[----:B------:R-:W1:Y:S03]  /*2cfc0*/  LDCU UR19, c[0x0][0x3a0] ;  /* 0x00007400ff1377ac */ /* 0x000e660008000800 */
[----:B----4-:R-:W-:Y:S01]  /*2cfd0*/  LDGSTS.E [R2+0x7800], desc[UR20][R16.64], !P4 ;  /* 0x0780000010027fae */ /* 0x010fe2000e1a1014 */
[----:B------:R-:W4:Y:S03]  /*2cfe0*/  LDCU UR9, c[0x0][0x3a0] ;  /* 0x00007400ff0977ac */ /* 0x000f260008000800 */
[----:B------:R-:W4:Y:S01]  /*2cff0*/  LDL.64 R18, [R1+0x2e0] ;  /* 0x0002e00001127983 */ /* 0x000f220000100a00 */
[----:B------:R-:W-:-:S03]  /*2d000*/  UIADD3 UR28, UPT, UPT, UR28, -0x1e4, URZ ;  /* 0xfffffe1c1c1c7890 */ /* 0x000fc6000fffe0ff */
[----:B------:R-:W4:Y:S01]  /*2d010*/  LDL.64 R30, [R1+0x2e8] ;  /* 0x0002e800011e7983 */ /* 0x000f220000100a00 */
[----:B------:R-:W1:Y:S03]  /*2d020*/  LDCU UR6, c[0x0][0x3a0] ;  /* 0x00007400ff0677ac */ /* 0x000e660008000800 */
[----:B------:R-:W4:Y:S04]  /*2d030*/  LDL.64 R16, [R1+0x2f0] ;  /* 0x0002f00001107983 */ /* 0x000f280000100a00 */
[----:B------:R-:W-:Y:S04]  /*2d040*/  LDGSTS.E [R2+0x7a00], desc[UR20][R28.64], !P4 ;  /* 0x07a000001c027fae */ /* 0x000fe8000e1a1014 */
[----:B---3--:R-:W-:Y:S04]  /*2d050*/  LDGSTS.E [R2+0x7c00], desc[UR20][R14.64], !P4 ;  /* 0x07c000000e027fae */ /* 0x008fe8000e1a1014 */
[----:B------:R-:W-:Y:S04]  /*2d060*/  LDGSTS.E [R2+0x7e00], desc[UR20][R12.64], !P4 ;  /* 0x07e000000c027fae */ /* 0x000fe8000e1a1014 */
[----:B------:R-:W-:Y:S04]  /*2d070*/  LDGSTS.E [R2+0x8000], desc[UR20][R26.64], P0 ;  /* 0x080000001a027fae */ /* 0x000fe800081a1014 */
[----:B------:R-:W3:Y:S04]  /*2d080*/  LDL.64 R14, [R1+0x2f8] ;  /* 0x0002f800010e7983 */ /* 0x000ee80000100a00 */
[----:B------:R-:W3:Y:S04]  /*2d090*/  LDL.64 R12, [R1+0x300] ;  /* 0x00030000010c7983 */ /* 0x000ee80000100a00 */
[----:B------:R-:W3:Y:S04]  /*2d0a0*/  LDL.64 R28, [R1+0x308] ;  /* 0x00030800011c7983 */ /* 0x000ee80000100a00 */
[----:B------:R-:W-:Y:S04]  /*2d0b0*/  LDGSTS.E [R2+0x8200], desc[UR20][R34.64], P0 ;  /* 0x0820000022027fae */ /* 0x000fe800081a1014 */
[----:B------:R-:W3:Y:S01]  /*2d0c0*/  LDL.64 R26, [R1+0x310] ;  /* 0x00031000011a7983 */ /* 0x000ee20000100a00 */
[----:B------:R-:W-:-:S02]  /*2d0d0*/  SHF.R.U32.HI R5, RZ, 0xe, R4 ;  /* 0x0000000eff057819 */ /* 0x000fc40000011604 */
[----:B------:R-:W-:Y:S01]  /*2d0e0*/  SHF.R.U32.HI R6, RZ, 0xd, R4 ;  /* 0x0000000dff067819 */ /* 0x000fe20000011604 */
[----:B------:R-:W3:Y:S04]  /*2d0f0*/  LDL.64 R34, [R1+0x360] ;  /* 0x0003600001227983 */ /* 0x000ee80000100a00 */
[----:B--2---:R-:W-:Y:S04]  /*2d100*/  LDGSTS.E [R2+0x8400], desc[UR20][R10.64], P0 ;  /* 0x084000000a027fae */ /* 0x004fe800081a1014 */
[----:B------:R-:W-:Y:S04]  /*2d110*/  LDGSTS.E [R2+0x8600], desc[UR20][R24.64], P0 ;  /* 0x0860000018027fae */ /* 0x000fe800081a1014 */
[----:B------:R-:W2:Y:S04]  /*2d120*/  LDL.64 R10, [R1+0x318] ;  /* 0x00031800010a7983 */ /* 0x000ea80000100a00 */
[----:B------:R-:W2:Y:S01]  /*2d130*/  LDL.64 R24, [R1+0x320] ;  /* 0x0003200001187983 */ /* 0x000ea20000100a00 */
[----:B------:R-:W-:-:S02]  /*2d140*/  LOP3.LUT P5, RZ, R5, 0x1, RZ, 0xc0, !PT ;  /* 0x0000000105ff7812 */ /* 0x000fc400078ac0ff */
[----:B------:R-:W-:Y:S02]  /*2d150*/  LOP3.LUT P4, RZ, R6, 0x1, RZ, 0xc0, !PT ;  /* 0x0000000106ff7812 */ /* 0x000fe4000788c0ff */
[----:B------:R-:W-:Y:S01]  /*2d160*/  SHF.R.U32.HI R5, RZ, 0xc, R4 ;  /* 0x0000000cff057819 */ /* 0x000fe20000011604 */
[----:B------:R-:W1:Y:S03]  /*2d170*/  LDC R6, c[0x0][0x3a0] ;  /* 0x0000e800ff067b82 */ /* 0x000e660000000800 */
[----:B------:R-:W-:-:S05]  /*2d180*/  LOP3.LUT P6, RZ, R5, 0x1, RZ, 0xc0, !PT ;  /* 0x0000000105ff7812 */ /* 0x000fca00078cc0ff */
[----:B------:R-:W-:Y:S04]  /*2d190*/  LDGSTS.E [R2+0x8800], desc[UR20][R32.64], P5 ;  /* 0x0880000020027fae */ /* 0x000fe8000a9a1014 */
[----:B------:R-:W2:Y:S04]  /*2d1a0*/  LDL.64 R32, [R1+0x378] ;  /* 0x0003780001207983 */ /* 0x000ea80000100a00 */
[----:B-----5:R-:W-:Y:S04]  /*2d1b0*/  LDGSTS.E [R2+0x8a00], desc[UR20][R22.64], P5 ;  /* 0x08a0000016027fae */ /* 0x020fe8000a9a1014 */
[----:B------:R-:W-:Y:S04]  /*2d1c0*/  LDGSTS.E [R2+0x8c00], desc[UR20][R20.64], P5 ;  /* 0x08c0000014027fae */ /* 0x000fe8000a9a1014 */
[----:B------:R-:W5:Y:S04]  /*2d1d0*/  LDL.64 R22, [R1+0x330] ;  /* 0x0003300001167983 */ /* 0x000f680000100a00 */
[----:B----4-:R-:W-:Y:S04]  /*2d1e0*/  LDGSTS.E [R2+0x8e00], desc[UR20][R18.64], P5 ;  /* 0x08e0000012027fae */ /* 0x010fe8000a9a1014 */
[----:B------:R-:W4:Y:S04]  /*2d1f0*/  LDL.64 R20, [R1+0x338] ;  /* 0x0003380001147983 */ /* 0x000f280000100a00 */
[----:B------:R-:W-:Y:S04]  /*2d200*/  LDGSTS.E [R2+0x9000], desc[UR20][R30.64], P4 ;  /* 0x090000001e027fae */ /* 0x000fe8000a1a1014 */
[----:B------:R-:W4:Y:S04]  /*2d210*/  LDL.64 R18, [R1+0x340] ;  /* 0x0003400001127983 */ /* 0x000f280000100a00 */
[----:B------:R-:W-:Y:S04]  /*2d220*/  LDGSTS.E [R2+0x9200], desc[UR20][R16.64], P4 ;  /* 0x0920000010027fae */ /* 0x000fe8000a1a1014 */
[----:B------:R-:W4:Y:S04]  /*2d230*/  LDL.64 R30, [R1+0x380] ;  /* 0x00038000011e7983 */ /* 0x000f280000100a00 */
[----:B------:R-:W4:Y:S04]  /*2d240*/  LDL.64 R16, [R1+0x358] ;  /* 0x0003580001107983 */ /* 0x000f280000100a00 */
[----:B---3--:R-:W-:Y:S04]  /*2d250*/  LDGSTS.E [R2+0x9400], desc[UR20][R14.64], P4 ;  /* 0x094000000e027fae */ /* 0x008fe8000a1a1014 */
[----:B------:R-:W-:Y:S04]  /*2d260*/  LDGSTS.E [R2+0x9600], desc[UR20][R12.64], P4 ;  /* 0x096000000c027fae */ /* 0x000fe8000a1a1014 */
[----:B------:R-:W-:Y:S04]  /*2d270*/  LDGSTS.E [R2+0x9800], desc[UR20][R28.64], P6 ;  /* 0x098000001c027fae */ /* 0x000fe8000b1a1014 */
[----:B------:R-:W3:Y:S04]  /*2d280*/  LDL.64 R14, [R1+0x368] ;  /* 0x00036800010e7983 */ /* 0x000ee80000100a00 */
[----:B------:R-:W3:Y:S04]  /*2d290*/  LDL.64 R12, [R1+0x370] ;  /* 0x00037000010c7983 */ /* 0x000ee80000100a00 */
[----:B------:R-:W-:Y:S04]  /*2d2a0*/  LDGSTS.E [R2+0x9a00], desc[UR20][R26.64], P6 ;  /* 0x09a000001a027fae */ /* 0x000fe8000b1a1014 */
[----:B------:R-:W3:Y:S04]  /*2d2b0*/  LDL.64 R28, [R1+0x388] ;  /* 0x00038800011c7983 */ /* 0x000ee80000100a00 */
[----:B------:R-:W3:Y:S04]  /*2d2c0*/  LDL.64 R26, [R1+0x398] ;  /* 0x00039800011a7983 */ /* 0x000ee80000100a00 */
[----:B--2---:R-:W-:Y:S04]  /*2d2d0*/  LDGSTS.E [R2+0x9c00], desc[UR20][R10.64], P6 ;  /* 0x09c000000a027fae */ /* 0x004fe8000b1a1014 */
[----:B------:R-:W-:Y:S04]  /*2d2e0*/  LDGSTS.E [R2+0x9e00], desc[UR20][R24.64], P6 ;  /* 0x09e0000018027fae */ /* 0x000fe8000b1a1014 */
[----:B------:R-:W2:Y:S04]  /*2d2f0*/  LDL.64 R10, [R1+0x390] ;  /* 0x00039000010a7983 */ /* 0x000ea80000100a00 */
[----:B------:R-:W2:Y:S01]  /*2d300*/  LDL.64 R24, [R1+0x3a0] ;  /* 0x0003a00001187983 */ /* 0x000ea20000100a00 */
[----:B------:R-:W-:-:S04]  /*2d310*/  SHF.R.U32.HI R5, RZ, 0xb, R4 ;  /* 0x0000000bff057819 */ /* 0x000fc80000011604 */
[----:B------:R-:W-:Y:S02]  /*2d320*/  LOP3.LUT P0, RZ, R5, 0x1, RZ, 0xc0, !PT ;  /* 0x0000000105ff7812 */ /* 0x000fe4000780c0ff */
[----:B------:R-:W-:-:S04]  /*2d330*/  SHF.R.U32.HI R5, RZ, 0xa, R4 ;  /* 0x0000000aff057819 */ /* 0x000fc80000011604 */
[----:B------:R-:W-:Y:S02]  /*2d340*/  LOP3.LUT P5, RZ, R5, 0x1, RZ, 0xc0, !PT ;  /* 0x0000000105ff7812 */ /* 0x000fe400078ac0ff */
[----:B------:R-:W-:-:S04]  /*2d350*/  SHF.R.U32.HI R5, RZ, 0x9, R4 ;  /* 0x00000009ff057819 */ /* 0x000fc80000011604 */
[----:B------:R-:W-:Y:S01]  /*2d360*/  LOP3.LUT P4, RZ, R5, 0x1, RZ, 0xc0, !PT ;  /* 0x0000000105ff7812 */ /* 0x000fe2000788c0ff */
[----:B------:R-:W-:Y:S01]  /*2d370*/  LDGSTS.E [R2+0xa000], desc[UR20][R40.64], P0 ;  /* 0x0a00000028027fae */ /* 0x000fe200081a1014 */
[----:B------:R-:W-:Y:S01]  /*2d380*/  SHF.R.U32.HI R5, RZ, 0x8, R4 ;  /* 0x00000008ff057819 */ /* 0x000fe20000011604 */
[----:B-1----:R-:W-:Y:S02]  /*2d390*/  VIADD R6, R6, 0xfffffe0d ;  /* 0xfffffe0d06067836 */ /* 0x002fe40000000000 */
[----:B------:R-:W2:Y:S04]  /*2d3a0*/  LDL.64 R40, [R1+0x5d8] ;  /* 0x0005d80001287983 */ /* 0x000ea80000100a00 */
[----:B-----5:R-:W-:Y:S04]  /*2d3b0*/  LDGSTS.E [R2+0xa200], desc[UR20][R22.64], P0 ;  /* 0x0a20000016027fae */ /* 0x020fe800081a1014 */
[----:B----4-:R-:W-:Y:S04]  /*2d3c0*/  LDGSTS.E [R2+0xa400], desc[UR20][R20.64], P0 ;  /* 0x0a40000014027fae */ /* 0x010fe800081a1014 */
[----:B------:R-:W4:Y:S04]  /*2d3d0*/  LDL.64 R22, [R1+0x3a8] ;  /* 0x0003a80001167983 */ /* 0x000f280000100a00 */
[----:B------:R-:W-:Y:S01]  /*2d3e0*/  LDGSTS.E [R2+0xa600], desc[UR20][R18.64], P0 ;  /* 0x0a60000012027fae */ /* 0x000fe200081a1014 */
[----:B------:R-:W-:-:S03]  /*2d3f0*/  LOP3.LUT P0, RZ, R5, 0x1, RZ, 0xc0, !PT ;  /* 0x0000000105ff7812 */ /* 0x000fc6000780c0ff */
[----:B------:R-:W-:Y:S04]  /*2d400*/  LDGSTS.E [R2+0xa800], desc[UR20][R38.64], P5 ;  /* 0x0a80000026027fae */ /* 0x000fe8000a9a1014 */
[----:B------:R-:W-:Y:S04]  /*2d410*/  LDGSTS.E [R2+0xaa00], desc[UR20][R36.64], P5 ;  /* 0x0aa0000024027fae */ /* 0x000fe8000a9a1014 */
[----:B------:R-:W5:Y:S04]  /*2d420*/  LDL.64 R20, [R1+0x3b0] ;  /* 0x0003b00001147983 */ /* 0x000f680000100a00 */
[----:B------:R-:W-:Y:S04]  /*2d430*/  LDGSTS.E [R2+0xac00], desc[UR20][R16.64], P5 ;  /* 0x0ac0000010027fae */ /* 0x000fe8000a9a1014 */
[----:B------:R-:W-:Y:S04]  /*2d440*/  LDGSTS.E [R2+0xae00], desc[UR20][R34.64], P5 ;  /* 0x0ae0000022027fae */ /* 0x000fe8000a9a1014 */
[----:B------:R-:W5:Y:S04]  /*2d450*/  LDL.64 R18, [R1+0x3b8] ;  /* 0x0003b80001127983 */ /* 0x000f680000100a00 */
[----:B------:R-:W5:Y:S04]  /*2d460*/  LDL.64 R16, [R1+0x3c0] ;  /* 0x0003c00001107983 */ /* 0x000f680000100a00 */
[----:B---3--:R-:W-:Y:S04]  /*2d470*/  LDGSTS.E [R2+0xb000], desc[UR20][R14.64], P4 ;  /* 0x0b0000000e027fae */ /* 0x008fe8000a1a1014 */
[----:B------:R-:W-:Y:S04]  /*2d480*/  LDGSTS.E [R2+0xb200], desc[UR20][R12.64], P4 ;  /* 0x0b2000000c027fae */ /* 0x000fe8000a1a1014 */
[----:B------:R-:W-:Y:S04]  /*2d490*/  LDGSTS.E [R2+0xb400], desc[UR20][R32.64], P4 ;  /* 0x0b40000020027fae */ /* 0x000fe8000a1a1014 */
[----:B------:R-:W3:Y:S04]  /*2d4a0*/  LDL.64 R14, [R1+0x3d8] ;  /* 0x0003d800010e7983 */ /* 0x000ee80000100a00 */
[----:B------:R-:W-:Y:S04]  /*2d4b0*/  LDGSTS.E [R2+0xb600], desc[UR20][R30.64], P4 ;  /* 0x0b6000001e027fae */ /* 0x000fe8000a1a1014 */
[----:B------:R-:W3:Y:S04]  /*2d4c0*/  LDL.64 R12, [R1+0x3e8] ;  /* 0x0003e800010c7983 */ /* 0x000ee80000100a00 */
[----:B------:R-:W-:Y:S04]  /*2d4d0*/  LDGSTS.E [R2+0xb800], desc[UR20][R28.64], P0 ;  /* 0x0b8000001c027fae */ /* 0x000fe800081a1014 */
[----:B------:R-:W3:Y:S04]  /*2d4e0*/  LDL.64 R34, [R1+0x3f8] ;  /* 0x0003f80001227983 */ /* 0x000ee80000100a00 */
[----:B------:R-:W3:Y:S04]  /*2d4f0*/  LDL.64 R32, [R1+0x420] ;  /* 0x0004200001207983 */ /* 0x000ee80000100a00 */
[----:B------:R-:W3:Y:S04]  /*2d500*/  LDL.64 R30, [R1+0x430] ;  /* 0x00043000011e7983 */ /* 0x000ee80000100a00 */
[----:B------:R-:W3:Y:S01]  /*2d510*/  LDL.64 R28, [R1+0x440] ;  /* 0x00044000011c7983 */ /* 0x000ee20000100a00 */
[----:B------:R-:W-:-:S03]  /*2d520*/  SHF.R.U32.HI R5, RZ, 0x7, R4 ;  /* 0x00000007ff057819 */ /* 0x000fc60000011604 */
[----:B------:R-:W3:Y:S04]  /*2d530*/  LDL.64 R38, [R1+0x560] ;  /* 0x0005600001267983 */ /* 0x000ee80000100a00 */
[----:B------:R-:W3:Y:S04]  /*2d540*/  LDL.64 R36, [R1+0x570] ;  /* 0x0005700001247983 */ /* 0x000ee80000100a00 */
[----:B--2---:R-:W-:Y:S04]  /*2d550*/  LDGSTS.E [R2+0xba00], desc[UR20][R10.64], P0 ;  /* 0x0ba000000a027fae */ /* 0x004fe800081a1014 */
[----:B------:R-:W-:Y:S04]  /*2d560*/  LDGSTS.E [R2+0xbc00], desc[UR20][R26.64], P0 ;  /* 0x0bc000001a027fae */ /* 0x000fe800081a1014 */
[----:B------:R-:W-:Y:S04]  /*2d570*/  LDGSTS.E [R2+0xbe00], desc[UR20][R24.64], P0 ;  /* 0x0be0000018027fae */ /* 0x000fe800081a1014 */
[----:B------:R-:W2:Y:S04]  /*2d580*/  LDL.64 R10, [R1+0x408] ;  /* 0x00040800010a7983 */ /* 0x000ea80000100a00 */
[----:B------:R-:W2:Y:S04]  /*2d590*/  LDL.64 R26, [R1+0x450] ;  /* 0x00045000011a7983 */ /* 0x000ea80000100a00 */
[----:B------:R-:W2:Y:S01]  /*2d5a0*/  LDL.64 R24, [R1+0x460] ;  /* 0x0004600001187983 */ /* 0x000ea20000100a00 */
[----:B------:R-:W-:-:S02]  /*2d5b0*/  LOP3.LUT P5, RZ, R5, 0x1, RZ, 0xc0, !PT ;  /* 0x0000000105ff7812 */ /* 0x000fc400078ac0ff */
[----:B------:R-:W-:-:S04]  /*2d5c0*/  SHF.R.U32.HI R5, RZ, 0x6, R4 ;  /* 0x00000006ff057819 */ /* 0x000fc80000011604 */
[----:B------:R-:W-:Y:S02]  /*2d5d0*/  LOP3.LUT P4, RZ, R5, 0x1, RZ, 0xc0, !PT ;  /* 0x0000000105ff7812 */ /* 0x000fe4000788c0ff */
[----:B------:R-:W-:-:S04]  /*2d5e0*/  SHF.R.U32.HI R5, RZ, 0x5, R4 ;  /* 0x00000005ff057819 */ /* 0x000fc80000011604 */
[----:B------:R-:W-:Y:S02]  /*2d5f0*/  LOP3.LUT P6, RZ, R5, 0x1, RZ, 0xc0, !PT ;  /* 0x0000000105ff7812 */ /* 0x000fe400078cc0ff */
[----:B------:R-:W-:-:S04]  /*2d600*/  SHF.R.U32.HI R5, RZ, 0x4, R4 ;  /* 0x00000004ff057819 */ /* 0x000fc80000011604 */
[----:B------:R-:W-:Y:S01]  /*2d610*/  LOP3.LUT P0, RZ, R5, 0x1, RZ, 0xc0, !PT ;  /* 0x0000000105ff7812 */ /* 0x000fe2000780c0ff */
[----:B----4-:R-:W-:Y:S04]  /*2d620*/  LDGSTS.E [R2+0xc000], desc[UR20][R22.64], P5 ;  /* 0x0c00000016027fae */ /* 0x010fe8000a9a1014 */
[----:B------:R-:W4:Y:S04]  /*2d630*/  LDL.64 R22, [R1+0x470] ;  /* 0x0004700001167983 */ /* 0x000f280000100a00 */
[----:B-----5:R-:W-:Y:S04]  /*2d640*/  LDGSTS.E [R2+0xc200], desc[UR20][R20.64], P5 ;  /* 0x0c20000014027fae */ /* 0x020fe8000a9a1014 */
[----:B------:R-:W-:Y:S04]  /*2d650*/  LDGSTS.E [R2+0xc400], desc[UR20][R18.64], P5 ;  /* 0x0c40000012027fae */ /* 0x000fe8000a9a1014 */
[----:B------:R-:W-:Y:S04]  /*2d660*/  LDGSTS.E [R2+0xc600], desc[UR20][R16.64], P5 ;  /* 0x0c60000010027fae */ /* 0x000fe8000a9a1014 */
[----:B------:R-:W5:Y:S04]  /*2d670*/  LDL.64 R20, [R1+0x480] ;  /* 0x0004800001147983 */ /* 0x000f680000100a00 */
[----:B------:R-:W5:Y:S04]  /*2d680*/  LDL.64 R18, [R1+0x490] ;  /* 0x0004900001127983 */ /* 0x000f680000100a00 */
[----:B------:R-:W5:Y:S04]  /*2d690*/  LDL.64 R16, [R1+0x4a8] ;  /* 0x0004a80001107983 */ /* 0x000f680000100a00 */
[----:B---3--:R-:W-:Y:S04]  /*2d6a0*/  LDGSTS.E [R2+0xc800], desc[UR20][R14.64], P4 ;  /* 0x0c8000000e027fae */ /* 0x008fe8000a1a1014 */
[----:B------:R-:W-:Y:S04]  /*2d6b0*/  LDGSTS.E [R2+0xca00], desc[UR20][R12.64], P4 ;  /* 0x0ca000000c027fae */ /* 0x000fe8000a1a1014 */
[----:B------:R-:W3:Y:S04]  /*2d6c0*/  LDL.64 R14, [R1+0x4b8] ;  /* 0x0004b800010e7983 */ /* 0x000ee80000100a00 */
[----:B------:R-:W-:Y:S04]  /*2d6d0*/  LDGSTS.E [R2+0xcc00], desc[UR20][R34.64], P4 ;  /* 0x0cc0000022027fae */ /* 0x000fe8000a1a1014 */
[----:B------:R-:W3:Y:S01]  /*2d6e0*/  LDL.64 R12, [R1+0x4c8] ;  /* 0x0004c800010c7983 */ /* 0x000ee20000100a00 */
[----:B------:R-:W-:-:S03]  /*2d6f0*/  SHF.R.U32.HI R5, RZ, 0x3, R4 ;  /* 0x00000003ff057819 */ /* 0x000fc60000011604 */
[----:B------:R-:W3:Y:S04]  /*2d700*/  LDL.64 R34, [R1+0x580] ;  /* 0x0005800001227983 */ /* 0x000ee80000100a00 */
[----:B--2---:R-:W-:Y:S04]  /*2d710*/  LDGSTS.E [R2+0xce00], desc[UR20][R10.64], P4 ;  /* 0x0ce000000a027fae */ /* 0x004fe8000a1a1014 */
[----:B------:R-:W-:Y:S04]  /*2d720*/  LDGSTS.E [R2+0xd000], desc[UR20][R32.64], P6 ;  /* 0x0d00000020027fae */ /* 0x000fe8000b1a1014 */
[----:B------:R-:W-:Y:S04]  /*2d730*/  LDGSTS.E [R2+0xd200], desc[UR20][R30.64], P6 ;  /* 0x0d2000001e027fae */ /* 0x000fe8000b1a1014 */
[----:B------:R-:W-:Y:S04]  /*2d740*/  LDGSTS.E [R2+0xd400], desc[UR20][R28.64], P6 ;  /* 0x0d4000001c027fae */ /* 0x000fe8000b1a1014 */
[----:B------:R-:W-:Y:S04]  /*2d750*/  LDGSTS.E [R2+0xd600], desc[UR20][R26.64], P6 ;  /* 0x0d6000001a027fae */ /* 0x000fe8000b1a1014 */
[----:B------:R-:W2:Y:S04]  /*2d760*/  LDL.64 R10, [R1+0x4d8] ;  /* 0x0004d800010a7983 */ /* 0x000ea80000100a00 */
[----:B------:R-:W-:Y:S01]  /*2d770*/  LDGSTS.E [R2+0xd800], desc[UR20][R24.64], P0 ;  /* 0x0d80000018027fae */ /* 0x000fe200081a1014 */
[----:B------:R-:W-:-:S03]  /*2d780*/  LOP3.LUT P5, RZ, R5, 0x1, RZ, 0xc0, !PT ;  /* 0x0000000105ff7812 */ /* 0x000fc600078ac0ff */
[----:B------:R-:W2:Y:S04]  /*2d790*/  LDL.64 R28, [R1+0x500] ;  /* 0x00050000011c7983 */ /* 0x000ea80000100a00 */
[----:B------:R-:W2:Y:S04]  /*2d7a0*/  LDL.64 R26, [R1+0x528] ;  /* 0x00052800011a7983 */ /* 0x000ea80000100a00 */
[----:B------:R-:W2:Y:S01]  /*2d7b0*/  LDL.64 R24, [R1+0x4f0] ;  /* 0x0004f00001187983 */ /* 0x000ea20000100a00 */
[----:B------:R-:W-:-:S03]  /*2d7c0*/  SHF.R.U32.HI R5, RZ, 0x2, R4 ;  /* 0x00000002ff057819 */ /* 0x000fc60000011604 */
[----:B------:R-:W2:Y:S01]  /*2d7d0*/  LDL.64 R32, [R1+0x5a0] ;  /* 0x0005a00001207983 */ /* 0x000ea20000100a00 */
[----:B------:R-:W-:Y:S02]  /*2d7e0*/  LOP3.LUT P4, RZ, R5, 0x1, RZ, 0xc0, !PT ;  /* 0x0000000105ff7812 */ /* 0x000fe4000788c0ff */
[----:B------:R-:W1:Y:S01]  /*2d7f0*/  LDC R5, c[0x0][0x3a0] ;  /* 0x0000e800ff057b82 */ /* 0x000e620000000800 */
[----:B------:R-:W2:Y:S04]  /*2d800*/  LDL.64 R30, [R1+0x5b0] ;  /* 0x0005b000011e7983 */ /* 0x000ea80000100a00 */
[----:B----4-:R4:W-:Y:S01]  /*2d810*/  LDGSTS.E [R2+0xda00], desc[UR20][R22.64], P0 ;  /* 0x0da0000016027fae */ /* 0x0109e200081a1014 */
[----:B-1----:R-:W-:Y:S02]  /*2d820*/  IADD3 R5, PT, PT, R5, -0x1f4, RZ ;  /* 0xfffffe0c05057810 */ /* 0x002fe40007ffe0ff */
[----:B------:R-:W-:Y:S01]  /*2d830*/  SHF.R.U32.HI R4, RZ, 0x1, R4 ;  /* 0x00000001ff047819 */ /* 0x000fe20000011604 */
[----:B----4-:R-:W1:Y:S01]  /*2d840*/  LDC R22, c[0x0][0x3a0] ;  /* 0x0000e800ff167b82 */ /* 0x010e620000000800 */
[----:B-----5:R4:W-:Y:S04]  /*2d850*/  LDGSTS.E [R2+0xdc00], desc[UR20][R20.64], P0 ;  /* 0x0dc0000014027fae */ /* 0x0209e800081a1014 */
[----:B------:R-:W-:Y:S04]  /*2d860*/  LDGSTS.E [R2+0xde00], desc[UR20][R18.64], P0 ;  /* 0x0de0000012027fae */ /* 0x000fe800081a1014 */
[----:B------:R5:W-:Y:S01]  /*2d870*/  LDGSTS.E [R2+0xe000], desc[UR20][R16.64], P5 ;  /* 0x0e00000010027fae */ /* 0x000be2000a9a1014 */
[----:B------:R-:W-:Y:S01]  /*2d880*/  ISETP.GE.U32.AND P0, PT, R5, 0x7ffffdcd, PT ;  /* 0x7ffffdcd0500780c */ /* 0x000fe20003f06070 */
[----:B----4-:R-:W4:Y:S08]  /*2d890*/  LDC R21, c[0x0][0x3a0] ;  /* 0x0000e800ff157b82 */ /* 0x010f300000000800 */
[----:B-----5:R-:W5:Y:S01]  /*2d8a0*/  LDC R17, c[0x0][0x3a0] ;  /* 0x0000e800ff117b82 */ /* 0x020f620000000800 */
[----:B---3--:R3:W-:Y:S07]  /*2d8b0*/  LDGSTS.E [R2+0xe200], desc[UR20][R14.64], P5 ;  /* 0x0e2000000e027fae */ /* 0x0087ee000a9a1014 */
[----:B------:R-:W1:Y:S01]  /*2d8c0*/  LDC R16, c[0x0][0x3a0] ;  /* 0x0000e800ff107b82 */ /* 0x000e620000000800 */
[----:B------:R3:W-:Y:S01]  /*2d8d0*/  LDGSTS.E [R2+0xe400], desc[UR20][R12.64], P5 ;  /* 0x0e4000000c027fae */ /* 0x0007e2000a9a1014 */
[----:B------:R-:W-:-:S06]  /*2d8e0*/  IADD3 R5, PT, PT, R7, -0x1f2, RZ ;  /* 0xfffffe0e07057810 */ /* 0x000fcc0007ffe0ff */
[----:B---3--:R-:W3:Y:S08]  /*2d8f0*/  LDC R14, c[0x0][0x3a0] ;  /* 0x0000e800ff0e7b82 */ /* 0x008ef00000000800 */
[----:B------:R-:W1:Y:S08]  /*2d900*/  LDC R12, c[0x0][0x3a0] ;  /* 0x0000e800ff0c7b82 */ /* 0x000e700000000800 */
[----:B------:R-:W1:Y:S08]  /*2d910*/  LDC R13, c[0x0][0x3a0] ;  /* 0x0000e800ff0d7b82 */ /* 0x000e700000000800 */
[----:B------:R-:W1:Y:S08]  /*2d920*/  LDC R20, c[0x0][0x3a0] ;  /* 0x0000e800ff147b82 */ /* 0x000e700000000800 */
[----:B------:R-:W1:Y:S01]  /*2d930*/  LDC R19, c[0x0][0x3a0] ;  /* 0x0000e800ff137b82 */ /* 0x000e620000000800 */
[----:B--2---:R2:W-:Y:S01]  /*2d940*/  LDGSTS.E [R2+0xe600], desc[UR20][R10.64], P5 ;  /* 0x0e6000000a027fae */ /* 0x0045e2000a9a1014 */
[----:B------:R-:W-:-:S06]  /*2d950*/  VIADD R7, R8, 0xfffffe0f ;  /* 0xfffffe0f08077836 */ /* 0x000fcc0000000000 */
[----:B--2---:R-:W2:Y:S01]  /*2d960*/  LDC R10, c[0x0][0x3a0] ;  /* 0x0000e800ff0a7b82 */ /* 0x004ea20000000800 */
[----:B------:R-:W-:Y:S07]  /*2d970*/  LDGSTS.E [R2+0xe800], desc[UR20][R24.64], P4 ;  /* 0x0e80000018027fae */ /* 0x000fee000a1a1014 */
[----:B------:R-:W2:Y:S01]  /*2d980*/  LDC R11, c[0x0][0x3a0] ;  /* 0x0000e800ff0b7b82 */ /* 0x000ea20000000800 */
[----:B------:R-:W-:Y:S01]  /*2d990*/  ISETP.GE.U32.AND P5, PT, R6, 0x7ffffdce, PT ;  /* 0x7ffffdce0600780c */ /* 0x000fe20003fa6070 */
[----:B------:R-:W-:Y:S04]  /*2d9a0*/  LDGSTS.E [R2+0xea00], desc[UR20][R28.64], P4 ;  /* 0x0ea000001c027fae */ /* 0x000fe8000a1a1014 */
[----:B------:R-:W4:Y:S01]  /*2d9b0*/  LDL.64 R24, [R1+0x540] ;  /* 0x0005400001187983 */ /* 0x000f220000100a00 */
[----:B------:R-:W-:-:S02]  /*2d9c0*/  SEL R6, RZ, 0x1, P0 ;  /* 0x00000001ff067807 */ /* 0x000fc40000000000 */
[----:B------:R-:W-:Y:S01]  /*2d9d0*/  ISETP.GE.U32.AND P0, PT, R5, 0x7ffffdcf, PT ;  /* 0x7ffffdcf0500780c */ /* 0x000fe20003f06070 */
[----:B------:R-:W-:Y:S01]  /*2d9e0*/  LDGSTS.E [R2+0xec00], desc[UR20][R46.64], P4 ;  /* 0x0ec000002e027fae */ /* 0x000fe2000a1a1014 */
[----:B------:R-:W-:Y:S02]  /*2d9f0*/  SEL R5, RZ, 0x1fffe, P5 ;  /* 0x0001fffeff057807 */ /* 0x000fe40002800000 */
[----:B------:R-:W-:Y:S01]  /*2da00*/  ISETP.GE.U32.AND P5, PT, R7, 0x7ffffdd0, PT ;  /* 0x7ffffdd00700780c */ /* 0x000fe20003fa6070 */
[----:B------:R-:W4:Y:S01]  /*2da10*/  LDL.64 R28, [R1+0x5c8] ;  /* 0x0005c800011c7983 */ /* 0x000f220000100a00 */
[----:B------:R-:W-:Y:S01]  /*2da20*/  IADD3 R7, PT, PT, R9, -0x1f8, RZ ;  /* 0xfffffe0809077810 */ /* 0x000fe20007ffe0ff */
[----:B-1----:R-:W-:Y:S01]  /*2da30*/  VIADD R9, R12, 0xfffffe09 ;  /* 0xfffffe090c097836 */ /* 0x002fe20000000000 */
[----:B------:R-:W-:Y:S01]  /*2da40*/  SEL R8, RZ, 0x4, P0 ;  /* 0x00000004ff087807 */ /* 0x000fe20000000000 */
[----:B------:R-:W-:Y:S01]  /*2da50*/  LDGSTS.E [R2+0xee00], desc[UR20][R26.64], P4 ;  /* 0x0ee000001a027fae */ /* 0x000fe2000a1a1014 */
[----:B------:R-:W-:-:S02]  /*2da60*/  ISETP.GE.U32.AND P0, PT, R7, 0x7ffffdc9, PT ;  /* 0x7ffffdc90700780c */ /* 0x000fc40003f06070 */
[----:B------:R-:W-:Y:S01]  /*2da70*/  SEL R7, RZ, 0x7fff8, P5 ;  /* 0x0007fff8ff077807 */ /* 0x000fe20002800000 */
[----:B--2---:R-:W-:Y:S01]  /*2da80*/  VIADD R11, R11, 0xfffffe0b ;  /* 0xfffffe0b0b0b7836 */ /* 0x004fe20000000000 */
[----:B------:R-:W-:Y:S01]  /*2da90*/  ISETP.GE.U32.AND P5, PT, R9, 0x7ffffdca, PT ;  /* 0x7ffffdca0900780c */ /* 0x000fe20003fa6070 */
[----:B------:R-:W2:Y:S01]  /*2daa0*/  LDL.64 R46, [R1+0x5f8] ;  /* 0x0005f800012e7983 */ /* 0x000ea20000100a00 */
[----:B------:R-:W-:Y:S02]  /*2dab0*/  IADD3 R9, PT, PT, R10, -0x1f6, RZ ;  /* 0xfffffe0a0a097810 */ /* 0x000fe40007ffe0ff */
[----:B------:R-:W-:Y:S02]  /*2dac0*/  SEL R10, RZ, 0x1, P0 ;  /* 0x00000001ff0a7807 */ /* 0x000fe40000000000 */
[----:B------:R-:W-:Y:S01]  /*2dad0*/  ISETP.GE.U32.AND P0, PT, R9, 0x7ffffdcb, PT ;  /* 0x7ffffdcb0900780c */ /* 0x000fe20003f06070 */
[----:B---3--:R-:W-:Y:S01]  /*2dae0*/  VIADD R12, R14, 0xfffffe05 ;  /* 0xfffffe050e0c7836 */ /* 0x008fe20000000000 */
[----:B------:R-:W-:Y:S01]  /*2daf0*/  SEL R9, RZ, 0x1fffe, P5 ;  /* 0x0001fffeff097807 */ /* 0x000fe20002800000 */
[----:B------:R-:W3:Y:S01]  /*2db00*/  LDL.64 R26, [R1+0x5e8] ;  /* 0x0005e800011a7983 */ /* 0x000ee20000100a00 */
[----:B------:R-:W-:-:S04]  /*2db10*/  ISETP.GE.U32.AND P5, PT, R11, 0x7ffffdcc, PT ;  /* 0x7ffffdcc0b00780c */ /* 0x000fc80003fa6070 */
[----:B------:R-:W-:Y:S02]  /*2db20*/  SEL R14, RZ, 0x7fff8, P5 ;  /* 0x0007fff8ff0e7807 */ /* 0x000fe40002800000 */
[----:B------:R-:W-:Y:S02]  /*2db30*/  LOP3.LUT P5, RZ, R4, 0x1, RZ, 0xc0, !PT ;  /* 0x0000000104ff7812 */ /* 0x000fe400078ac0ff */
[----:B------:R-:W-:Y:S02]  /*2db40*/  IADD3 R11, PT, PT, R13, -0x1fc, RZ ;  /* 0xfffffe040d0b7810 */ /* 0x000fe40007ffe0ff */
[----:B------:R-:W-:Y:S02]  /*2db50*/  SEL R15, RZ, 0x4, P0 ;  /* 0x00000004ff0f7807 */ /* 0x000fe40000000000 */
[----:B------:R-:W-:Y:S02]  /*2db60*/  ISETP.GE.U32.AND P0, PT, R11, 0x7ffffdc5, PT ;  /* 0x7ffffdc50b00780c */ /* 0x000fe40003f06070 */
[----:B------:R-:W-:-:S02]  /*2db70*/  ISETP.GE.U32.AND P6, PT, R12, 0x7ffffdc6, PT ;  /* 0x7ffffdc60c00780c */ /* 0x000fc40003fc6070 */
[----:B-----5:R-:W-:Y:S01]  /*2db80*/  IADD3 R12, PT, PT, R17, -0x1fa, RZ ;  /* 0xfffffe06110c7810 */ /* 0x020fe20007ffe0ff */
[----:B------:R-:W-:Y:S01]  /*2db90*/  VIADD R4, R16, 0xfffffe07 ;  /* 0xfffffe0710047836 */ /* 0x000fe20000000000 */
[----:B------:R-:W-:Y:S02]  /*2dba0*/  SEL R13, RZ, 0x1, P0 ;  /* 0x00000001ff0d7807 */ /* 0x000fe40000000000 */
[----:B------:R-:W-:-:S04]  /*2dbb0*/  ISETP.GE.U32.AND P0, PT, R12, 0x7ffffdc7, PT ;  /* 0x7ffffdc70c00780c */ /* 0x000fc80003f06070 */
[----:B------:R-:W-:Y:S02]  /*2dbc0*/  SEL R18, RZ, 0x4, P0 ;  /* 0x00000004ff127807 */ /* 0x000fe40000000000 */
[----:B------:R-:W-:Y:S02]  /*2dbd0*/  ISETP.GE.U32.AND P0, PT, R4, 0x7ffffdc8, PT ;  /* 0x7ffffdc80400780c */ /* 0x000fe40003f06070 */
[----:B----4-:R-:W-:Y:S02]  /*2dbe0*/  IADD3 R4, PT, PT, R21, -0x1ff, RZ ;  /* 0xfffffe0115047810 */ /* 0x010fe40007ffe0ff */
[----:B------:R-:W1:Y:S01]  /*2dbf0*/  LDC R21, c[0x0][0x3a0] ;  /* 0x0000e800ff157b82 */ /* 0x000e620000000800 */
[----:B------:R-:W-:Y:S02]  /*2dc00*/  SEL R17, RZ, 0x7fff8, P0 ;  /* 0x0007fff8ff117807 */ /* 0x000fe40000000000 */
[----:B------:R-:W-:Y:S01]  /*2dc10*/  ISETP.GE.U32.AND P0, PT, R4, 0x7ffffdc2, PT ;  /* 0x7ffffdc20400780c */ /* 0x000fe20003f06070 */
[----:B------:R-:W-:-:S04]  /*2dc20*/  VIADD R4, R20, 0xfffffe02 ;  /* 0xfffffe0214047836 */ /* 0x000fc80000000000 */
[----:B------:R-:W4:Y:S01]  /*2dc30*/  LDC R20, c[0x0][0x3a0] ;  /* 0x0000e800ff147b82 */ /* 0x000f220000000800 */
[----:B------:R-:W-:Y:S02]  /*2dc40*/  SEL R12, RZ, 0x1fffe, P0 ;  /* 0x0001fffeff0c7807 */ /* 0x000fe40000000000 */
[----:B------:R-:W-:Y:S01]  /*2dc50*/  ISETP.GE.U32.AND P0, PT, R4, 0x7ffffdc3, PT ;  /* 0x7ffffdc30400780c */ /* 0x000fe20003f06070 */
[----:B------:R-:W-:Y:S01]  /*2dc60*/  IMAD.IADD R4, R6, 0x1, R5 ;  /* 0x0000000106047824 */ /* 0x000fe200078e0205 */
[----:B------:R-:W-:Y:S02]  /*2dc70*/  IADD3 R19, PT, PT, R19, -0x1fd, RZ ;  /* 0xfffffe0313137810 */ /* 0x000fe40007ffe0ff */
[----:B------:R-:W-:Y:S02]  /*2dc80*/  SEL R16, RZ, 0x4, P0 ;  /* 0x00000004ff107807 */ /* 0x000fe40000000000 */
[----:B------:R-:W-:Y:S02]  /*2dc90*/  LOP3.LUT R4, R4, 0x3, RZ, 0xc0, !PT ;  /* 0x0000000304047812 */ /* 0x000fe400078ec0ff */
[----:B------:R-:W-:-:S02]  /*2dca0*/  ISETP.GE.U32.AND P0, PT, R19, 0x7ffffdc4, PT ;  /* 0x7ffffdc41300780c */ /* 0x000fc40003f06070 */
[----:B------:R-:W-:Y:S02]  /*2dcb0*/  IADD3 R19, PT, PT, R4, R7, R8 ;  /* 0x0000000704137210 */ /* 0x000fe40007ffe008 */
[----:B-1----:R-:W-:Y:S01]  /*2dcc0*/  IADD3 R5, PT, PT, R21, -0x1e2, RZ ;  /* 0xfffffe1e15057810 */ /* 0x002fe20007ffe0ff */
[----:B------:R-:W-:Y:S01]  /*2dcd0*/  LDGSTS.E [R2+0xf000], desc[UR20][R24.64], P5 ;  /* 0x0f00000018027fae */ /* 0x000fe2000a9a1014 */
[----:B------:R-:W-:-:S03]  /*2dce0*/  SEL R8, RZ, 0x7fff8, P0 ;  /* 0x0007fff8ff087807 */ /* 0x000fc60000000000 */
[----:B------:R-:W5:Y:S01]  /*2dcf0*/  LDL.64 R24, [R1+0x610] ;  /* 0x0006100001187983 */ /* 0x000f620000100a00 */
[----:B------:R-:W-:Y:S01]  /*2dd00*/  ISETP.GE.U32.AND P0, PT, R5, 0x7ffffddf, PT ;  /* 0x7ffffddf0500780c */ /* 0x000fe20003f06070 */
[----:B------:R-:W-:Y:S01]  /*2dd10*/  VIADD R5, R22, 0xfffffe1f ;  /* 0xfffffe1f16057836 */ /* 0x000fe20000000000 */
[----:B------:R-:W-:Y:S01]  /*2dd20*/  UIADD3 UR27, UPT, UPT, UR27, -0x1e3, URZ ;  /* 0xfffffe1d1b1b7890 */ /* 0x000fe2000fffe0ff */
[----:B------:R-:W-:Y:S01]  /*2dd30*/  IADD3 R4, PT, PT, R10, R9, RZ ;  /* 0x000000090a047210 */ /* 0x000fe20007ffe0ff */
[----:B------:R-:W-:Y:S01]  /*2dd40*/  UIADD3 UR23, UPT, UPT, UR23, -0x1e7, URZ ;  /* 0xfffffe1917177890 */ /* 0x000fe2000fffe0ff */
[----:B------:R-:W-:Y:S01]  /*2dd50*/  SEL R10, RZ, 0x4, P0 ;  /* 0x00000004ff0a7807 */ /* 0x000fe20000000000 */
[----:B------:R-:W-:Y:S02]  /*2dd60*/  UIADD3 UR26, UPT, UPT, UR26, -0x1e6, URZ ;  /* 0xfffffe1a1a1a7890 */ /* 0x000fe4000fffe0ff */
[----:B------:R-:W-:Y:S01]  /*2dd70*/  UISETP.GE.U32.AND UP3, UPT, UR28, 0x7ffffddd, UPT ;  /* 0x7ffffddd1c00788c */ /* 0x000fe2000bf66070 */
[----:B------:R-:W-:Y:S01]  /*2dd80*/  ISETP.GE.U32.AND P0, PT, R5, 0x7ffffde0, PT ;  /* 0x7ffffde00500780c */ /* 0x000fe20003f06070 */
[----:B------:R-:W-:Y:S01]  /*2dd90*/  UIADD3 UR18, UPT, UPT, UR18, -0x1ec, URZ ;  /* 0xfffffe1412127890 */ /* 0x000fe2000fffe0ff */
[----:B----4-:R-:W-:Y:S01]  /*2dda0*/  VIADD R23, R20, 0xfffffe00 ;  /* 0xfffffe0014177836 */ /* 0x010fe20000000000 */
[----:B------:R-:W-:-:S02]  /*2ddb0*/  UIADD3 UR25, UPT, UPT, UR25, -0x1e5, URZ ;  /* 0xfffffe1b19197890 */ /* 0x000fc4000fffe0ff */
[----:B------:R-:W-:Y:S02]  /*2ddc0*/  UIADD3 UR17, UPT, UPT, UR17, -0x1eb, URZ ;  /* 0xfffffe1511117890 */ /* 0x000fe4000fffe0ff */
[----:B------:R-:W-:Y:S02]  /*2ddd0*/  UIADD3 UR24, UPT, UPT, UR24, -0x1e8, URZ ;  /* 0xfffffe1818187890 */ /* 0x000fe4000fffe0ff */
[----:B------:R-:W-:Y:S02]  /*2dde0*/  UIADD3 UR5, UPT, UPT, UR5, -0x1f0, URZ ;  /* 0xfffffe1005057890 */ /* 0x000fe4000fffe0ff */
[----:B------:R-:W-:Y:S02]  /*2ddf0*/  UIADD3 UR4, UPT, UPT, UR4, -0x1ef, URZ ;  /* 0xfffffe1104047890 */ /* 0x000fe4000fffe0ff */
[----:B------:R-:W-:Y:S02]  /*2de00*/  UIADD3 UR22, UPT, UPT, UR22, -0x1ea, URZ ;  /* 0xfffffe1616167890 */ /* 0x000fe4000fffe0ff */
[----:B------:R-:W-:-:S02]  /*2de10*/  UIADD3 UR19, UPT, UPT, UR19, -0x1e9, URZ ;  /* 0xfffffe1713137890 */ /* 0x000fc4000fffe0ff */
[----:B------:R-:W-:Y:S01]  /*2de20*/  UIADD3 UR9, UPT, UPT, UR9, -0x1ee, URZ ;  /* 0xfffffe1209097890 */ /* 0x000fe2000fffe0ff */
[----:B------:R-:W-:Y:S01]  /*2de30*/  SEL R11, RZ, 0x1fffe, P6 ;  /* 0x0001fffeff0b7807 */ /* 0x000fe20003000000 */
[----:B------:R-:W-:Y:S01]  /*2de40*/  UISETP.GE.U32.AND UP4, UPT, UR27, 0x7ffffdde, UPT ;  /* 0x7ffffdde1b00788c */ /* 0x000fe2000bf86070 */
[----:B------:R-:W-:Y:S01]  /*2de50*/  LDGSTS.E [R2+0xf200], desc[UR20][R44.64], P5 ;  /* 0x0f2000002c027fae */ /* 0x000fe2000a9a1014 */
[----:B------:R-:W-:Y:S02]  /*2de60*/  UISETP.GE.U32.AND UP6, UPT, UR23, 0x7ffffdda, UPT ;  /* 0x7ffffdda1700788c */ /* 0x000fe4000bfc6070 */
[----:B------:R-:W-:Y:S01]  /*2de70*/  UISETP.GE.U32.AND UP1, UPT, UR26, 0x7ffffddb, UPT ;  /* 0x7ffffddb1a00788c */ /* 0x000fe2000bf26070 */
[----:B------:R-:W-:Y:S01]  /*2de80*/  SEL R9, RZ, 0x7fff8, P0 ;  /* 0x0007fff8ff097807 */ /* 0x000fe20000000000 */
[----:B------:R-:W-:Y:S01]  /*2de90*/  USEL UR23, URZ, 0x1, UP3 ;  /* 0x00000001ff177887 */ /* 0x000fe20009800000 */
[----:B------:R-:W-:Y:S01]  /*2dea0*/  LOP3.LUT R4, R4, 0x3, RZ, 0xc0, !PT ;  /* 0x0000000304047812 */ /* 0x000fe200078ec0ff */
[----:B------:R-:W-:Y:S01]  /*2deb0*/  UISETP.GE.U32.AND UP3, UPT, UR18, 0x7ffffdd5, UPT ;  /* 0x7ffffdd51200788c */ /* 0x000fe2000bf66070 */
[----:B------:R-:W-:Y:S01]  /*2dec0*/  ISETP.GE.U32.AND P0, PT, R23, 0x7ffffdc1, PT ;  /* 0x7ffffdc11700780c */ /* 0x000fe20003f06070 */
[----:B------:R-:W-:Y:S01]  /*2ded0*/  UISETP.GE.U32.AND UP2, UPT, UR25, 0x7ffffddc, UPT ;  /* 0x7ffffddc1900788c */ /* 0x000fe2000bf46070 */
[----:B------:R-:W4:Y:S01]  /*2dee0*/  LDL.64 R20, [R1+0x878] ;  /* 0x0008780001147983 */ /* 0x000f220000100a00 */
[----:B------:R-:W-:-:S02]  /*2def0*/  USEL UR18, URZ, 0x1fffe, UP4 ;  /* 0x0001fffeff127887 */ /* 0x000fc4000a000000 */
[----:B------:R-:W-:Y:S02]  /*2df00*/  UISETP.GE.U32.AND UP4, UPT, UR17, 0x7ffffdd6, UPT ;  /* 0x7ffffdd61100788c */ /* 0x000fe4000bf86070 */
[----:B------:R-:W-:Y:S01]  /*2df10*/  UISETP.GE.U32.AND UP5, UPT, UR24, 0x7ffffdd9, UPT ;  /* 0x7ffffdd91800788c */ /* 0x000fe2000bfa6070 */
[----:B------:R-:W-:Y:S01]  /*2df20*/  IADD3 R6, PT, PT, R4, R14, R15 ;  /* 0x0000000e04067210 */ /* 0x000fe20007ffe00f */
[----:B------:R-:W-:Y:S01]  /*2df30*/  USEL UR17, URZ, 0x4, UP1 ;  /* 0x00000004ff117887 */ /* 0x000fe20008800000 */
[----:B------:R-:W-:Y:S01]  /*2df40*/  SEL R4, RZ, 0x1, P0 ;  /* 0x00000001ff047807 */ /* 0x000fe20000000000 */
[----:B------:R-:W-:Y:S02]  /*2df50*/  UISETP.GE.U32.AND UP1, UPT, UR5, 0x7ffffdd1, UPT ;  /* 0x7ffffdd10500788c */ /* 0x000fe4000bf26070 */
[----:B------:R-:W-:Y:S01]  /*2df60*/  UIADD3 UR6, UPT, UPT, UR6, -0x1ed, URZ ;  /* 0xfffffe1306067890 */ /* 0x000fe2000fffe0ff */
[----:B------:R-:W-:Y:S01]  /*2df70*/  IADD3 R5, PT, PT, R13, R11, RZ ;  /* 0x0000000b0d057210 */ /* 0x000fe20007ffe0ff */
[----:B------:R-:W-:Y:S01]  /*2df80*/  USEL UR5, URZ, 0x7fff8, UP2 ;  /* 0x0007fff8ff057887 */ /* 0x000fe20009000000 */
[----:B------:R-:W-:Y:S01]  /*2df90*/  LDGSTS.E [R2+0xf400], desc[UR20][R38.64], P5 ;  /* 0x0f40000026027fae */ /* 0x000fe2000a9a1014 */
[----:B------:R-:W-:-:S02]  /*2dfa0*/  UISETP.GE.U32.AND UP2, UPT, UR4, 0x7ffffdd2, UPT ;  /* 0x7ffffdd20400788c */ /* 0x000fc4000bf46070 */
[----:B------:R-:W-:Y:S01]  /*2dfb0*/  USEL UR24, URZ, 0x1, UP5 ;  /* 0x00000001ff187887 */ /* 0x000fe2000a800000 */
[----:B------:R-:W-:Y:S01]  /*2dfc0*/  IMAD.IADD R4, R4, 0x1, R12 ;  /* 0x0000000104047824 */ /* 0x000fe200078e020c */
[----:B------:R-:W-:Y:S01]  /*2dfd0*/  UISETP.GE.U32.AND UP5, UPT, UR22, 0x7ffffdd7, UPT ;  /* 0x7ffffdd71600788c */ /* 0x000fe2000bfa6070 */
[----:B------:R-:W4:Y:S01]  /*2dfe0*/  LDL.64 R44, [R1+0x660] ;  /* 0x00066000012c7983 */ /* 0x000f220000100a00 */
[----:B------:R-:W-:Y:S02]  /*2dff0*/  USEL UR22, URZ, 0x1fffe, UP6 ;  /* 0x0001fffeff167887 */ /* 0x000fe4000b000000 */
[----:B------:R-:W-:Y:S01]  /*2e000*/  UISETP.GE.U32.AND UP6, UPT, UR19, 0x7ffffdd8, UPT ;  /* 0x7ffffdd81300788c */ /* 0x000fe2000bfc6070 */
[----:B------:R-:W4:Y:S01]  /*2e010*/  LDL.64 R14, [R1+0x870] ;  /* 0x00087000010e7983 */ /* 0x000f220000100a00 */
[----:B------:R-:W-:Y:S02]  /*2e020*/  USEL UR27, URZ, 0x1, UP1 ;  /* 0x00000001ff1b7887 */ /* 0x000fe40008800000 */
[----:B------:R-:W-:Y:S01]  /*2e030*/  USEL UR28, URZ, 0x1fffe, UP2 ;  /* 0x0001fffeff1c7887 */ /* 0x000fe20009000000 */
[----:B------:R-:W-:Y:S01]  /*2e040*/  LOP3.LUT R5, R5, 0x3, RZ, 0xc0, !PT ;  /* 0x0000000305057812 */ /* 0x000fe200078ec0ff */
[----:B------:R-:W-:Y:S01]  /*2e050*/  USEL UR19, URZ, 0x1, UP3 ;  /* 0x00000001ff137887 */ /* 0x000fe20009800000 */
[----:B------:R-:W-:Y:S01]  /*2e060*/  LDGSTS.E [R2+0xf600], desc[UR20][R36.64], P5 ;  /* 0x0f60000024027fae */ /* 0x000fe2000a9a1014 */
[----:B------:R-:W-:-:S02]  /*2e070*/  UISETP.GE.U32.AND UP3, UPT, UR9, 0x7ffffdd3, UPT ;  /* 0x7ffffdd30900788c */ /* 0x000fc4000bf66070 */
[----:B------:R-:W-:Y:S01]  /*2e080*/  USEL UR9, URZ, 0x1fffe, UP4 ;  /* 0x0001fffeff097887 */ /* 0x000fe2000a000000 */
[----:B------:R-:W4:Y:S01]  /*2e090*/  LDL.64 R38, [R1+0x630] ;  /* 0x0006300001267983 */ /* 0x000f220000100a00 */
[----:B------:R-:W-:Y:S02]  /*2e0a0*/  UISETP.GE.U32.AND UP4, UPT, UR6, 0x7ffffdd4, UPT ;  /* 0x7ffffdd40600788c */ /* 0x000fe4000bf86070 */
[----:B------:R-:W-:Y:S01]  /*2e0b0*/  UIADD3 UR22, UPT, UPT, UR24, UR22, URZ ;  /* 0x0000001618167290 */ /* 0x000fe2000fffe0ff */
[----:B------:R-:W4:Y:S01]  /*2e0c0*/  LDL.64 R12, [R1+0xa80] ;  /* 0x000a8000010c7983 */ /* 0x000f220000100a00 */
[----:B------:R-:W-:Y:S01]  /*2e0d0*/  UIADD3 UR27, UPT, UPT, UR27, UR28, URZ ;  /* 0x0000001c1b1b7290 */ /* 0x000fe2000fffe0ff */
[----:B------:R-:W-:Y:S01]  /*2e0e0*/  LOP3.LUT R4, R4, 0x3, RZ, 0xc0, !PT ;  /* 0x0000000304047812 */ /* 0x000fe200078ec0ff */
[----:B------:R-:W-:Y:S01]  /*2e0f0*/  UIADD3 UR9, UPT, UPT, UR19, UR9, URZ ;  /* 0x0000000913097290 */ /* 0x000fe2000fffe0ff */
[----:B------:R-:W4:Y:S01]  /*2e100*/  LDL.64 R22, [R1+0x880] ;  /* 0x0008800001167983 */ /* 0x000f220000100a00 */
[----:B------:R-:W-:-:S02]  /*2e110*/  USEL UR25, URZ, 0x4, UP3 ;  /* 0x00000004ff197887 */ /* 0x000fc40009800000 */
[----:B------:R-:W-:Y:S02]  /*2e120*/  USEL UR26, URZ, 0x7fff8, UP4 ;  /* 0x0007fff8ff1a7887 */ /* 0x000fe4000a000000 */
[----:B------:R-:W-:Y:S01]  /*2e130*/  USEL UR4, URZ, 0x4, UP5 ;  /* 0x00000004ff047887 */ /* 0x000fe2000a800000 */
[----:B------:R-:W-:Y:S01]  /*2e140*/  IADD3 R7, PT, PT, R5, R17, R18 ;  /* 0x0000001105077210 */ /* 0x000fe20007ffe012 */
[----:B------:R-:W-:Y:S01]  /*2e150*/  ULOP3.LUT UR22, UR22, 0x3, URZ, 0xc0, !UPT ;  /* 0x0000000316167892 */ /* 0x000fe2000f8ec0ff */
[----:B------:R-:W-:Y:S01]  /*2e160*/  LDGSTS.E [R2+0xf800], desc[UR20][R34.64], !P3 ;  /* 0x0f80000022027fae */ /* 0x000fe2000d9a1014 */
[----:B------:R-:W-:Y:S01]  /*2e170*/  ULOP3.LUT UR27, UR27, 0x3, URZ, 0xc0, !UPT ;  /* 0x000000031b1b7892 */ /* 0x000fe2000f8ec0ff */
[----:B------:R-:W-:Y:S01]  /*2e180*/  IADD3 R4, PT, PT, R4, R8, R16 ;  /* 0x0000000804047210 */ /* 0x000fe20007ffe010 */
[----:B------:R-:W-:Y:S01]  /*2e190*/  USEL UR6, URZ, 0x7fff8, UP6 ;  /* 0x0007fff8ff067887 */ /* 0x000fe2000b000000 */
[----:B------:R-:W4:Y:S01]  /*2e1a0*/  LDL.64 R36, [R1+0x640] ;  /* 0x0006400001247983 */ /* 0x000f220000100a00 */
[----:B------:R-:W-:-:S02]  /*2e1b0*/  ULOP3.LUT UR9, UR9, 0x3, URZ, 0xc0, !UPT ;  /* 0x0000000309097892 */ /* 0x000fc4000f8ec0ff */
[----:B------:R-:W-:Y:S01]  /*2e1c0*/  UIADD3 UR18, UPT, UPT, UR23, UR18, URZ ;  /* 0x0000001217127290 */ /* 0x000fe2000fffe0ff */
[----:B------:R-:W-:Y:S01]  /*2e1d0*/  SHF.L.U32 R5, R6, 0x8, RZ ;  /* 0x0000000806057819 */ /* 0x000fe200000006ff */
[----:B------:R-:W-:Y:S01]  /*2e1e0*/  UIADD3 UR5, UPT, UPT, UR22, UR5, UR17 ;  /* 0x0000000516057290 */ /* 0x000fe2000fffe011 */
[----:B------:R-:W-:Y:S01]  /*2e1f0*/  LDGSTS.E [R2+0xfa00], desc[UR20][R42.64], !P3 ;  /* 0x0fa000002a027fae */ /* 0x000fe2000d9a1014 */
[----:B------:R-:W-:Y:S01]  /*2e200*/  UIADD3 UR25, UPT, UPT, UR27, UR26, UR25 ;  /* 0x0000001a1b197290 */ /* 0x000fe2000fffe019 */
[----:B------:R-:W-:Y:S01]  /*2e210*/  LOP3.LUT R4, R4, 0xf, RZ, 0xc0, !PT ;  /* 0x0000000f04047812 */ /* 0x000fe200078ec0ff */
[----:B------:R-:W-:Y:S01]  /*2e220*/  UIADD3 UR6, UPT, UPT, UR9, UR6, UR4 ;  /* 0x0000000609067290 */ /* 0x000fe2000fffe004 */
[----:B------:R-:W4:Y:S01]  /*2e230*/  LDL.64 R34, [R1+0x650] ;  /* 0x0006500001227983 */ /* 0x000f220000100a00 */
[----:B------:R-:W-:Y:S02]  /*2e240*/  ULOP3.LUT UR18, UR18, 0x3, URZ, 0xc0, !UPT ;  /* 0x0000000312127892 */ /* 0x000fe4000f8ec0ff */
[----:B------:R-:W-:Y:S01]  /*2e250*/  USHF.L.U32 UR4, UR5, 0x8, URZ ;  /* 0x0000000805047899 */ /* 0x000fe200080006ff */
[----:B------:R-:W-:Y:S01]  /*2e260*/  LOP3.LUT R6, R5, 0xf00, RZ, 0xe2, !PT ;  /* 0x00000f0005067812 */ /* 0x000fe200078ee2ff */
[----:B------:R-:W-:Y:S01]  /*2e270*/  ULOP3.LUT UR25, UR25, 0xf, URZ, 0xc0, !UPT ;  /* 0x0000000f19197892 */ /* 0x000fe2000f8ec0ff */
[----:B------:R-:W-:Y:S01]  /*2e280*/  IMAD R5, R7, 0x10, R4 ;  /* 0x0000001007057824 */ /* 0x000fe200078e0204 */
[----:B------:R-:W-:Y:S01]  /*2e290*/  ULOP3.LUT UR4, UR4, 0xf00, URZ, 0xe2, !UPT ;  /* 0x00000f0004047892 */ /* 0x000fe2000f8ee2ff */
[----:B------:R-:W-:Y:S01]  /*2e2a0*/  LDGSTS.E [R2+0xfc00], desc[UR20][R32.64], !P3 ;  /* 0x0fc0000020027fae */ /* 0x000fe2000d9a1014 */
[----:B------:R-:W-:Y:S01]  /*2e2b0*/  ULEA UR6, UR6, UR25, 0x4 ;  /* 0x0000001906067291 */ /* 0x000fe2000f8e20ff */
[----:B------:R-:W-:-:S02]  /*2e2c0*/  IADD3 R4, PT, PT, R9, UR18, R10 ;  /* 0x0000001209047c10 */ /* 0x000fc4000fffe00a */
[----:B------:R-:W-:Y:S01]  /*2e2d0*/  LEA R6, R19, R6, 0xc ;  /* 0x0000000613067211 */ /* 0x000fe200078e60ff */
[----:B------:R-:W-:Y:S01]  /*2e2e0*/  ULOP3.LUT UR6, UR6, 0xff, URZ, 0xc0, !UPT ;  /* 0x000000ff06067892 */ /* 0x000fe2000f8ec0ff */
[----:B------:R-:W-:Y:S01]  /*2e2f0*/  LOP3.LUT R5, R5, 0xff, RZ, 0xc0, !PT ;  /* 0x000000ff05057812 */ /* 0x000fe200078ec0ff */
[----:B------:R-:W-:Y:S01]  /*2e300*/  LDGSTS.E [R2+0xfe00], desc[UR20][R30.64], !P3 ;  /* 0x0fe000001e027fae */ /* 0x000fe2000d9a1014 */
[----:B------:R-:W-:-:S03]  /*2e310*/  LEA R4, R4, UR4, 0xc ;  /* 0x0000000404047c11 */ /* 0x000fc6000f8e60ff */
[----:B------:R-:W-:Y:S01]  /*2e320*/  IMAD.IADD R5, R6, 0x1, R5 ;  /* 0x0000000106057824 */ /* 0x000fe200078e0205 */
[----:B------:R-:W-:Y:S01]  /*2e330*/  IADD3 R4, PT, PT, R4, UR6, RZ ;  /* 0x0000000604047c10 */ /* 0x000fe2000fffe0ff */
[----:B------:R-:W4:Y:S03]  /*2e340*/  LDL.64 R32, [R1+0x670] ;  /* 0x0006700001207983 */ /* 0x000f260000100a00 */
[----:B------:R-:W-:Y:S01]  /*2e350*/  PRMT R4, R5, 0x5410, R4 ;  /* 0x0000541005047816 */ /* 0x000fe20000000004 */
[----:B------:R-:W4:Y:S03]  /*2e360*/  LDL.64 R42, [R1+0x698] ;  /* 0x00069800012a7983 */ /* 0x000f260000100a00 */
[C---:B------:R-:W-:Y:S01]  /*2e370*/  SHF.R.U64 R5, R4.reuse, 0x1f, RZ ;  /* 0x0000001f04057819 */ /* 0x040fe200000012ff */
[----:B------:R-:W4:Y:S03]  /*2e380*/  LDL.64 R30, [R1+0x680] ;  /* 0x00068000011e7983 */ /* 0x000f260000100a00 */
[----:B------:R-:W-:Y:S01]  /*2e390*/  LOP3.LUT P5, RZ, R5, 0x1, RZ, 0xc0, !PT ;  /* 0x0000000105ff7812 */ /* 0x000fe200078ac0ff */
[----:B------:R-:W4:Y:S01]  /*2e3a0*/  LDL.64 R18, [R1+0xa78] ;  /* 0x000a780001127983 */ /* 0x000f220000100a00 */
[----:B------:R-:W-:-:S03]  /*2e3b0*/  SHF.R.U64 R5, R4, 0x1e, RZ ;  /* 0x0000001e04057819 */ /* 0x000fc600000012ff */
[----:B------:R-:W4:Y:S01]  /*2e3c0*/  LDL.64 R8, [R1+0x858] ;  /* 0x0008580001087983 */ /* 0x000f220000100a00 */
[----:B------:R-:W-:-:S03]  /*2e3d0*/  LOP3.LUT P3, RZ, R5, 0x1, RZ, 0xc0, !PT ;  /* 0x0000000105ff7812 */ /* 0x000fc6000786c0ff */
[----:B------:R-:W4:Y:S04]  /*2e3e0*/  LDL.64 R10, [R1+0x860] ;  /* 0x00086000010a7983 */ /* 0x000f280000100a00 */
[----:B------:R-:W-:Y:S04]  /*2e3f0*/  LDGSTS.E [R2+0x10000], desc[UR20][R28.64], P5 ;  /* 0x100000001c027fae */ /* 0x000fe8000a9a1014 */
[----:B------:R-:W-:Y:S04]  /*2e400*/  LDGSTS.E [R2+0x10200], desc[UR20][R40.64], P5 ;  /* 0x1020000028027fae */ /* 0x000fe8000a9a1014 */
[----:B---3--:R-:W-:Y:S04]  /*2e410*/  LDGSTS.E [R2+0x10400], desc[UR20][R26.64], P5 ;  /* 0x104000001a027fae */ /* 0x008fe8000a9a1014 */
[----:B------:R-:W3:Y:S04]  /*2e420*/  LDL.64 R28, [R1+0x6a8] ;  /* 0x0006a800011c7983 */ /* 0x000ee80000100a00 */
[----:B------:R-:W3:Y:S04]  /*2e430*/  LDL.64 R40, [R1+0x6b8] ;  /* 0x0006b80001287983 */ /* 0x000ee80000100a00 */
[----:B------:R-:W3:Y:S04]  /*2e440*/  LDL.64 R26, [R1+0x6c8] ;  /* 0x0006c800011a7983 */ /* 0x000ee80000100a00 */
[----:B--2---:R-:W-:Y:S04]  /*2e450*/  LDGSTS.E [R2+0x10600], desc[UR20][R46.64], P5 ;  /* 0x106000002e027fae */ /* 0x004fe8000a9a1014 */
[----:B------:R-:W2:Y:S04]  /*2e460*/  LDL.64 R16, [R1+0x868] ;  /* 0x0008680001107983 */ /* 0x000ea80000100a00 */
[----:B------:R-:W2:Y:S04]  /*2e470*/  LDL.64 R46, [R1+0x6e0] ;  /* 0x0006e000012e7983 */ /* 0x000ea80000100a00 */
[----:B-----5:R-:W-:Y:S01]  /*2e480*/  LDGSTS.E [R2+0x10800], desc[UR20][R24.64], P3 ;  /* 0x1080000018027fae */ /* 0x020fe200099a1014 */
[----:B------:R-:W-:-:S02]  /*2e490*/  SHF.R.U64 R6, R4, 0x1d, RZ ;  /* 0x0000001d04067819 */ /* 0x000fc400000012ff */
[----:B------:R-:W-:Y:S01]  /*2e4a0*/  SHF.R.U64 R5, R4, 0x1c, RZ ;  /* 0x0000001c04057819 */ /* 0x000fe200000012ff */
[----:B------:R-:W-:Y:S04]  /*2e4b0*/  LDGSTS.E [R2+0x10a00], desc[UR20][R48.64], P3 ;  /* 0x10a0000030027fae */ /* 0x000fe800099a1014 */
[----:B------:R-:W5:Y:S01]  /*2e4c0*/  LDL.64 R24, [R1+0x6f0] ;  /* 0x0006f00001187983 */ /* 0x000f620000100a00 */
[----:B------:R-:W-:Y:S02]  /*2e4d0*/  LOP3.LUT P4, RZ, R6, 0x1, RZ, 0xc0, !PT ;  /* 0x0000000106ff7812 */ /* 0x000fe4000788c0ff */
[----:B------:R-:W-:Y:S01]  /*2e4e0*/  LOP3.LUT P6, RZ, R5, 0x1, RZ, 0xc0, !PT ;  /* 0x0000000105ff7812 */ /* 0x000fe200078cc0ff */
[----:B------:R-:W5:Y:S01]  /*2e4f0*/  LDL.64 R48, [R1+0x778] ;  /* 0x0007780001307983 */ /* 0x000f620000100a00 */
[----:B------:R-:W-:Y:S01]  /*2e500*/  SHF.R.U64 R5, R4, 0x1b, RZ ;  /* 0x0000001b04057819 */ /* 0x000fe200000012ff */
[----:B------:R-:W1:Y:S02]  /*2e510*/  LDC R6, c[0x0][0x3a0] ;  /* 0x0000e800ff067b82 */ /* 0x000e640000000800 */
[----:B----4-:R-:W-:Y:S04]  /*2e520*/  LDGSTS.E [R2+0x10c00], desc[UR20][R38.64], P3 ;  /* 0x10c0000026027fae */ /* 0x010fe800099a1014 */
[----:B------:R-:W4:Y:S04]  /*2e530*/  LDL.64 R38, [R1+0x700] ;  /* 0x0007000001267983 */ /* 0x000f280000100a00 */
[----:B------:R-:W-:Y:S01]  /*2e540*/  LDGSTS.E [R2+0x10e00], desc[UR20][R36.64], P3 ;  /* 0x10e0000024027fae */ /* 0x000fe200099a1014 */
[----:B------:R-:W-:-:S03]  /*2e550*/  LOP3.LUT P3, RZ, R5, 0x1, RZ, 0xc0, !PT ;  /* 0x0000000105ff7812 */ /* 0x000fc6000786c0ff */
[----:B------:R-:W-:Y:S04]  /*2e560*/  LDGSTS.E [R2+0x11000], desc[UR20][R34.64], P4 ;  /* 0x1100000022027fae */ /* 0x000fe8000a1a1014 */
[----:B------:R-:W4:Y:S04]  /*2e570*/  LDL.64 R36, [R1+0x710] ;  /* 0x0007100001247983 */ /* 0x000f280000100a00 */
[----:B------:R-:W-:Y:S04]  /*2e580*/  LDGSTS.E [R2+0x11200], desc[UR20][R44.64], P4 ;  /* 0x112000002c027fae */ /* 0x000fe8000a1a1014 */
[----:B------:R-:W4:Y:S04]  /*2e590*/  LDL.64 R34, [R1+0x720] ;  /* 0x0007200001227983 */ /* 0x000f280000100a00 */
[----:B------:R-:W4:Y:S04]  /*2e5a0*/  LDL.64 R44, [R1+0x730] ;  /* 0x00073000012c7983 */ /* 0x000f280000100a00 */
[----:B------:R-:W-:Y:S04]  /*2e5b0*/  LDGSTS.E [R2+0x11400], desc[UR20][R32.64], P4 ;  /* 0x1140000020027fae */ /* 0x000fe8000a1a1014 */
[----:B------:R-:W-:Y:S04]  /*2e5c0*/  LDGSTS.E [R2+0x11600], desc[UR20][R30.64], P4 ;  /* 0x116000001e027fae */ /* 0x000fe8000a1a1014 */
[----:B------:R-:W-:Y:S04]  /*2e5d0*/  LDGSTS.E [R2+0x11800], desc[UR20][R42.64], P6 ;  /* 0x118000002a027fae */ /* 0x000fe8000b1a1014 */
[----:B------:R-:W4:Y:S04]  /*2e5e0*/  LDL.64 R32, [R1+0x750] ;  /* 0x0007500001207983 */ /* 0x000f280000100a00 */
[----:B------:R-:W4:Y:S04]  /*2e5f0*/  LDL.64 R30, [R1+0x760] ;  /* 0x00076000011e7983 */ /* 0x000f280000100a00 */
[----:B------:R-:W4:Y:S04]  /*2e600*/  LDL.64 R42, [R1+0x768] ;  /* 0x00076800012a7983 */ /* 0x000f280000100a00 */
[----:B---3--:R-:W-:Y:S04]  /*2e610*/  LDGSTS.E [R2+0x11a00], desc[UR20][R28.64], P6 ;  /* 0x11a000001c027fae */ /* 0x008fe8000b1a1014 */
[----:B------:R-:W-:Y:S04]  /*2e620*/  LDGSTS.E [R2+0x11c00], desc[UR20][R40.64], P6 ;  /* 0x11c0000028027fae */ /* 0x000fe8000b1a1014 */
[----:B------:R-:W-:Y:S04]  /*2e630*/  LDGSTS.E [R2+0x11e00], desc[UR20][R26.64], P6 ;  /* 0x11e000001a027fae */ /* 0x000fe8000b1a1014 */
[----:B------:R-:W3:Y:S04]  /*2e640*/  LDL.64 R28, [R1+0x770] ;  /* 0x00077000011c7983 */ /* 0x000ee80000100a00 */
[----:B------:R-:W3:Y:S04]  /*2e650*/  LDL.64 R40, [R1+0x758] ;  /* 0x0007580001287983 */ /* 0x000ee80000100a00 */
[----:B------:R-:W3:Y:S04]  /*2e660*/  LDL.64 R26, [R1+0x950] ;  /* 0x00095000011a7983 */ /* 0x000ee80000100a00 */
[----:B--2---:R-:W-:Y:S04]  /*2e670*/  LDGSTS.E [R2+0x12000], desc[UR20][R46.64], P3 ;  /* 0x120000002e027fae */ /* 0x004fe800099a1014 */
[----:B------:R-:W2:Y:S04]  /*2e680*/  LDL.64 R46, [R1+0x748] ;  /* 0x00074800012e7983 */ /* 0x000ea80000100a00 */
[----:B-----5:R-:W-:Y:S04]  /*2e690*/  LDGSTS.E [R2+0x12200], desc[UR20][R24.64], P3 ;  /* 0x1220000018027fae */ /* 0x020fe800099a1014 */
[----:B------:R-:W5:Y:S01]  /*2e6a0*/  LDL.64 R24, [R1+0x738] ;  /* 0x0007380001187983 */ /* 0x000f620000100a00 */
[----:B------:R-:W-:-:S04]  /*2e6b0*/  SHF.R.U64 R5, R4, 0x1a, RZ ;  /* 0x0000001a04057819 */ /* 0x000fc800000012ff */
[----:B------:R-:W-:Y:S02]  /*2e6c0*/  LOP3.LUT P5, RZ, R5, 0x1, RZ, 0xc0, !PT ;  /* 0x0000000105ff7812 */ /* 0x000fe400078ac0ff */
[----:B------:R-:W-:-:S04]  /*2e6d0*/  SHF.R.U64 R5, R4, 0x19, RZ ;  /* 0x0000001904057819 */ /* 0x000fc800000012ff */
[----:B------:R-:W-:Y:S02]  /*2e6e0*/  LOP3.LUT P4, RZ, R5, 0x1, RZ, 0xc0, !PT ;  /* 0x0000000105ff7812 */ /* 0x000fe4000788c0ff */
[----:B------:R-:W-:-:S04]  /*2e6f0*/  SHF.R.U64 R5, R4, 0x18, RZ ;  /* 0x0000001804057819 */ /* 0x000fc800000012ff */
[----:B------:R-:W-:Y:S01]  /*2e700*/  LOP3.LUT P6, RZ, R5, 0x1, RZ, 0xc0, !PT ;  /* 0x0000000105ff7812 */ /* 0x000fe200078cc0ff */
[----:B----4-:R-:W-:Y:S04]  /*2e710*/  LDGSTS.E [R2+0x12400], desc[UR20][R38.64], P3 ;  /* 0x1240000026027fae */ /* 0x010fe800099a1014 */
[----:B------:R-:W4:Y:S04]  /*2e720*/  LDL.64 R38, [R1+0x980] ;  /* 0x0009800001267983 */ /* 0x000f280000100a00 */
[----:B------:R-:W-:Y:S04]  /*2e730*/  LDGSTS.E [R2+0x12600], desc[UR20][R36.64], P3 ;  /* 0x1260000024027fae */ /* 0x000fe800099a1014 */
[----:B------:R-:W-:Y:S04]  /*2e740*/  LDGSTS.E [R2+0x12800], desc[UR20][R34.64], P5 ;  /* 0x1280000022027fae */ /* 0x000fe8000a9a1014 */
[----:B------:R-:W4:Y:S04]  /*2e750*/  LDL.64 R36, [R1+0x728] ;  /* 0x0007280001247983 */ /* 0x000f280000100a00 */
[----:B------:R-:W-:Y:S04]  /*2e760*/  LDGSTS.E [R2+0x12a00], desc[UR20][R44.64], P5 ;  /* 0x12a000002c027fae */ /* 0x000fe8000a9a1014 */
[----:B------:R-:W4:Y:S04]  /*2e770*/  LDL.64 R34, [R1+0x718] ;  /* 0x0007180001227983 */ /* 0x000f280000100a00 */
[----:B------:R-:W-:Y:S04]  /*2e780*/  LDGSTS.E [R2+0x12c00], desc[UR20][R50.64], P5 ;  /* 0x12c0000032027fae */ /* 0x000fe8000a9a1014 */
[----:B------:R-:W4:Y:S04]  /*2e790*/  LDL.64 R44, [R1+0x708] ;  /* 0x00070800012c7983 */ /* 0x000f280000100a00 */
[----:B------:R-:W-:Y:S04]  /*2e7a0*/  LDGSTS.E [R2+0x12e00], desc[UR20][R32.64], P5 ;  /* 0x12e0000020027fae */ /* 0x000fe8000a9a1014 */
[----:B------:R-:W-:Y:S04]  /*2e7b0*/  LDGSTS.E [R2+0x13000], desc[UR20][R30.64], P4 ;  /* 0x130000001e027fae */ /* 0x000fe8000a1a1014 */
[----:B------:R-:W-:Y:S04]  /*2e7c0*/  LDGSTS.E [R2+0x13200], desc[UR20][R42.64], P4 ;  /* 0x132000002a027fae */ /* 0x000fe8000a1a1014 */
[----:B------:R-:W4:Y:S04]  /*2e7d0*/  LDL.64 R32, [R1+0xa48] ;  /* 0x000a480001207983 */ /* 0x000f280000100a00 */
[----:B------:R-:W4:Y:S04]  /*2e7e0*/  LDL.64 R30, [R1+0x6f8] ;  /* 0x0006f800011e7983 */ /* 0x000f280000100a00 */
[----:B------:R-:W4:Y:S01]  /*2e7f0*/  LDL.64 R42, [R1+0x6e8] ;  /* 0x0006e800012a7983 */ /* 0x000f220000100a00 */
[----:B------:R-:W-:-:S03]  /*2e800*/  SHF.R.U64 R5, R4, 0x17, RZ ;  /* 0x0000001704057819 */ /* 0x000fc600000012ff */
[----:B------:R-:W4:Y:S04]  /*2e810*/  LDL.64 R50, [R1+0xa60] ;  /* 0x000a600001327983 */ /* 0x000f280000100a00 */
[----:B---3--:R-:W-:Y:S04]  /*2e820*/  LDGSTS.E [R2+0x13400], desc[UR20][R28.64], P4 ;  /* 0x134000001c027fae */ /* 0x008fe8000a1a1014 */
[----:B------:R-:W-:Y:S04]  /*2e830*/  LDGSTS.E [R2+0x13600], desc[UR20][R48.64], P4 ;  /* 0x1360000030027fae */ /* 0x000fe8000a1a1014 */
[----:B------:R-:W-:Y:S04]  /*2e840*/  LDGSTS.E [R2+0x13800], desc[UR20][R26.64], P6 ;  /* 0x138000001a027fae */ /* 0x000fe8000b1a1014 */
[----:B------:R-:W3:Y:S04]  /*2e850*/  LDL.64 R28, [R1+0x6d8] ;  /* 0x0006d800011c7983 */ /* 0x000ee80000100a00 */
[----:B------:R-:W-:Y:S04]  /*2e860*/  LDGSTS.E [R2+0x13a00], desc[UR20][R40.64], P6 ;  /* 0x13a0000028027fae */ /* 0x000fe8000b1a1014 */
[----:B------:R-:W3:Y:S04]  /*2e870*/  LDL.64 R26, [R1+0xa50] ;  /* 0x000a5000011a7983 */ /* 0x000ee80000100a00 */
[----:B--2---:R-:W-:Y:S04]  /*2e880*/  LDGSTS.E [R2+0x13c00], desc[UR20][R46.64], P6 ;  /* 0x13c000002e027fae */ /* 0x004fe8000b1a1014 */
[----:B------:R-:W2:Y:S01]  /*2e890*/  LDL.64 R40, [R1+0x6d0] ;  /* 0x0006d00001287983 */ /* 0x000ea20000100a00 */
[----:B------:R-:W-:-:S03]  /*2e8a0*/  LOP3.LUT P3, RZ, R5, 0x1, RZ, 0xc0, !PT ;  /* 0x0000000105ff7812 */ /* 0x000fc6000786c0ff */
[----:B------:R-:W2:Y:S04]  /*2e8b0*/  LDL.64 R48, [R1+0x658] ;  /* 0x0006580001307983 */ /* 0x000ea80000100a00 */
[----:B------:R-:W2:Y:S04]  /*2e8c0*/  LDL.64 R46, [R1+0x998] ;  /* 0x00099800012e7983 */ /* 0x000ea80000100a00 */
[----:B-----5:R-:W-:Y:S04]  /*2e8d0*/  LDGSTS.E [R2+0x13e00], desc[UR20][R24.64], P6 ;  /* 0x13e0000018027fae */ /* 0x020fe8000b1a1014 */
[----:B------:R-:W5:Y:S01]  /*2e8e0*/  LDL.64 R24, [R1+0x6c0] ;  /* 0x0006c00001187983 */ /* 0x000f620000100a00 */
        /* <DEDUP_REMOVED lines=20> */
[----:B------:R-:W3:Y:S04]  /*2ea30*/  LDL.64 R28, [R1+0x780] ;  /* 0x00078000011c7983 */ /* 0x000ee80000100a00 */
[----:B--2---:R-:W-:Y:S04]  /*2ea40*/  LDGSTS.E [R2+0x15200], desc[UR20][R40.64], P4 ;  /* 0x1520000028027fae */ /* 0x004fe8000a1a1014 */
[----:B------:R-:W2:Y:S04]  /*2ea50*/  LDL.64 R26, [R1+0x790] ;  /* 0x00079000011a7983 */ /* 0x000ea80000100a00 */
        /* <DEDUP_REMOVED lines=8> */
[----:B------:R-:W-:Y:S02]  /*2eae0*/  LOP3.LUT P5, RZ, R5, 0x1, RZ, 0xc0, !PT ;  /* 0x0000000105ff7812 */ /* 0x000fe400078ac0ff */
[C---:B------:R-:W-:Y:S01]  /*2eaf0*/  SHF.R.U64 R5, R4.reuse, 0x11, RZ ;  /* 0x0000001104057819 */ /* 0x040fe200000012ff */
[----:B----4-:R-:W-:Y:S03]  /*2eb00*/  LDGSTS.E [R2+0x15600], desc[UR20][R38.64], P4 ;  /* 0x1560000026027fae */ /* 0x010fe6000a1a1014 */
[----:B------:R-:W-:Y:S01]  /*2eb10*/  LOP3.LUT P4, RZ, R5, 0x1, RZ, 0xc0, !PT ;  /* 0x0000000105ff7812 */ /* 0x000fe2000788c0ff */
[----:B------:R-:W4:Y:S04]  /*2eb20*/  LDL.64 R38, [R1+0x7a8] ;  /* 0x0007a80001267983 */ /* 0x000f280000100a00 */
[----:B------:R-:W-:Y:S04]  /*2eb30*/  LDGSTS.E [R2+0x15800], desc[UR20][R36.64], P6 ;  /* 0x1580000024027fae */ /* 0x000fe8000b1a1014 */
[----:B------:R-:W-:Y:S04]  /*2eb40*/  LDGSTS.E [R2+0x15a00], desc[UR20][R34.64], P6 ;  /* 0x15a0000022027fae */ /* 0x000fe8000b1a1014 */
[----:B------:R-:W-:Y:S04]  /*2eb50*/  LDGSTS.E [R2+0x15c00], desc[UR20][R54.64], P6 ;  /* 0x15c0000036027fae */ /* 0x000fe8000b1a1014 */
[----:B------:R-:W-:Y:S04]  /*2eb60*/  LDGSTS.E [R2+0x15e00], desc[UR20][R52.64], P6 ;  /* 0x15e0000034027fae */ /* 0x000fe8000b1a1014 */
[----:B------:R-:W-:Y:S04]  /*2eb70*/  LDGSTS.E [R2+0x16000], desc[UR20][R50.64], P3 ;  /* 0x1600000032027fae */ /* 0x000fe800099a1014 */
[----:B------:R-:W4:Y:S04]  /*2eb80*/  LDL.64 R36, [R1+0xa70] ;  /* 0x000a700001247983 */ /* 0x000f280000100a00 */
[----:B------:R-:W4:Y:S01]  /*2eb90*/  LDL.64 R34, [R1+0x7b0] ;  /* 0x0007b00001227983 */ /* 0x000f220000100a00 */
[----:B------:R-:W-:-:S03]  /*2eba0*/  SHF.R.U64 R5, R4, 0x10, RZ ;  /* 0x0000001004057819 */ /* 0x000fc600000012ff */
[----:B------:R-:W4:Y:S04]  /*2ebb0*/  LDL.64 R54, [R1+0x968] ;  /* 0x0009680001367983 */ /* 0x000f280000100a00 */
[----:B------:R-:W-:Y:S04]  /*2ebc0*/  LDGSTS.E [R2+0x16200], desc[UR20][R32.64], P3 ;  /* 0x1620000020027fae */ /* 0x000fe800099a1014 */
[----:B------:R-:W-:Y:S04]  /*2ebd0*/  LDGSTS.E [R2+0x16400], desc[UR20][R30.64], P3 ;  /* 0x164000001e027fae */ /* 0x000fe800099a1014 */
[----:B------:R-:W-:Y:S04]  /*2ebe0*/  LDGSTS.E [R2+0x16600], desc[UR20][R48.64], P3 ;  /* 0x1660000030027fae */ /* 0x000fe800099a1014 */
[----:B------:R-:W-:Y:S04]  /*2ebf0*/  LDGSTS.E [R2+0x16800], desc[UR20][R46.64], P5 ;  /* 0x168000002e027fae */ /* 0x000fe8000a9a1014 */
[----:B------:R-:W4:Y:S04]  /*2ec00*/  LDL.64 R32, [R1+0x7b8] ;  /* 0x0007b80001207983 */ /* 0x000f280000100a00 */
[----:B------:R-:W4:Y:S01]  /*2ec10*/  LDL.64 R30, [R1+0x7c0] ;  /* 0x0007c000011e7983 */ /* 0x000f220000100a00 */
[----:B------:R-:W-:-:S03]  /*2ec20*/  LOP3.LUT P3, RZ, R5, 0x1, RZ, 0xc0, !PT ;  /* 0x0000000105ff7812 */ /* 0x000fc6000786c0ff */
[----:B------:R-:W4:Y:S04]  /*2ec30*/  LDL.64 R52, [R1+0x7f8] ;  /* 0x0007f80001347983 */ /* 0x000f280000100a00 */
[----:B------:R-:W4:Y:S04]  /*2ec40*/  LDL.64 R50, [R1+0x800] ;  /* 0x0008000001327983 */ /* 0x000f280000100a00 */
[----:B---3--:R-:W-:Y:S04]  /*2ec50*/  LDGSTS.E [R2+0x16a00], desc[UR20][R28.64], P5 ;  /* 0x16a000001c027fae */ /* 0x008fe8000a9a1014 */
[----:B------:R-:W-:Y:S04]  /*2ec60*/  LDGSTS.E [R2+0x16c00], desc[UR20][R44.64], P5 ;  /* 0x16c000002c027fae */ /* 0x000fe8000a9a1014 */
[----:B--2---:R-:W-:Y:S04]  /*2ec70*/  LDGSTS.E [R2+0x16e00], desc[UR20][R26.64], P5 ;  /* 0x16e000001a027fae */ /* 0x004fe8000a9a1014 */
[----:B------:R-:W-:Y:S04]  /*2ec80*/  LDGSTS.E [R2+0x17000], desc[UR20][R42.64], P4 ;  /* 0x170000002a027fae */ /* 0x000fe8000a1a1014 */
[----:B------:R-:W2:Y:S04]  /*2ec90*/  LDL.64 R28, [R1+0x978] ;  /* 0x00097800011c7983 */ /* 0x000ea80000100a00 */
[----:B------:R-:W-:Y:S04]  /*2eca0*/  LDGSTS.E [R2+0x17200], desc[UR20][R40.64], P4 ;  /* 0x1720000028027fae */ /* 0x000fe8000a1a1014 */
[----:B------:R-:W3:Y:S01]  /*2ecb0*/  LDL.64 R26, [R1+0x7c8] ;  /* 0x0007c800011a7983 */ /* 0x000ee20000100a00 */
[----:B------:R-:W-:-:S03]  /*2ecc0*/  SHF.R.U64 R5, R4, 0xf, RZ ;  /* 0x0000000f04057819 */ /* 0x000fc600000012ff */
[----:B------:R-:W3:Y:S04]  /*2ecd0*/  LDL.64 R48, [R1+0x808] ;  /* 0x0008080001307983 */ /* 0x000ee80000100a00 */
[----:B------:R-:W3:Y:S04]  /*2ece0*/  LDL.64 R46, [R1+0x960] ;  /* 0x00096000012e7983 */ /* 0x000ee80000100a00 */
[----:B------:R-:W3:Y:S04]  /*2ecf0*/  LDL.64 R44, [R1+0x810] ;  /* 0x00081000012c7983 */ /* 0x000ee80000100a00 */
[----:B------:R-:W3:Y:S04]  /*2ed00*/  LDL.64 R42, [R1+0x818] ;  /* 0x00081800012a7983 */ /* 0x000ee80000100a00 */
[----:B------:R-:W3:Y:S04]  /*2ed10*/  LDL.64 R40, [R1+0x820] ;  /* 0x0008200001287983 */ /* 0x000ee80000100a00 */
[----:B-----5:R-:W-:Y:S04]  /*2ed20*/  LDGSTS.E [R2+0x17400], desc[UR20][R24.64], P4 ;  /* 0x1740000018027fae */ /* 0x020fe8000a1a1014 */
[----:B------:R-:W5:Y:S01]  /*2ed30*/  LDL.64 R24, [R1+0x7d0] ;  /* 0x0007d00001187983 */ /* 0x000f620000100a00 */
[----:B------:R-:W-:-:S03]  /*2ed40*/  LOP3.LUT P5, RZ, R5, 0x1, RZ, 0xc0, !PT ;  /* 0x0000000105ff7812 */ /* 0x000fc600078ac0ff */
[----:B----4-:R-:W-:Y:S04]  /*2ed50*/  LDGSTS.E [R2+0x17600], desc[UR20][R38.64], P4 ;  /* 0x1760000026027fae */ /* 0x010fe8000a1a1014 */
[----:B------:R-:W4:Y:S04]  /*2ed60*/  LDL.64 R38, [R1+0x958] ;  /* 0x0009580001267983 */ /* 0x000f280000100a00 */
[----:B------:R-:W-:Y:S04]  /*2ed70*/  LDGSTS.E [R2+0x17800], desc[UR20][R36.64], P3 ;  /* 0x1780000024027fae */ /* 0x000fe800099a1014 */
[----:B------:R-:W-:Y:S04]  /*2ed80*/  LDGSTS.E [R2+0x17a00], desc[UR20][R34.64], P3 ;  /* 0x17a0000022027fae */ /* 0x000fe800099a1014 */
[----:B------:R-:W4:Y:S04]  /*2ed90*/  LDL.64 R36, [R1+0x828] ;  /* 0x0008280001247983 */ /* 0x000f280000100a00 */
[----:B------:R-:W4:Y:S04]  /*2eda0*/  LDL.64 R34, [R1+0x830] ;  /* 0x0008300001227983 */ /* 0x000f280000100a00 */
[----:B------:R-:W-:Y:S04]  /*2edb0*/  LDGSTS.E [R2+0x17c00], desc[UR20][R32.64], P3 ;  /* 0x17c0000020027fae */ /* 0x000fe800099a1014 */
[----:B------:R-:W-:Y:S04]  /*2edc0*/  LDGSTS.E [R2+0x17e00], desc[UR20][R30.64], P3 ;  /* 0x17e000001e027fae */ /* 0x000fe800099a1014 */
[----:B------:R-:W4:Y:S04]  /*2edd0*/  LDL.64 R32, [R1+0x838] ;  /* 0x0008380001207983 */ /* 0x000f280000100a00 */
[----:B------:R-:W4:Y:S04]  /*2ede0*/  LDL.64 R30, [R1+0x948] ;  /* 0x00094800011e7983 */ /* 0x000f280000100a00 */
[----:B--2---:R-:W-:Y:S04]  /*2edf0*/  LDGSTS.E [R2+0x18000], desc[UR20][R28.64], P5 ;  /* 0x180000001c027fae */ /* 0x004fe8000a9a1014 */
[----:B---3--:R-:W-:Y:S04]  /*2ee00*/  LDGSTS.E [R2+0x18200], desc[UR20][R26.64], P5 ;  /* 0x182000001a027fae */ /* 0x008fe8000a9a1014 */
[----:B------:R-:W2:Y:S04]  /*2ee10*/  LDL.64 R28, [R1+0x840] ;  /* 0x00084000011c7983 */ /* 0x000ea80000100a00 */
[----:B------:R-:W3:Y:S04]  /*2ee20*/  LDL.64 R26, [R1+0x848] ;  /* 0x00084800011a7983 */ /* 0x000ee80000100a00 */
[----:B-----5:R-:W-:Y:S01]  /*2ee30*/  LDGSTS.E [R2+0x18400], desc[UR20][R24.64], P5 ;  /* 0x1840000018027fae */ /* 0x020fe2000a9a1014 */
[----:B------:R-:W-:-:S03]  /*2ee40*/  SHF.R.U64 R5, R4, 0xe, RZ ;  /* 0x0000000e04057819 */ /* 0x000fc600000012ff */
[----:B------:R-:W-:Y:S04]  /*2ee50*/  LDGSTS.E [R2+0x18600], desc[UR20][R64.64], P5 ;  /* 0x1860000040027fae */ /* 0x000fe8000a9a1014 */
[----:B------:R-:W5:Y:S01]  /*2ee60*/  LDL.64 R24, [R1+0x850] ;  /* 0x0008500001187983 */ /* 0x000f620000100a00 */
[----:B------:R-:W-:Y:S02]  /*2ee70*/  LOP3.LUT P4, RZ, R5, 0x1, RZ, 0xc0, !PT ;  /* 0x0000000105ff7812 */ /* 0x000fe4000788c0ff */
[----:B------:R-:W-:Y:S01]  /*2ee80*/  SHF.R.U64 R5, R4, 0xd, RZ ;  /* 0x0000000d04057819 */ /* 0x000fe200000012ff */
[----:B------:R-:W5:Y:S03]  /*2ee90*/  LDL.64 R64, [R1+0xaf8] ;  /* 0x000af80001407983 */ /* 0x000f660000100a00 */
[----:B------:R-:W-:-:S02]  /*2eea0*/  LOP3.LUT P6, RZ, R5, 0x1, RZ, 0xc0, !PT ;  /* 0x0000000105ff7812 */ /* 0x000fc400078cc0ff */
[----:B------:R-:W-:-:S04]  /*2eeb0*/  SHF.R.U64 R5, R4, 0xc, RZ ;  /* 0x0000000c04057819 */ /* 0x000fc800000012ff */
[----:B------:R-:W-:Y:S01]  /*2eec0*/  LOP3.LUT P3, RZ, R5, 0x1, RZ, 0xc0, !PT ;  /* 0x0000000105ff7812 */ /* 0x000fe2000786c0ff */
[----:B------:R-:W-:Y:S01]  /*2eed0*/  LDGSTS.E [R2+0x18800], desc[UR20][R62.64], P4 ;  /* 0x188000003e027fae */ /* 0x000fe2000a1a1014 */
[----:B------:R-:W-:-:S03]  /*2eee0*/  SHF.R.U64 R5, R4, 0xb, RZ ;  /* 0x0000000b04057819 */ /* 0x000fc600000012ff */
[----:B------:R-:W-:Y:S01]  /*2eef0*/  LDGSTS.E [R2+0x18a00], desc[UR20][R60.64], P4 ;  /* 0x18a000003c027fae */ /* 0x000fe2000a1a1014 */
[----:B------:R-:W-:Y:S02]  /*2ef00*/  LOP3.LUT P5, RZ, R5, 0x1, RZ, 0xc0, !PT ;  /* 0x0000000105ff7812 */ /* 0x000fe400078ac0ff */
[----:B------:R-:W-:Y:S01]  /*2ef10*/  SHF.R.U64 R5, R4, 0xa, RZ ;  /* 0x0000000a04057819 */ /* 0x000fe200000012ff */
[----:B------:R-:W-:Y:S04]  /*2ef20*/  LDGSTS.E [R2+0x18c00], desc[UR20][R58.64], P4 ;  /* 0x18c000003a027fae */ /* 0x000fe8000a1a1014 */
[----:B------:R-:W-:Y:S01]  /*2ef30*/  LDGSTS.E [R2+0x18e00], desc[UR20][R56.64], P4 ;  /* 0x18e0000038027fae */ /* 0x000fe2000a1a1014 */
[----:B------:R-:W-:-:S03]  /*2ef40*/  LOP3.LUT P4, RZ, R5, 0x1, RZ, 0xc0, !PT ;  /* 0x0000000105ff7812 */ /* 0x000fc6000788c0ff */
[----:B------:R-:W-:Y:S04]  /*2ef50*/  LDGSTS.E [R2+0x19000], desc[UR20][R54.64], P6 ;  /* 0x1900000036027fae */ /* 0x000fe8000b1a1014 */
[----:B------:R-:W-:Y:S04]  /*2ef60*/  LDGSTS.E [R2+0x19200], desc[UR20][R52.64], P6 ;  /* 0x1920000034027fae */ /* 0x000fe8000b1a1014 */
[----:B------:R-:W-:Y:S04]  /*2ef70*/  LDGSTS.E [R2+0x19400], desc[UR20][R50.64], P6 ;  /* 0x1940000032027fae */ /* 0x000fe8000b1a1014 */
[----:B------:R-:W-:Y:S04]  /*2ef80*/  LDGSTS.E [R2+0x19600], desc[UR20][R48.64], P6 ;  /* 0x1960000030027fae */ /* 0x000fe8000b1a1014 */
[----:B------:R-:W-:Y:S04]  /*2ef90*/  LDGSTS.E [R2+0x19800], desc[UR20][R46.64], P3 ;  /* 0x198000002e027fae */ /* 0x000fe800099a1014 */
[----:B------:R-:W-:Y:S04]  /*2efa0*/  LDGSTS.E [R2+0x19a00], desc[UR20][R44.64], P3 ;  /* 0x19a000002c027fae */ /* 0x000fe800099a1014 */
[----:B------:R-:W-:Y:S04]  /*2efb0*/  LDGSTS.E [R2+0x19c00], desc[UR20][R42.64], P3 ;  /* 0x19c000002a027fae */ /* 0x000fe800099a1014 */
[----:B------:R-:W-:Y:S04]  /*2efc0*/  LDGSTS.E [R2+0x19e00], desc[UR20][R40.64], P3 ;  /* 0x19e0000028027fae */ /* 0x000fe800099a1014 */
[----:B----4-:R-:W-:Y:S01]  /*2efd0*/  LDGSTS.E [R2+0x1a000], desc[UR20][R38.64], P5 ;  /* 0x1a00000026027fae */ /* 0x010fe2000a9a1014 */
[----:B------:R-:W-:-:S03]  /*2efe0*/  SHF.R.U64 R5, R4, 0x9, RZ ;  /* 0x0000000904057819 */ /* 0x000fc600000012ff */
[----:B------:R-:W4:Y:S01]  /*2eff0*/  LDL.64 R62, [R1+0xb60] ;  /* 0x000b6000013e7983 */ /* 0x000f220000100a00 */
[----:B------:R-:W-:Y:S02]  /*2f000*/  LOP3.LUT P6, RZ, R5, 0x1, RZ, 0xc0, !PT ;  /* 0x0000000105ff7812 */ /* 0x000fe400078cc0ff */
[----:B------:R-:W-:Y:S01]  /*2f010*/  SHF.R.U64 R5, R4, 0x8, RZ ;  /* 0x0000000804057819 */ /* 0x000fe200000012ff */
[----:B------:R-:W4:Y:S04]  /*2f020*/  LDL.64 R54, [R1+0xb78] ;  /* 0x000b780001367983 */ /* 0x000f280000100a00 */
[----:B------:R-:W4:Y:S04]  /*2f030*/  LDL.64 R46, [R1+0xb90] ;  /* 0x000b9000012e7983 */ /* 0x000f280000100a00 */
[----:B------:R-:W4:Y:S04]  /*2f040*/  LDL.64 R38, [R1+0xba8] ;  /* 0x000ba80001267983 */ /* 0x000f280000100a00 */
[----:B------:R-:W4:Y:S04]  /*2f050*/  LDL.64 R60, [R1+0xb48] ;  /* 0x000b4800013c7983 */ /* 0x000f280000100a00 */
[----:B------:R-:W4:Y:S04]  /*2f060*/  LDL.64 R52, [R1+0xb68] ;  /* 0x000b680001347983 */ /* 0x000f280000100a00 */
[----:B------:R-:W4:Y:S04]  /*2f070*/  LDL.64 R44, [R1+0xb80] ;  /* 0x000b8000012c7983 */ /* 0x000f280000100a00 */
[----:B------:R-:W4:Y:S04]  /*2f080*/  LDL.64 R58, [R1+0xb30] ;  /* 0x000b3000013a7983 */ /* 0x000f280000100a00 */
[----:B------:R-:W-:Y:S04]  /*2f090*/  LDGSTS.E [R2+0x1a200], desc[UR20][R36.64], P5 ;  /* 0x1a20000024027fae */ /* 0x000fe8000a9a1014 */
[----:B------:R-:W-:Y:S01]  /*2f0a0*/  LDGSTS.E [R2+0x1a400], desc[UR20][R34.64], P5 ;  /* 0x1a40000022027fae */ /* 0x000fe2000a9a1014 */
[----:B------:R-:W-:-:S03]  /*2f0b0*/  LOP3.LUT P3, RZ, R5, 0x1, RZ, 0xc0, !PT ;  /* 0x0000000105ff7812 */ /* 0x000fc6000786c0ff */
[----:B------:R-:W4:Y:S04]  /*2f0c0*/  LDL.64 R50, [R1+0xb50] ;  /* 0x000b500001327983 */ /* 0x000f280000100a00 */
[----:B------:R-:W4:Y:S04]  /*2f0d0*/  LDL.64 R36, [R1+0xb98] ;  /* 0x000b980001247983 */ /* 0x000f280000100a00 */
[----:B------:R-:W4:Y:S04]  /*2f0e0*/  LDL.64 R42, [R1+0xb70] ;  /* 0x000b7000012a7983 */ /* 0x000f280000100a00 */
[----:B------:R-:W4:Y:S04]  /*2f0f0*/  LDL.64 R34, [R1+0xb88] ;  /* 0x000b880001227983 */ /* 0x000f280000100a00 */
[----:B------:R-:W4:Y:S04]  /*2f100*/  LDL.64 R56, [R1+0xb18] ;  /* 0x000b180001387983 */ /* 0x000f280000100a00 */
[----:B------:R-:W-:Y:S04]  /*2f110*/  LDGSTS.E [R2+0x1a600], desc[UR20][R32.64], P5 ;  /* 0x1a60000020027fae */ /* 0x000fe8000a9a1014 */
[----:B------:R-:W-:Y:S01]  /*2f120*/  LDGSTS.E [R2+0x1a800], desc[UR20][R30.64], P4 ;  /* 0x1a8000001e027fae */ /* 0x000fe2000a1a1014 */
[----:B------:R-:W-:-:S03]  /*2f130*/  SHF.R.U64 R5, R4, 0x7, RZ ;  /* 0x0000000704057819 */ /* 0x000fc600000012ff */
[----:B------:R-:W4:Y:S04]  /*2f140*/  LDL.64 R48, [R1+0xb38] ;  /* 0x000b380001307983 */ /* 0x000f280000100a00 */
[----:B------:R-:W4:Y:S04]  /*2f150*/  LDL.64 R40, [R1+0xb58] ;  /* 0x000b580001287983 */ /* 0x000f280000100a00 */
[----:B------:R-:W4:Y:S04]  /*2f160*/  LDL.64 R30, [R1+0xbb8] ;  /* 0x000bb800011e7983 */ /* 0x000f280000100a00 */
[----:B------:R-:W4:Y:S04]  /*2f170*/  LDL.64 R32, [R1+0x988] ;  /* 0x0009880001207983 */ /* 0x000f280000100a00 */
[----:B--2---:R-:W-:Y:S04]  /*2f180*/  LDGSTS.E [R2+0x1aa00], desc[UR20][R28.64], P4 ;  /* 0x1aa000001c027fae */ /* 0x004fe8000a1a1014 */
[----:B---3--:R-:W-:Y:S01]  /*2f190*/  LDGSTS.E [R2+0x1ac00], desc[UR20][R26.64], P4 ;  /* 0x1ac000001a027fae */ /* 0x008fe2000a1a1014 */
[----:B------:R-:W-:-:S03]  /*2f1a0*/  LOP3.LUT P5, RZ, R5, 0x1, RZ, 0xc0, !PT ;  /* 0x0000000105ff7812 */ /* 0x000fc600078ac0ff */
[----:B------:R-:W2:Y:S04]  /*2f1b0*/  LDL.64 R28, [R1+0xbb0] ;  /* 0x000bb000011c7983 */ /* 0x000ea80000100a00 */
[----:B------:R-:W3:Y:S04]  /*2f1c0*/  LDL.64 R26, [R1+0xba0] ;  /* 0x000ba000011a7983 */ /* 0x000ee80000100a00 */
[----:B-----5:R5:W-:Y:S04]  /*2f1d0*/  LDGSTS.E [R2+0x1ae00], desc[UR20][R24.64], P4 ;  /* 0x1ae0000018027fae */ /* 0x020be8000a1a1014 */
[----:B------:R1:W-:Y:S04]  /*2f1e0*/  LDGSTS.E [R2+0x1b000], desc[UR20][R18.64], P6 ;  /* 0x1b00000012027fae */ /* 0x0003e8000b1a1014 */
[----:B------:R1:W-:Y:S01]  /*2f1f0*/  LDGSTS.E [R2+0x1b200], desc[UR20][R8.64], P6 ;  /* 0x1b20000008027fae */ /* 0x0003e2000b1a1014 */
[----:B-----5:R-:W5:Y:S01]  /*2f200*/  S2R R24, SR_TID.X ;  /* 0x0000000000187919 */ /* 0x020f620000002100 */
[----:B------:R-:W1:Y:S02]  /*2f210*/  LDC R25, c[0x0][0x3a0] ;  /* 0x0000e800ff197b82 */ /* 0x000e640000000800 */
[----:B------:R1:W-:Y:S04]  /*2f220*/  LDGSTS.E [R2+0x1b400], desc[UR20][R10.64], P6 ;  /* 0x1b4000000a027fae */ /* 0x0003e8000b1a1014 */
[----:B------:R1:W-:Y:S04]  /*2f230*/  LDGSTS.E [R2+0x1b600], desc[UR20][R16.64], P6 ;  /* 0x1b60000010027fae */ /* 0x0003e8000b1a1014 */
[----:B------:R1:W-:Y:S04]  /*2f240*/  LDGSTS.E [R2+0x1b800], desc[UR20][R12.64], P3 ;  /* 0x1b8000000c027fae */ /* 0x0003e800099a1014 */
[----:B------:R1:W-:Y:S04]  /*2f250*/  LDGSTS.E [R2+0x1ba00], desc[UR20][R14.64], P3 ;  /* 0x1ba000000e027fae */ /* 0x0003e800099a1014 */
[----:B------:R1:W-:Y:S04]  /*2f260*/  LDGSTS.E [R2+0x1bc00], desc[UR20][R20.64], P3 ;  /* 0x1bc0000014027fae */ /* 0x0003e800099a1014 */
[----:B------:R1:W-:Y:S02]  /*2f270*/  LDGSTS.E [R2+0x1be00], desc[UR20][R22.64], P3 ;  /* 0x1be0000016027fae */ /* 0x0003e400099a1014 */
[----:B-1----:R-:W-:-:S02]  /*2f280*/  VIADD R25, R25, 0xfffffe40 ;  /* 0xfffffe4019197836 */ /* 0x002fc40000000000 */
[----:B------:R1:W-:Y:S01]  /*2f290*/  LDGSTS.E [R2+0x1c000], desc[UR20][R250.64], P5 ;  /* 0x1c000000fa027fae */ /* 0x0003e2000a9a1014 */
[----:B-----5:R-:W-:-:S03]  /*2f2a0*/  LOP3.LUT R24, R24, 0x3f, RZ, 0xc0, !PT ;  /* 0x0000003f18187812 */ /* 0x020fc600078ec0ff */
[----:B------:R1:W-:Y:S04]  /*2f2b0*/  LDGSTS.E [R2+0x1c200], desc[UR20][R246.64], P5 ;  /* 0x1c200000f6027fae */ /* 0x0003e8000a9a1014 */
[----:B------:R1:W-:Y:S04]  /*2f2c0*/  LDGSTS.E [R2+0x1c400], desc[UR20][R242.64], P5 ;  /* 0x1c400000f2027fae */ /* 0x0003e8000a9a1014 */
[----:B------:R1:W-:Y:S01]  /*2f2d0*/  LDGSTS.E [R2+0x1c600], desc[UR20][R238.64], P5 ;  /* 0x1c600000ee027fae */ /* 0x0003e2000a9a1014 */
[----:B------:R-:W-:-:S03]  /*2f2e0*/  ISETP.GE.AND P5, PT, R24, R25, PT ;  /* 0x000000191800720c */ /* 0x000fc60003fa6270 */
[----:B------:R-:W5:Y:S01]  /*2f2f0*/  LDL.64 R24, [R1+0xa68] ;  /* 0x000a680001187983 */ /* 0x000f620000100a00 */
[----:B------:R-:W-:-:S04]  /*2f300*/  SHF.R.U64 R5, R4, 0x6, RZ ;  /* 0x0000000604057819 */ /* 0x000fc800000012ff */
[----:B------:R-:W-:Y:S02]  /*2f310*/  LOP3.LUT P4, RZ, R5, 0x1, RZ, 0xc0, !PT ;  /* 0x0000000105ff7812 */ /* 0x000fe4000788c0ff */
[----:B------:R-:W-:-:S04]  /*2f320*/  SHF.R.U64 R5, R4, 0x5, RZ ;  /* 0x0000000504057819 */ /* 0x000fc800000012ff */
[----:B------:R-:W-:Y:S02]  /*2f330*/  LOP3.LUT P6, RZ, R5, 0x1, RZ, 0xc0, !PT ;  /* 0x0000000105ff7812 */ /* 0x000fe400078cc0ff */
[----:B------:R-:W-:-:S04]  /*2f340*/  SHF.R.U64 R5, R4, 0x4, RZ ;  /* 0x0000000404057819 */ /* 0x000fc800000012ff */
[----:B------:R-:W-:Y:S01]  /*2f350*/  LOP3.LUT P3, RZ, R5, 0x1, RZ, 0xc0, !PT ;  /* 0x0000000105ff7812 */ /* 0x000fe2000786c0ff */
[----:B------:R1:W-:Y:S01]  /*2f360*/  LDGSTS.E [R2+0x1c800], desc[UR20][R234.64], P4 ;  /* 0x1c800000ea027fae */ /* 0x0003e2000a1a1014 */
[----:B------:R-:W-:-:S03]  /*2f370*/  SHF.R.U64 R5, R4, 0x3, RZ ;  /* 0x0000000304057819 */ /* 0x000fc600000012ff */
[----:B------:R1:W-:Y:S04]  /*2f380*/  LDGSTS.E [R2+0x1ca00], desc[UR20][R230.64], P4 ;  /* 0x1ca00000e6027fae */ /* 0x0003e8000a1a1014 */
[----:B------:R1:W-:Y:S04]  /*2f390*/  LDGSTS.E [R2+0x1cc00], desc[UR20][R226.64], P4 ;  /* 0x1cc00000e2027fae */ /* 0x0003e8000a1a1014 */
[----:B------:R1:W-:Y:S01]  /*2f3a0*/  LDGSTS.E [R2+0x1ce00], desc[UR20][R222.64], P4 ;  /* 0x1ce00000de027fae */ /* 0x0003e2000a1a1014 */
[----:B------:R-:W-:-:S03]  /*2f3b0*/  LOP3.LUT P4, RZ, R5, 0x1, RZ, 0xc0, !PT ;  /* 0x0000000105ff7812 */ /* 0x000fc6000788c0ff */
[----:B------:R1:W-:Y:S01]  /*2f3c0*/  LDGSTS.E [R2+0x1d000], desc[UR20][R218.64], P6 ;  /* 0x1d000000da027fae */ /* 0x0003e2000b1a1014 */
[----:B------:R-:W-:-:S03]  /*2f3d0*/  IADD3 R6, PT, PT, R6, 0x3f, RZ ;  /* 0x0000003f06067810 */ /* 0x000fc60007ffe0ff */
[----:B------:R1:W-:Y:S01]  /*2f3e0*/  LDGSTS.E [R2+0x1d200], desc[UR20][R214.64], P6 ;  /* 0x1d200000d6027fae */ /* 0x0003e2000b1a1014 */
[----:B------:R-:W-:-:S03]  /*2f3f0*/  SHF.R.U64 R5, R4, 0x2, RZ ;  /* 0x0000000204057819 */ /* 0x000fc600000012ff */
[----:B------:R1:W-:Y:S01]  /*2f400*/  LDGSTS.E [R2+0x1d400], desc[UR20][R210.64], P6 ;  /* 0x1d400000d2027fae */ /* 0x0003e2000b1a1014 */
[----:B------:R-:W-:-:S03]  /*2f410*/  SEL R7, RZ, 0x4, P5 ;  /* 0x00000004ff077807 */ /* 0x000fc60002800000 */
[----:B------:R1:W-:Y:S01]  /*2f420*/  LDGSTS.E [R2+0x1d600], desc[UR20][R206.64], P6 ;  /* 0x1d600000ce027fae */ /* 0x0003e2000b1a1014 */
[----:B------:R-:W-:-:S03]  /*2f430*/  ISETP.GT.AND P5, PT, R6, 0x1ff, PT ;  /* 0x000001ff0600780c */ /* 0x000fc60003fa4270 */
[----:B------:R1:W-:Y:S01]  /*2f440*/  LDGSTS.E [R2+0x1d800], desc[UR20][R202.64], P3 ;  /* 0x1d800000ca027fae */ /* 0x0003e200099a1014 */
[----:B------:R-:W-:-:S03]  /*2f450*/  SHF.R.U64 R6, R4, 0x1, RZ ;  /* 0x0000000104067819 */ /* 0x000fc600000012ff */
[----:B------:R1:W-:Y:S04]  /*2f460*/  LDGSTS.E [R2+0x1da00], desc[UR20][R198.64], P3 ;  /* 0x1da00000c6027fae */ /* 0x0003e800099a1014 */
[----:B------:R1:W-:Y:S04]  /*2f470*/  LDGSTS.E [R2+0x1dc00], desc[UR20][R194.64], P3 ;  /* 0x1dc00000c2027fae */ /* 0x0003e800099a1014 */
[----:B------:R1:W-:Y:S01]  /*2f480*/  LDGSTS.E [R2+0x1de00], desc[UR20][R190.64], P3 ;  /* 0x1de00000be027fae */ /* 0x0003e200099a1014 */
[----:B------:R-:W-:Y:S02]  /*2f490*/  LOP3.LUT P3, RZ, R5, 0x1, RZ, 0xc0, !PT ;  /* 0x0000000105ff7812 */ /* 0x000fe4000786c0ff */
[----:B------:R-:W-:Y:S01]  /*2f4a0*/  SEL R4, R7, RZ, P5 ;  /* 0x000000ff07047207 */ /* 0x000fe20002800000 */
[----:B------:R1:W-:Y:S01]  /*2f4b0*/  LDGSTS.E [R2+0x1e000], desc[UR20][R186.64], P4 ;  /* 0x1e000000ba027fae */ /* 0x0003e2000a1a1014 */
[----:B------:R-:W-:Y:S01]  /*2f4c0*/  LOP3.LUT P5, RZ, R6, 0x1, RZ, 0xc0, !PT ;  /* 0x0000000106ff7812 */ /* 0x000fe200078ac0ff */
[----:B------:R-:W1:Y:S02]  /*2f4d0*/  LDC R5, c[0x0][0x3a0] ;  /* 0x0000e800ff057b82 */ /* 0x000e640000000800 */
[----:B------:R1:W-:Y:S04]  /*2f4e0*/  LDGSTS.E [R2+0x1e200], desc[UR20][R182.64], P4 ;  /* 0x1e200000b6027fae */ /* 0x0003e8000a1a1014 */
[----:B------:R1:W-:Y:S04]  /*2f4f0*/  LDGSTS.E [R2+0x1e400], desc[UR20][R178.64], P4 ;  /* 0x1e400000b2027fae */ /* 0x0003e8000a1a1014 */
[----:B------:R1:W-:Y:S01]  /*2f500*/  LDGSTS.E [R2+0x1e600], desc[UR20][R174.64], P4 ;  /* 0x1e600000ae027fae */ /* 0x0003e2000a1a1014 */
[----:B------:R-:W-:-:S03]  /*2f510*/  ISETP.NE.U32.AND P4, PT, R4, RZ, PT ;  /* 0x000000ff0400720c */ /* 0x000fc60003f85070 */
[----:B------:R1:W-:Y:S04]  /*2f520*/  LDGSTS.E [R2+0x1e800], desc[UR20][R170.64], P3 ;  /* 0x1e800000aa027fae */ /* 0x0003e800099a1014 */
[----:B------:R1:W-:Y:S04]  /*2f530*/  LDGSTS.E [R2+0x1ea00], desc[UR20][R166.64], P3 ;  /* 0x1ea00000a6027fae */ /* 0x0003e800099a1014 */
[----:B------:R1:W-:Y:S04]  /*2f540*/  LDGSTS.E [R2+0x1ec00], desc[UR20][R162.64], P3 ;  /* 0x1ec00000a2027fae */ /* 0x0003e800099a1014 */
[----:B------:R1:W-:Y:S04]  /*2f550*/  LDGSTS.E [R2+0x1ee00], desc[UR20][R158.64], P3 ;  /* 0x1ee000009e027fae */ /* 0x0003e800099a1014 */
[----:B------:R1:W-:Y:S04]  /*2f560*/  LDGSTS.E [R2+0x1f000], desc[UR20][R154.64], P5 ;  /* 0x1f0000009a027fae */ /* 0x0003e8000a9a1014 */
[----:B------:R1:W-:Y:S04]  /*2f570*/  LDGSTS.E [R2+0x1f200], desc[UR20][R150.64], P5 ;  /* 0x1f20000096027fae */ /* 0x0003e8000a9a1014 */
[----:B------:R1:W-:Y:S04]  /*2f580*/  LDGSTS.E [R2+0x1f400], desc[UR20][R146.64], P5 ;  /* 0x1f40000092027fae */ /* 0x0003e8000a9a1014 */
[----:B------:R1:W-:Y:S04]  /*2f590*/  LDGSTS.E [R2+0x1f600], desc[UR20][R142.64], P5 ;  /* 0x1f6000008e027fae */ /* 0x0003e8000a9a1014 */
[----:B------:R1:W-:Y:S04]  /*2f5a0*/  LDGSTS.E [R2+0x1f800], desc[UR20][R138.64], !P0 ;  /* 0x1f8000008a027fae */ /* 0x0003e8000c1a1014 */
[----:B------:R1:W-:Y:S04]  /*2f5b0*/  LDGSTS.E [R2+0x1fa00], desc[UR20][R134.64], !P0 ;  /* 0x1fa0000086027fae */ /* 0x0003e8000c1a1014 */
[----:B------:R1:W-:Y:S04]  /*2f5c0*/  LDGSTS.E [R2+0x1fc00], desc[UR20][R130.64], !P0 ;  /* 0x1fc0000082027fae */ /* 0x0003e8000c1a1014 */
[----:B------:R1:W-:Y:S04]  /*2f5d0*/  LDGSTS.E [R2+0x1fe00], desc[UR20][R126.64], !P0 ;  /* 0x1fe000007e027fae */ /* 0x0003e8000c1a1014 */
[----:B------:R-:W0:Y:S04]  /*2f5e0*/  LDGDEPBAR ;  /* 0x00000000000079af */ /* 0x000e280000000000 */
[----:B------:R1:W-:Y:S04]  /*2f5f0*/  LDGSTS.E [R83+-0x4000], desc[UR20][R122.64], P4 ;  /* 0xfc0000007a537fae */ /* 0x0003e8000a1a1014 */
[----:B------:R1:W-:Y:S04]  /*2f600*/  LDGSTS.E [R83+-0x3c00], desc[UR20][R106.64], P4 ;  /* 0xfc4000006a537fae */ /* 0x0003e8000a1a1014 */
[----:B------:R1:W-:Y:S04]  /*2f610*/  LDGSTS.E [R83+-0x3800], desc[UR20][R90.64], P4 ;  /* 0xfc8000005a537fae */ /* 0x0003e8000a1a1014 */
[----:B----4-:R4:W-:Y:S04]  /*2f620*/  LDGSTS.E [R83+-0x3400], desc[UR20][R62.64], P4 ;  /* 0xfcc000003e537fae */ /* 0x0109e8000a1a1014 */
[----:B------:R4:W-:Y:S04]  /*2f630*/  LDGSTS.E [R83+-0x3000], desc[UR20][R54.64], P4 ;  /* 0xfd00000036537fae */ /* 0x0009e8000a1a1014 */
[----:B------:R4:W-:Y:S04]  /*2f640*/  LDGSTS.E [R83+-0x2c00], desc[UR20][R46.64], P4 ;  /* 0xfd4000002e537fae */ /* 0x0009e8000a1a1014 */
[----:B------:R4:W-:Y:S04]  /*2f650*/  LDGSTS.E [R83+-0x2800], desc[UR20][R38.64], P4 ;  /* 0xfd80000026537fae */ /* 0x0009e8000a1a1014 */
[----:B------:R4:W-:Y:S04]  /*2f660*/  LDGSTS.E [R83+-0x2400], desc[UR20][R30.64], P4 ;  /* 0xfdc000001e537fae */ /* 0x0009e8000a1a1014 */
[----:B------:R4:W-:Y:S04]  /*2f670*/  LDGSTS.E [R82+-0x3f00], desc[UR20][R118.64], P4 ;  /* 0xfc10000076527fae */ /* 0x0009e8000a1a1014 */
[----:B------:R4:W-:Y:S04]  /*2f680*/  LDGSTS.E [R82+-0x3b00], desc[UR20][R102.64], P4 ;  /* 0xfc50000066527fae */ /* 0x0009e8000a1a1014 */
[----:B------:R4:W-:Y:S04]  /*2f690*/  LDGSTS.E [R82+-0x3700], desc[UR20][R86.64], P4 ;  /* 0xfc90000056527fae */ /* 0x0009e8000a1a1014 */
[----:B------:R4:W-:Y:S01]  /*2f6a0*/  LDGSTS.E [R82+-0x3300], desc[UR20][R60.64], P4 ;  /* 0xfcd000003c527fae */ /* 0x0009e2000a1a1014 */
[----:B-1----:R-:W-:-:S03]  /*2f6b0*/  VIADD R5, R5, 0x3f ;  /* 0x0000003f05057836 */ /* 0x002fc60000000000 */
[----:B------:R4:W-:Y:S04]  /*2f6c0*/  LDGSTS.E [R82+-0x2f00], desc[UR20][R52.64], P4 ;  /* 0xfd10000034527fae */ /* 0x0009e8000a1a1014 */
[----:B------:R4:W-:Y:S04]  /*2f6d0*/  LDGSTS.E [R82+-0x2b00], desc[UR20][R44.64], P4 ;  /* 0xfd5000002c527fae */ /* 0x0009e8000a1a1014 */
[----:B------:R4:W-:Y:S04]  /*2f6e0*/  LDGSTS.E [R82+-0x2700], desc[UR20][R36.64], P4 ;  /* 0xfd90000024527fae */ /* 0x0009e8000a1a1014 */
[----:B--2---:R4:W-:Y:S04]  /*2f6f0*/  LDGSTS.E [R82+-0x2300], desc[UR20][R28.64], P4 ;  /* 0xfdd000001c527fae */ /* 0x0049e8000a1a1014 */
[----:B------:R4:W-:Y:S01]  /*2f700*/  LDGSTS.E [R81+-0x3e00], desc[UR20][R114.64], P4 ;  /* 0xfc20000072517fae */ /* 0x0009e2000a1a1014 */
[----:B------:R-:W-:-:S03]  /*2f710*/  ISETP.GE.AND P3, PT, R5, 0x80, PT ;  /* 0x000000800500780c */ /* 0x000fc60003f66270 */
[----:B------:R4:W-:Y:S04]  /*2f720*/  LDGSTS.E [R81+-0x3a00], desc[UR20][R98.64], P4 ;  /* 0xfc60000062517fae */ /* 0x0009e8000a1a1014 */
[----:B------:R4:W-:Y:S04]  /*2f730*/  LDGSTS.E [R81+-0x3600], desc[UR20][R66.64], P4 ;  /* 0xfca0000042517fae */ /* 0x0009e8000a1a1014 */
[----:B------:R4:W-:Y:S04]  /*2f740*/  LDGSTS.E [R81+-0x3200], desc[UR20][R58.64], P4 ;  /* 0xfce000003a517fae */ /* 0x0009e8000a1a1014 */
[----:B------:R4:W-:Y:S04]  /*2f750*/  LDGSTS.E [R81+-0x2e00], desc[UR20][R50.64], P4 ;  /* 0xfd20000032517fae */ /* 0x0009e8000a1a1014 */
[----:B------:R4:W-:Y:S04]  /*2f760*/  LDGSTS.E [R81+-0x2a00], desc[UR20][R42.64], P4 ;  /* 0xfd6000002a517fae */ /* 0x0009e8000a1a1014 */
[----:B------:R4:W-:Y:S04]  /*2f770*/  LDGSTS.E [R81+-0x2600], desc[UR20][R34.64], P4 ;  /* 0xfda0000022517fae */ /* 0x0009e8000a1a1014 */
[----:B---3--:R4:W-:Y:S04]  /*2f780*/  LDGSTS.E [R81+-0x2200], desc[UR20][R26.64], P4 ;  /* 0xfde000001a517fae */ /* 0x0089e8000a1a1014 */
[----:B------:R4:W-:Y:S04]  /*2f790*/  LDGSTS.E [R80+-0x3d00], desc[UR20][R110.64], P4 ;  /* 0xfc3000006e507fae */ /* 0x0009e8000a1a1014 */
[----:B------:R4:W-:Y:S04]  /*2f7a0*/  LDGSTS.E [R80+-0x3900], desc[UR20][R94.64], P4 ;  /* 0xfc7000005e507fae */ /* 0x0009e8000a1a1014 */
[----:B------:R4:W-:Y:S04]  /*2f7b0*/  LDGSTS.E [R80+-0x3500], desc[UR20][R64.64], P4 ;  /* 0xfcb0000040507fae */ /* 0x0009e8000a1a1014 */
[----:B------:R4:W-:Y:S04]  /*2f7c0*/  LDGSTS.E [R80+-0x3100], desc[UR20][R56.64], P4 ;  /* 0xfcf0000038507fae */ /* 0x0009e8000a1a1014 */
[----:B------:R4:W-:Y:S01]  /*2f7d0*/  LDGSTS.E [R80+-0x2d00], desc[UR20][R48.64], P4 ;  /* 0xfd30000030507fae */ /* 0x0009e2000a1a1014 */
[----:B------:R-:W-:-:S03]  /*2f7e0*/  UMOV UR4, URZ ;  /* 0x000000ff00047c82 */ /* 0x000fc60008000000 */
[----:B------:R4:W-:Y:S04]  /*2f7f0*/  LDGSTS.E [R80+-0x2900], desc[UR20][R40.64], P4 ;  /* 0xfd70000028507fae */ /* 0x0009e8000a1a1014 */
[----:B------:R4:W-:Y:S01]  /*2f800*/  LDGSTS.E [R80+-0x2500], desc[UR20][R32.64], P4 ;  /* 0xfdb0000020507fae */ /* 0x0009e2000a1a1014 */
[----:B------:R-:W-:-:S03]  /*2f810*/  ISETP.GE.AND P0, PT, R5, 0x40, PT ;  /* 0x000000400500780c */ /* 0x000fc60003f06270 */
[----:B-----5:R4:W-:Y:S04]  /*2f820*/  LDGSTS.E [R80+-0x2100], desc[UR20][R24.64], P4 ;  /* 0xfdf0000018507fae */ /* 0x0209e8000a1a1014 */
[----:B------:R-:W0:Y:S01]  /*2f830*/  LDGDEPBAR ;  /* 0x00000000000079af */ /* 0x000e220000000000 */
[----:B------:R-:W-:Y:S05]  /*2f840*/  @!P3 BRA `(.L_x_9) ;  /* 0x00000114008cb947 */ /* 0x000fea0003800000 */
[----:B------:R-:W-:Y:S01]  /*2f850*/  STL [R1+0xa2c], R68 ;  /* 0x000a2c4401007387 */ /* 0x000fe20000100800 */
[----:B------:R-:W-:-:S03]  /*2f860*/  SHF.R.S32.HI R2, RZ, 0x1f, R5 ;  /* 0x0000001fff027819 */ /* 0x000fc60000011405 */
[----:B------:R-:W-:Y:S01]  /*2f870*/  STL [R1+0xa24], R69 ;  /* 0x000a244501007387 */ /* 0x000fe20000100800 */
[----:B------:R-:W-:-:S03]  /*2f880*/  LEA.HI R2, R2, R5, RZ, 0x6 ;  /* 0x0000000502027211 */ /* 0x000fc600078f30ff */
[----:B------:R-:W-:Y:S04]  /*2f890*/  STL [R1+0xa28], R70 ;  /* 0x000a284601007387 */ /* 0x000fe80000100800 */
[----:B------:R-:W-:Y:S04]  /*2f8a0*/  STL [R1+0xa1c], R71 ;  /* 0x000a1c4701007387 */ /* 0x000fe80000100800 */
[----:B------:R-:W-:Y:S04]  /*2f8b0*/  STL [R1+0xa20], R72 ;  /* 0x000a204801007387 */ /* 0x000fe80000100800 */
[----:B------:R1:W-:Y:S04]  /*2f8c0*/  STL [R1+0xa14], R73 ;  /* 0x000a144901007387 */ /* 0x0003e80000100800 */
[----:B------:R-:W-:Y:S04]  /*2f8d0*/  STL [R1+0xa18], R74 ;  /* 0x000a184a01007387 */ /* 0x000fe80000100800 */
[----:B------:R-:W-:Y:S04]  /*2f8e0*/  STL [R1+0xa0c], R75 ;  /* 0x000a0c4b01007387 */ /* 0x000fe80000100800 */
[----:B------:R-:W-:Y:S04]  /*2f8f0*/  STL [R1+0xa10], R76 ;  /* 0x000a104c01007387 */ /* 0x000fe80000100800 */
[----:B------:R-:W-:Y:S04]  /*2f900*/  STL [R1+0xa04], R77 ;  /* 0x000a044d01007387 */ /* 0x000fe80000100800 */
[----:B------:R-:W-:Y:S04]  /*2f910*/  STL [R1+0xa08], R92 ;  /* 0x000a085c01007387 */ /* 0x000fe80000100800 */
[----:B------:R2:W-:Y:S04]  /*2f920*/  STL [R1+0x9fc], R93 ;  /* 0x0009fc5d01007387 */ /* 0x0005e80000100800 */
[----:B------:R-:W-:Y:S04]  /*2f930*/  STL [R1+0xa00], R96 ;  /* 0x000a006001007387 */ /* 0x000fe80000100800 */
[----:B------:R3:W-:Y:S04]  /*2f940*/  STL [R1+0x9f4], R97 ;  /* 0x0009f46101007387 */ /* 0x0007e80000100800 */
        /* <DEDUP_REMOVED lines=62> */
[----:B-1--4-:R-:W4:Y:S04]  /*2fd30*/  LDL.LU.64 R72, [R1] ;  /* 0x0000000001487983 */ /* 0x012f280000300a00 */
[----:B------:R-:W-:Y:S04]  /*2fd40*/  STL [R1+0x1d8], R212 ;  /* 0x0001d8d401007387 */ /* 0x000fe80000100800 */
[----:B------:R-:W-:Y:S04]  /*2fd50*/  STL [R1+0x1d4], R213 ;  /* 0x0001d4d501007387 */ /* 0x000fe80000100800 */
[----:B------:R-:W5:Y:S04]  /*2fd60*/  LDL.LU.64 R70, [R1+0x10] ;  /* 0x0000100001467983 */ /* 0x000f680000300a00 */
[----:B------:R-:W-:Y:S04]  /*2fd70*/  STL [R1+0x1e0], R216 ;  /* 0x0001e0d801007387 */ /* 0x000fe80000100800 */
[----:B------:R-:W-:Y:S04]  /*2fd80*/  STL [R1+0x1dc], R217 ;  /* 0x0001dcd901007387 */ /* 0x000fe80000100800 */
[----:B--2---:R-:W2:Y:S04]  /*2fd90*/  LDL.LU.64 R92, [R1+0x20] ;  /* 0x00002000015c7983 */ /* 0x004ea80000300a00 */
[----:B------:R-:W-:Y:S04]  /*2fda0*/  STL [R1+0x1e8], R220 ;  /* 0x0001e8dc01007387 */ /* 0x000fe80000100800 */
[----:B------:R-:W-:Y:S04]  /*2fdb0*/  STL [R1+0x1e4], R221 ;  /* 0x0001e4dd01007387 */ /* 0x000fe80000100800 */
[----:B------:R-:W2:Y:S04]  /*2fdc0*/  LDL.LU.64 R76, [R1+0x30] ;  /* 0x00003000014c7983 */ /* 0x000ea80000300a00 */
        /* <DEDUP_REMOVED lines=20> */
[----:B---3--:R-:W3:Y:S04]  /*2ff10*/  LDL.LU.64 R96, [R1+0xa0] ;  /* 0x0000a00001607983 */ /* 0x008ee80000300a00 */
[----:B----4-:R1:W-:Y:S01]  /*2ff20*/  STL [R1+0x228], R72 ;  /* 0x0002284801007387 */ /* 0x0103e20000100800 */
[----:B-----5:R-:W-:-:S03]  /*2ff30*/  MOV R78, R73 ;  /* 0x00000049004e7202 */ /* 0x020fc60000000f00 */
[----:B-1----:R-:W4:Y:S04]  /*2ff40*/  LDL.LU.64 R72, [R1+0xb0] ;  /* 0x0000b00001487983 */ /* 0x002f280000300a00 */
[----:B------:R1:W-:Y:S04]  /*2ff50*/  STL [R1+0x224], R78 ;  /* 0x0002244e01007387 */ /* 0x0003e80000100800 */
[----:B------:R5:W-:Y:S01]  /*2ff60*/  STL [R1+0x230], R70 ;  /* 0x0002304601007387 */ /* 0x000be20000100800 */
[----:B-1----:R-:W-:-:S03]  /*2ff70*/  IMAD.MOV.U32 R78, RZ, RZ, R71 ;  /* 0x000000ffff4e7224 */ /* 0x002fc600078e0047 */
[----:B-----5:R-:W5:Y:S04]  /*2ff80*/  LDL.LU.64 R70, [R1+0xc0] ;  /* 0x0000c00001467983 */ /* 0x020f680000300a00 */
[----:B------:R1:W-:Y:S04]  /*2ff90*/  STL [R1+0x22c], R78 ;  /* 0x00022c4e01007387 */ /* 0x0003e80000100800 */
[----:B--2---:R2:W-:Y:S01]  /*2ffa0*/  STL [R1+0x238], R92 ;  /* 0x0002385c01007387 */ /* 0x0045e20000100800 */
[----:B-1----:R-:W-:-:S03]  /*2ffb0*/  MOV R78, R93 ;  /* 0x0000005d004e7202 */ /* 0x002fc60000000f00 */
[----:B--2---:R-:W2:Y:S04]  /*2ffc0*/  LDL.LU.64 R92, [R1+0xd0] ;  /* 0x0000d000015c7983 */ /* 0x004ea80000300a00 */
[----:B------:R1:W-:Y:S04]  /*2ffd0*/  STL [R1+0x234], R78 ;  /* 0x0002344e01007387 */ /* 0x0003e80000100800 */
[----:B------:R1:W-:Y:S02]  /*2ffe0*/  STL [R1+0x240], R76 ;  /* 0x0002404c01007387 */ /* 0x0003e40000100800 */
[----:B-1----:R-:W-:-:S02]  /*2fff0*/  IMAD.MOV.U32 R78, RZ, RZ, R77 ;  /* 0x000000ffff4e7224 */ /* 0x002fc400078e004d */
[----:B------:R-:W2:Y:S04]  /*30000*/  LDL.LU.64 R76, [R1+0xe0] ;  /* 0x0000e000014c7983 */ /* 0x000ea80000300a00 */
[----:B------:R1:W-:Y:S04]  /*30010*/  STL [R1+0x23c], R78 ;  /* 0x00023c4e01007387 */ /* 0x0003e80000100800 */
[----:B------:R1:W-:Y:S02]  /*30020*/  STL [R1+0x248], R68 ;  /* 0x0002484401007387 */ /* 0x0003e40000100800 */
[----:B-1----:R-:W-:-:S02]  /*30030*/  MOV R78, R69 ;  /* 0x00000045004e7202 */ /* 0x002fc40000000f00 */
[----:B------:R-:W2:Y:S04]  /*30040*/  LDL.LU.64 R68, [R1+0xf0] ;  /* 0x0000f00001447983 */ /* 0x000ea80000300a00 */
[----:B------:R1:W-:Y:S04]  /*30050*/  STL [R1+0x244], R78 ;  /* 0x0002444e01007387 */ /* 0x0003e80000100800 */
[----:B------:R1:W-:Y:S02]  /*30060*/  STL [R1+0x250], R80 ;  /* 0x0002505001007387 */ /* 0x0003e40000100800 */
[----:B-1----:R-:W-:-:S02]  /*30070*/  IMAD.MOV.U32 R78, RZ, RZ, R81 ;  /* 0x000000ffff4e7224 */ /* 0x002fc400078e0051 */
[----:B------:R-:W2:Y:S04]  /*30080*/  LDL.LU.64 R80, [R1+0x100] ;  /* 0x0001000001507983 */ /* 0x000ea80000300a00 */
[----:B------:R1:W-:Y:S04]  /*30090*/  STL [R1+0x24c], R78 ;  /* 0x00024c4e01007387 */ /* 0x0003e80000100800 */
[----:B------:R3:W-:Y:S01]  /*300a0*/  STL [R1+0x258], R82 ;  /* 0x0002585201007387 */ /* 0x0007e20000100800 */
[----:B-1----:R-:W-:-:S03]  /*300b0*/  MOV R78, R83 ;  /* 0x00000053004e7202 */ /* 0x002fc60000000f00 */
[----:B---3--:R-:W3:Y:S04]  /*300c0*/  LDL.LU.64 R82, [R1+0x110] ;  /* 0x0001100001527983 */ /* 0x008ee80000300a00 */
[----:B------:R1:W-:Y:S04]  /*300d0*/  STL [R1+0x254], R78 ;  /* 0x0002544e01007387 */ /* 0x0003e80000100800 */
[----:B------:R1:W-:Y:S02]  /*300e0*/  STL [R1+0x260], R4 ;  /* 0x0002600401007387 */ /* 0x0003e40000100800 */
[----:B-1----:R-:W-:-:S02]  /*300f0*/  IMAD.MOV.U32 R78, RZ, RZ, R5 ;  /* 0x000000ffff4e7224 */ /* 0x002fc400078e0005 */
[----:B------:R-:W3:Y:S04]  /*30100*/  LDL.LU.64 R4, [R1+0x120] ;  /* 0x0001200001047983 */ /* 0x000ee80000300a00 */
[----:B------:R1:W-:Y:S04]  /*30110*/  STL [R1+0x25c], R78 ;  /* 0x00025c4e01007387 */ /* 0x0003e80000100800 */
[----:B------:R1:W-:Y:S02]  /*30120*/  STL [R1+0x268], R74 ;  /* 0x0002684a01007387 */ /* 0x0003e40000100800 */
[----:B-1----:R-:W-:-:S02]  /*30130*/  MOV R78, R75 ;  /* 0x0000004b004e7202 */ /* 0x002fc40000000f00 */
[----:B------:R-:W3:Y:S04]  /*30140*/  LDL.LU.64 R74, [R1+0x2c0] ;  /* 0x0002c000014a7983 */ /* 0x000ee80000300a00 */
        /* <DEDUP_REMOVED lines=9> */
[----:B----4-:R4:W-:Y:S01]  /*301e0*/  STL [R1+0x280], R72 ;  /* 0x0002804801007387 */ /* 0x0109e20000100800 */
[----:B-1----:R-:W-:-:S03]  /*301f0*/  IMAD.MOV.U32 R78, RZ, RZ, R73 ;  /* 0x000000ffff4e7224 */ /* 0x002fc600078e0049 */
[----:B----4-:R-:W4:Y:S04]  /*30200*/  LDL.LU.64 R72, [R1+0x2d8] ;  /* 0x0002d80001487983 */ /* 0x010f280000300a00 */
[----:B------:R1:W-:Y:S04]  /*30210*/  STL [R1+0x27c], R78 ;  /* 0x00027c4e01007387 */ /* 0x0003e80000100800 */
[----:B-----5:R5:W-:Y:S01]  /*30220*/  STL [R1+0x288], R70 ;  /* 0x0002884601007387 */ /* 0x020be20000100800 */
[----:B-1----:R-:W-:-:S03]  /*30230*/  MOV R78, R71 ;  /* 0x00000047004e7202 */ /* 0x002fc60000000f00 */
[----:B-----5:R-:W5:Y:S04]  /*30240*/  LDL.LU.64 R70, [R1+0x2e0] ;  /* 0x0002e00001467983 */ /* 0x020f680000300a00 */
[----:B------:R1:W-:Y:S04]  /*30250*/  STL [R1+0x284], R78 ;  /* 0x0002844e01007387 */ /* 0x0003e80000100800 */
[----:B--2---:R2:W-:Y:S01]  /*30260*/  STL [R1+0x290], R92 ;  /* 0x0002905c01007387 */ /* 0x0045e20000100800 */
[----:B-1----:R-:W-:-:S03]  /*30270*/  IMAD.MOV.U32 R78, RZ, RZ, R93 ;  /* 0x000000ffff4e7224 */ /* 0x002fc600078e005d */
[----:B--2---:R-:W2:Y:S04]  /*30280*/  LDL.LU.64 R92, [R1+0x2e8] ;  /* 0x0002e800015c7983 */ /* 0x004ea80000300a00 */
        /* <DEDUP_REMOVED lines=13> */
[----:B---3--:R3:W-:Y:S01]  /*30360*/  STL [R1+0x2b0], R82 ;  /* 0x0002b05201007387 */ /* 0x0087e20000100800 */
[----:B-1----:R-:W-:-:S03]  /*30370*/  IMAD.MOV.U32 R78, RZ, RZ, R83 ;  /* 0x000000ffff4e7224 */ /* 0x002fc600078e0053 */
[----:B---3--:R-:W3:Y:S04]  /*30380*/  LDL.LU.64 R82, [R1+0x308] ;  /* 0x0003080001527983 */ /* 0x008ee80000300a00 */
        /* <DEDUP_REMOVED lines=17> */
[----:B----4-:R4:W-:Y:S01]  /*304a0*/  STL [R1+0x2d8], R72 ;  /* 0x0002d84801007387 */ /* 0x0109e20000100800 */
[----:B-1----:R-:W-:-:S03]  /*304b0*/  MOV R78, R73 ;  /* 0x00000049004e7202 */ /* 0x002fc60000000f00 */
[----:B----4-:R-:W4:Y:S04]  /*304c0*/  LDL.LU.64 R72, [R1+0x330] ;  /* 0x0003300001487983 */ /* 0x010f280000300a00 */
[----:B------:R1:W-:Y:S04]  /*304d0*/  STL [R1+0x2d4], R78 ;  /* 0x0002d44e01007387 */ /* 0x0003e80000100800 */
[----:B-----5:R5:W-:Y:S01]  /*304e0*/  STL [R1+0x2e0], R70 ;  /* 0x0002e04601007387 */ /* 0x020be20000100800 */
        /* <DEDUP_REMOVED lines=19> */
[----:B---3--:R3:W-:Y:S01]  /*30620*/  STL [R1+0x308], R82 ;  /* 0x0003085201007387 */ /* 0x0087e20000100800 */
        /* <DEDUP_REMOVED lines=294> */
[----:B------:R-:W-:Y:S04]  /*31890*/  STL [R1+0x54c], R78 ;  /* 0x00054c4e01007387 */ /* 0x000fe80000100800 */
[----:B------:R1:W-:Y:S04]  /*318a0*/  STL [R1+0x558], R76 ;  /* 0x0005584c01007387 */ /* 0x0003e80000100800 */
[----:B------:R-:W2:Y:S01]  /*318b0*/  LDL.LU.64 R100, [R1+0x728] ;  /* 0x0007280001647983 */ /* 0x000ea20000300a00 */
[----:B-1----:R-:W-:-:S05]  /*318c0*/  MOV R76, R77 ;  /* 0x0000004d004c7202 */ /* 0x002fca0000000f00 */
[----:B------:R1:W-:Y:S04]  /*318d0*/  STL [R1+0x554], R76 ;  /* 0x0005544c01007387 */ /* 0x0003e80000100800 */
[----:B------:R1:W-:Y:S02]  /*318e0*/  STL [R1+0x560], R68 ;  /* 0x0005604401007387 */ /* 0x0003e40000100800 */
[----:B-1----:R-:W-:Y:S02]  /*318f0*/  IMAD.MOV.U32 R76, RZ, RZ, R69 ;  /* 0x000000ffff4c7224 */ /* 0x002fe400078e0045 */
        /* <DEDUP_REMOVED lines=8> */
[----:B---3--:R-:W3:Y:S04]  /*31980*/  LDL.64 R82, [R1+0xa48] ;  /* 0x000a480001527983 */ /* 0x008ee80000100a00 */
[----:B------:R1:W-:Y:S04]  /*31990*/  STL [R1+0x56c], R76 ;  /* 0x00056c4c01007387 */ /* 0x0003e80000100800 */
[----:B------:R1:W-:Y:S02]  /*319a0*/  STL [R1+0x578], R4 ;  /* 0x0005780401007387 */ /* 0x0003e40000100800 */
[----:B-1----:R-:W-:-:S02]  /*319b0*/  MOV R76, R5 ;  /* 0x00000005004c7202 */ /* 0x002fc40000000f00 */
[----:B------:R-:W3:Y:S04]  /*319c0*/  LDL.LU.64 R4, [R1+0x6f8] ;  /* 0x0006f80001047983 */ /* 0x000ee80000300a00 */
[----:B------:R1:W-:Y:S04]  /*319d0*/  STL [R1+0x574], R76 ;  /* 0x0005744c01007387 */ /* 0x0003e80000100800 */
[----:B------:R1:W-:Y:S04]  /*319e0*/  STL [R1+0x580], R74 ;  /* 0x0005804a01007387 */ /* 0x0003e80000100800 */
[----:B-1----:R-:W3:Y:S01]  /*319f0*/  LDL.LU.64 R76, [R1+0x6e8] ;  /* 0x0006e800014c7983 */ /* 0x002ee20000300a00 */
[----:B------:R-:W-:-:S05]  /*31a00*/  IMAD.MOV.U32 R74, RZ, RZ, R75 ;  /* 0x000000ffff4a7224 */ /* 0x000fca00078e004b */
[----:B------:R1:W-:Y:S04]  /*31a10*/  STL [R1+0x57c], R74 ;  /* 0x00057c4a01007387 */ /* 0x0003e80000100800 */
[----:B------:R1:W-:Y:S02]  /*31a20*/  STL [R1+0x588], R6 ;  /* 0x0005880601007387 */ /* 0x0003e40000100800 */
[----:B-1----:R-:W-:Y:S02]  /*31a30*/  MOV R74, R7 ;  /* 0x00000007004a7202 */ /* 0x002fe40000000f00 */
[----:B------:R-:W3:Y:S04]  /*31a40*/  LDL.LU.64 R6, [R1+0x6d8] ;  /* 0x0006d80001067983 */ /* 0x000ee80000300a00 */
[----:B------:R1:W-:Y:S04]  /*31a50*/  STL [R1+0x584], R74 ;  /* 0x0005844a01007387 */ /* 0x0003e80000100800 */
[----:B------:R4:W-:Y:S04]  /*31a60*/  STL [R1+0x590], R96 ;  /* 0x0005906001007387 */ /* 0x0009e80000100800 */
[----:B-1----:R-:W3:Y:S01]  /*31a70*/  LDL.LU.64 R74, [R1+0xa50] ;  /* 0x000a5000014a7983 */ /* 0x002ee20000300a00 */
[----:B------:R-:W-:-:S03]  /*31a80*/  IMAD.MOV.U32 R78, RZ, RZ, R97 ;  /* 0x000000ffff4e7224 */ /* 0x000fc600078e0061 */
[----:B----4-:R1:W-:Y:S04]  /*31a90*/  STL [R1+0x598], R72 ;  /* 0x0005984801007387 */ /* 0x0103e80000100800 */
[----:B------:R-:W-:Y:S04]  /*31aa0*/  STL [R1+0x58c], R78 ;  /* 0x00058c4e01007387 */ /* 0x000fe80000100800 */
[----:B------:R-:W4:Y:S01]  /*31ab0*/  LDL.LU.64 R96, [R1+0x6d0] ;  /* 0x0006d00001607983 */ /* 0x000f220000300a00 */
[----:B-1----:R-:W-:-:S03]  /*31ac0*/  MOV R72, R73 ;  /* 0x0000004900487202 */ /* 0x002fc60000000f00 */
[----:B-----5:R1:W-:Y:S04]  /*31ad0*/  STL [R1+0x5a0], R70 ;  /* 0x0005a04601007387 */ /* 0x0203e80000100800 */
[----:B------:R5:W-:Y:S01]  /*31ae0*/  STL [R1+0x594], R72 ;  /* 0x0005944801007387 */ /* 0x000be20000100800 */
[----:B-1----:R-:W-:-:S03]  /*31af0*/  IMAD.MOV.U32 R70, RZ, RZ, R71 ;  /* 0x000000ffff467224 */ /* 0x002fc600078e0047 */
[----:B-----5:R-:W5:Y:S04]  /*31b00*/  LDL.LU.64 R72, [R1+0x6c0] ;  /* 0x0006c00001487983 */ /* 0x020f680000300a00 */
[----:B--2---:R-:W-:Y:S01]  /*31b10*/  STL [R1+0x5a8], R92 ;  /* 0x0005a85c01007387 */ /* 0x004fe20000100800 */
[----:B------:R-:W-:-:S03]  /*31b20*/  MOV R78, R93 ;  /* 0x0000005d004e7202 */ /* 0x000fc60000000f00 */
[----:B------:R1:W-:Y:S04]  /*31b30*/  STL [R1+0x59c], R70 ;  /* 0x00059c4601007387 */ /* 0x0003e80000100800 */
[----:B-1----:R-:W2:Y:S04]  /*31b40*/  LDL.LU.64 R70, [R1+0x6b0] ;  /* 0x0006b00001467983 */ /* 0x002ea80000300a00 */
[----:B------:R-:W-:Y:S04]  /*31b50*/  STL [R1+0x5b0], R100 ;  /* 0x0005b06401007387 */ /* 0x000fe80000100800 */
[----:B------:R1:W-:Y:S04]  /*31b60*/  STL [R1+0x5a4], R78 ;  /* 0x0005a44e01007387 */ /* 0x0003e80000100800 */
[----:B------:R-:W2:Y:S01]  /*31b70*/  LDL.LU.64 R92, [R1+0xa58] ;  /* 0x000a5800015c7983 */ /* 0x000ea20000300a00 */
[----:B-1----:R-:W-:-:S03]  /*31b80*/  IMAD.MOV.U32 R78, RZ, RZ, R101 ;  /* 0x000000ffff4e7224 */ /* 0x002fc600078e0065 */
[----:B------:R-:W-:Y:S04]  /*31b90*/  STL [R1+0x5b8], R68 ;  /* 0x0005b84401007387 */ /* 0x000fe80000100800 */
[----:B------:R1:W-:Y:S02]  /*31ba0*/  STL [R1+0x5ac], R78 ;  /* 0x0005ac4e01007387 */ /* 0x0003e40000100800 */
[----:B-1----:R-:W-:Y:S02]  /*31bb0*/  MOV R78, R69 ;  /* 0x00000045004e7202 */ /* 0x002fe40000000f00 */
        /* <DEDUP_REMOVED lines=17> */
[----:B------:R-:W-:Y:S04]  /*31cd0*/  STL [R1+0x5d4], R78 ;  /* 0x0005d44e01007387 */ /* 0x000fe80000100800 */
[----:B------:R1:W-:Y:S02]  /*31ce0*/  STL [R1+0x5e0], R6 ;  /* 0x0005e00601007387 */ /* 0x0003e40000100800 */
[----:B-1----:R-:W-:-:S02]  /*31cf0*/  IMAD.MOV.U32 R6, RZ, RZ, R7 ;  /* 0x000000ffff067224 */ /* 0x002fc400078e0007 */
[----:B------:R-:W-:Y:S04]  /*31d00*/  STL [R1+0x5e8], R74 ;  /* 0x0005e84a01007387 */ /* 0x000fe80000100800 */
[----:B------:R1:W-:Y:S04]  /*31d10*/  STL [R1+0x5dc], R6 ;  /* 0x0005dc0601007387 */ /* 0x0003e80000100800 */
[----:B-1----:R-:W3:Y:S01]  /*31d20*/  LDL.LU.64 R6, [R1+0x668] ;  /* 0x0006680001067983 */ /* 0x002ee20000300a00 */
[----:B------:R-:W-:-:S03]  /*31d30*/  MOV R74, R75 ;  /* 0x0000004b004a7202 */ /* 0x000fc60000000f00 */
[----:B----4-:R-:W-:Y:S01]  /*31d40*/  STL [R1+0x5f0], R96 ;  /* 0x0005f06001007387 */ /* 0x010fe20000100800 */
[----:B------:R-:W-:-:S03]  /*31d50*/  IMAD.MOV.U32 R78, RZ, RZ, R97 ;  /* 0x000000ffff4e7224 */ /* 0x000fc600078e0061 */
[----:B------:R1:W-:Y:S04]  /*31d60*/  STL [R1+0x5e4], R74 ;  /* 0x0005e44a01007387 */ /* 0x0003e80000100800 */
[----:B-1----:R-:W4:Y:S04]  /*31d70*/  LDL.LU.64 R74, [R1+0x658] ;  /* 0x00065800014a7983 */ /* 0x002f280000300a00 */
[----:B-----5:R1:W-:Y:S04]  /*31d80*/  STL [R1+0x5f8], R72 ;  /* 0x0005f84801007387 */ /* 0x0203e80000100800 */
[----:B------:R5:W-:Y:S01]  /*31d90*/  STL [R1+0x5ec], R78 ;  /* 0x0005ec4e01007387 */ /* 0x000be20000100800 */
[----:B-1----:R-:W-:-:S03]  /*31da0*/  MOV R72, R73 ;  /* 0x0000004900487202 */ /* 0x002fc60000000f00 */
[----:B-----5:R-:W5:Y:S04]  /*31db0*/  LDL.LU.64 R78, [R1+0x998] ;  /* 0x00099800014e7983 */ /* 0x020f680000300a00 */
[----:B--2---:R1:W-:Y:S04]  /*31dc0*/  STL [R1+0x600], R70 ;  /* 0x0006004601007387 */ /* 0x0043e80000100800 */
[----:B------:R2:W-:Y:S01]  /*31dd0*/  STL [R1+0x5f4], R72 ;  /* 0x0005f44801007387 */ /* 0x0005e20000100800 */
[----:B-1----:R-:W-:-:S03]  /*31de0*/  IMAD.MOV.U32 R70, RZ, RZ, R71 ;  /* 0x000000ffff467224 */ /* 0x002fc600078e0047 */
[----:B--2---:R-:W2:Y:S01]  /*31df0*/  LDL.LU.64 R72, [R1+0x780] ;  /* 0x0007800001487983 */ /* 0x004ea20000300a00 */
[----:B------:R-:W-:-:S03]  /*31e00*/  MOV R84, R93 ;  /* 0x0000005d00547202 */ /* 0x000fc60000000f00 */
[----:B------:R-:W-:Y:S04]  /*31e10*/  STL [R1+0x608], R92 ;  /* 0x0006085c01007387 */ /* 0x000fe80000100800 */
[----:B------:R1:W-:Y:S04]  /*31e20*/  STL [R1+0x5fc], R70 ;  /* 0x0005fc4601007387 */ /* 0x0003e80000100800 */
[----:B-1----:R-:W2:Y:S04]  /*31e30*/  LDL.LU.64 R70, [R1+0x788] ;  /* 0x0007880001467983 */ /* 0x002ea80000300a00 */
        /* <DEDUP_REMOVED lines=9> */
[----:B------:R-:W-:Y:S04]  /*31ed0*/  STL [R1+0x614], R84 ;  /* 0x0006145401007387 */ /* 0x000fe80000100800 */
[----:B---3--:R1:W-:Y:S04]  /*31ee0*/  STL [R1+0x620], R82 ;  /* 0x0006205201007387 */ /* 0x0083e80000100800 */
[----:B------:R-:W3:Y:S01]  /*31ef0*/  LDL.LU.64 R96, [R1+0x7a0] ;  /* 0x0007a00001607983 */ /* 0x000ee20000300a00 */
[----:B-1----:R-:W-:-:S03]  /*31f00*/  IMAD.MOV.U32 R82, RZ, RZ, R83 ;  /* 0x000000ffff527224 */ /* 0x002fc600078e0053 */
[----:B------:R1:W-:Y:S04]  /*31f10*/  STL [R1+0x628], R4 ;  /* 0x0006280401007387 */ /* 0x0003e80000100800 */
[----:B------:R1:W-:Y:S02]  /*31f20*/  STL [R1+0x61c], R82 ;  /* 0x00061c5201007387 */ /* 0x0003e40000100800 */
[----:B-1----:R-:W-:Y:S02]  /*31f30*/  MOV R4, R5 ;  /* 0x0000000500047202 */ /* 0x002fe40000000f00 */
[----:B------:R-:W3:Y:S04]  /*31f40*/  LDL.LU.64 R82, [R1+0x7a8] ;  /* 0x0007a80001527983 */ /* 0x000ee80000300a00 */
[----:B------:R-:W-:Y:S04]  /*31f50*/  STL [R1+0x630], R76 ;  /* 0x0006304c01007387 */ /* 0x000fe80000100800 */
[----:B------:R1:W-:Y:S04]  /*31f60*/  STL [R1+0x624], R4 ;  /* 0x0006240401007387 */ /* 0x0003e80000100800 */
[----:B-1----:R-:W3:Y:S01]  /*31f70*/  LDL.LU.64 R4, [R1+0xa70] ;  /* 0x000a700001047983 */ /* 0x002ee20000300a00 */
[----:B------:R-:W-:-:S03]  /*31f80*/  IMAD.MOV.U32 R76, RZ, RZ, R77 ;  /* 0x000000ffff4c7224 */ /* 0x000fc600078e004d */
[----:B------:R-:W3:Y:S04]  /*31f90*/  LDL.LU.64 R92, [R1+0x7b0] ;  /* 0x0007b000015c7983 */ /* 0x000ee80000300a00 */
[----:B------:R1:W-:Y:S04]  /*31fa0*/  STL [R1+0x62c], R76 ;  /* 0x00062c4c01007387 */ /* 0x0003e80000100800 */
[----:B------:R1:W-:Y:S02]  /*31fb0*/  STL [R1+0x638], R6 ;  /* 0x0006380601007387 */ /* 0x0003e40000100800 */
[----:B-1----:R-:W-:-:S02]  /*31fc0*/  MOV R76, R7 ;  /* 0x00000007004c7202 */ /* 0x002fc40000000f00 */
[----:B------:R-:W3:Y:S04]  /*31fd0*/  LDL.LU.64 R6, [R1+0x7b8] ;  /* 0x0007b80001067983 */ /* 0x000ee80000300a00 */
[----:B------:R1:W-:Y:S04]  /*31fe0*/  STL [R1+0x634], R76 ;  /* 0x0006344c01007387 */ /* 0x0003e80000100800 */
[----:B----4-:R4:W-:Y:S04]  /*31ff0*/  STL [R1+0x640], R74 ;  /* 0x0006404a01007387 */ /* 0x0109e80000100800 */
[----:B-1----:R-:W3:Y:S01]  /*32000*/  LDL.LU.64 R76, [R1+0x7c0] ;  /* 0x0007c000014c7983 */ /* 0x002ee20000300a00 */
[----:B----4-:R-:W-:-:S05]  /*32010*/  IMAD.MOV.U32 R74, RZ, RZ, R75 ;  /* 0x000000ffff4a7224 */ /* 0x010fca00078e004b */
[----:B------:R1:W-:Y:S04]  /*32020*/  STL [R1+0x63c], R74 ;  /* 0x00063c4a01007387 */ /* 0x0003e80000100800 */
[----:B-----5:R4:W-:Y:S04]  /*32030*/  STL [R1+0x648], R78 ;  /* 0x0006484e01007387 */ /* 0x0209e80000100800 */
[----:B-1----:R-:W5:Y:S01]  /*32040*/  LDL.LU.64 R74, [R1+0x978] ;  /* 0x00097800014a7983 */ /* 0x002f620000300a00 */
[----:B----4-:R-:W-:-:S03]  /*32050*/  MOV R78, R79 ;  /* 0x0000004f004e7202 */ /* 0x010fc60000000f00 */
[----:B--2---:R-:W-:Y:S04]  /*32060*/  STL [R1+0x650], R72 ;  /* 0x0006504801007387 */ /* 0x004fe80000100800 */
[----:B------:R1:W-:Y:S02]  /*32070*/  STL [R1+0x644], R78 ;  /* 0x0006444e01007387 */ /* 0x0003e40000100800 */
[----:B-1----:R-:W-:Y:S02]  /*32080*/  IMAD.MOV.U32 R78, RZ, RZ, R73 ;  /* 0x000000ffff4e7224 */ /* 0x002fe400078e0049 */
[----:B------:R-:W2:Y:S04]  /*32090*/  LDL.LU.64 R72, [R1+0x7c8] ;  /* 0x0007c80001487983 */ /* 0x000ea80000300a00 */
[----:B------:R1:W-:Y:S04]  /*320a0*/  STL [R1+0x64c], R78 ;  /* 0x00064c4e01007387 */ /* 0x0003e80000100800 */
[----:B------:R4:W-:Y:S04]  /*320b0*/  STL [R1+0x658], R70 ;  /* 0x0006584601007387 */ /* 0x0009e80000100800 */
[----:B------:R-:W-:Y:S01]  /*320c0*/  STL [R1+0x660], R100 ;  /* 0x0006606401007387 */ /* 0x000fe20000100800 */
[----:B-1----:R-:W-:Y:S01]  /*320d0*/  IMAD.MOV.U32 R78, RZ, RZ, R101 ;  /* 0x000000ffff4e7224 */ /* 0x002fe200078e0065 */
[----:B----4-:R-:W-:-:S05]  /*320e0*/  MOV R70, R71 ;  /* 0x0000004700467202 */ /* 0x010fca0000000f00 */
[----:B------:R1:W-:Y:S04]  /*320f0*/  STL [R1+0x654], R70 ;  /* 0x0006544601007387 */ /* 0x0003e80000100800 */
[----:B-1----:R-:W4:Y:S04]  /*32100*/  LDL.LU.64 R70, [R1+0x7d0] ;  /* 0x0007d00001467983 */ /* 0x002f280000300a00 */
[----:B------:R-:W-:Y:S04]  /*32110*/  STL [R1+0x668], R68 ;  /* 0x0006684401007387 */ /* 0x000fe80000100800 */
[----:B------:R1:W-:Y:S02]  /*32120*/  STL [R1+0x65c], R78 ;  /* 0x00065c4e01007387 */ /* 0x0003e40000100800 */
[----:B-1----:R-:W-:-:S02]  /*32130*/  MOV R78, R69 ;  /* 0x00000045004e7202 */ /* 0x002fc40000000f00 */
[----:B------:R-:W4:Y:S04]  /*32140*/  LDL.LU.64 R68, [R1+0x7d8] ;  /* 0x0007d80001447983 */ /* 0x000f280000300a00 */
[----:B------:R1:W-:Y:S04]  /*32150*/  STL [R1+0x664], R78 ;  /* 0x0006644e01007387 */ /* 0x0003e80000100800 */
[----:B------:R3:W-:Y:S01]  /*32160*/  STL [R1+0x670], R80 ;  /* 0x0006705001007387 */ /* 0x0007e20000100800 */
[----:B-1----:R-:W-:-:S03]  /*32170*/  IMAD.MOV.U32 R78, RZ, RZ, R81 ;  /* 0x000000ffff4e7224 */ /* 0x002fc600078e0051 */
[----:B---3--:R-:W-:Y:S04]  /*32180*/  STL [R1+0x678], R96 ;  /* 0x0006786001007387 */ /* 0x008fe80000100800 */
[----:B------:R1:W-:Y:S04]  /*32190*/  STL [R1+0x66c], R78 ;  /* 0x00066c4e01007387 */ /* 0x0003e80000100800 */
[----:B------:R-:W3:Y:S01]  /*321a0*/  LDL.LU.64 R80, [R1+0x970] ;  /* 0x0009700001507983 */ /* 0x000ee20000300a00 */
[----:B-1----:R-:W-:-:S03]  /*321b0*/  MOV R78, R97 ;  /* 0x00000061004e7202 */ /* 0x002fc60000000f00 */
[----:B------:R-:W-:Y:S04]  /*321c0*/  STL [R1+0x680], R82 ;  /* 0x0006805201007387 */ /* 0x000fe80000100800 */
[----:B------:R1:W-:Y:S02]  /*321d0*/  STL [R1+0x674], R78 ;  /* 0x0006744e01007387 */ /* 0x0003e40000100800 */
[----:B-1----:R-:W-:Y:S02]  /*321e0*/  IMAD.MOV.U32 R78, RZ, RZ, R83 ;  /* 0x000000ffff4e7224 */ /* 0x002fe400078e0053 */
[----:B------:R-:W3:Y:S04]  /*321f0*/  LDL.LU.64 R82, [R1+0x7e0] ;  /* 0x0007e00001527983 */ /* 0x000ee80000300a00 */
[----:B------:R-:W-:Y:S04]  /*32200*/  STL [R1+0x67c], R78 ;  /* 0x00067c4e01007387 */ /* 0x000fe80000100800 */
[----:B------:R1:W-:Y:S04]  /*32210*/  STL [R1+0x688], R4 ;  /* 0x0006880401007387 */ /* 0x0003e80000100800 */
[----:B------:R-:W-:Y:S01]  /*32220*/  STL [R1+0x690], R92 ;  /* 0x0006905c01007387 */ /* 0x000fe20000100800 */
[----:B-1----:R-:W-:Y:S01]  /*32230*/  MOV R4, R5 ;  /* 0x0000000500047202 */ /* 0x002fe20000000f00 */
[----:B------:R-:W-:-:S04]  /*32240*/  IMAD.MOV.U32 R78, RZ, RZ, R93 ;  /* 0x000000ffff4e7224 */ /* 0x000fc800078e005d */
[----:B------:R1:W-:Y:S04]  /*32250*/  STL [R1+0x684], R4 ;  /* 0x0006840401007387 */ /* 0x0003e80000100800 */
[----:B-1----:R-:W3:Y:S04]  /*32260*/  LDL.LU.64 R4, [R1+0x7e8] ;  /* 0x0007e80001047983 */ /* 0x002ee80000300a00 */
[----:B------:R-:W-:Y:S04]  /*32270*/  STL [R1+0x698], R6 ;  /* 0x0006980601007387 */ /* 0x000fe80000100800 */
[----:B------:R1:W-:Y:S02]  /*32280*/  STL [R1+0x68c], R78 ;  /* 0x00068c4e01007387 */ /* 0x0003e40000100800 */
[----:B-1----:R-:W-:-:S02]  /*32290*/  MOV R78, R7 ;  /* 0x00000007004e7202 */ /* 0x002fc40000000f00 */
[----:B------:R-:W3:Y:S04]  /*322a0*/  LDL.LU.64 R6, [R1+0x7f0] ;  /* 0x0007f00001067983 */ /* 0x000ee80000300a00 */
[----:B------:R-:W-:Y:S04]  /*322b0*/  STL [R1+0x694], R78 ;  /* 0x0006944e01007387 */ /* 0x000fe80000100800 */
[----:B------:R1:W-:Y:S02]  /*322c0*/  STL [R1+0x6a0], R76 ;  /* 0x0006a04c01007387 */ /* 0x0003e40000100800 */
[----:B-1----:R-:W-:-:S02]  /*322d0*/  IMAD.MOV.U32 R76, RZ, RZ, R77 ;  /* 0x000000ffff4c7224 */ /* 0x002fc400078e004d */
[----:B-----5:R1:W-:Y:S04]  /*322e0*/  STL [R1+0x6a8], R74 ;  /* 0x0006a84a01007387 */ /* 0x0203e80000100800 */
[----:B------:R-:W-:Y:S04]  /*322f0*/  STL [R1+0x69c], R76 ;  /* 0x00069c4c01007387 */ /* 0x000fe80000100800 */
[----:B------:R-:W5:Y:S01]  /*32300*/  LDL.LU.64 R112, [R1+0x968] ;  /* 0x0009680001707983 */ /* 0x000f620000300a00 */
[----:B-1----:R-:W-:-:S03]  /*32310*/  MOV R74, R75 ;  /* 0x0000004b004a7202 */ /* 0x002fc60000000f00 */
[----:B------:R-:W5:Y:S04]  /*32320*/  LDL.LU.64 R108, [R1+0x7f8] ;  /* 0x0007f800016c7983 */ /* 0x000f680000300a00 */
[----:B------:R-:W-:Y:S04]  /*32330*/  STL [R1+0x6a4], R74 ;  /* 0x0006a44a01007387 */ /* 0x000fe80000100800 */
[----:B--2---:R1:W-:Y:S04]  /*32340*/  STL [R1+0x6b0], R72 ;  /* 0x0006b04801007387 */ /* 0x0043e80000100800 */
[----:B------:R-:W2:Y:S04]  /*32350*/  LDL.LU.64 R104, [R1+0x800] ;  /* 0x0008000001687983 */ /* 0x000ea80000300a00 */
[----:B------:R-:W2:Y:S01]  /*32360*/  LDL.LU.64 R78, [R1+0x808] ;  /* 0x00080800014e7983 */ /* 0x000ea20000300a00 */
[----:B-1----:R-:W-:-:S05]  /*32370*/  IMAD.MOV.U32 R72, RZ, RZ, R73 ;  /* 0x000000ffff487224 */ /* 0x002fca00078e0049 */
[----:B------:R-:W-:Y:S04]  /*32380*/  STL [R1+0x6ac], R72 ;  /* 0x0006ac4801007387 */ /* 0x000fe80000100800 */
[----:B----4-:R1:W-:Y:S04]  /*32390*/  STL [R1+0x6b8], R70 ;  /* 0x0006b84601007387 */ /* 0x0103e80000100800 */
[----:B------:R-:W4:Y:S04]  /*323a0*/  LDL.LU.64 R100, [R1+0x960] ;  /* 0x0009600001647983 */ /* 0x000f280000300a00 */
[----:B------:R-:W4:Y:S01]  /*323b0*/  LDL.LU.64 R96, [R1+0x810] ;  /* 0x0008100001607983 */ /* 0x000f220000300a00 */
[----:B-1----:R-:W-:-:S05]  /*323c0*/  MOV R70, R71 ;  /* 0x0000004700467202 */ /* 0x002fca0000000f00 */
[----:B------:R-:W-:Y:S04]  /*323d0*/  STL [R1+0x6b4], R70 ;  /* 0x0006b44601007387 */ /* 0x000fe80000100800 */
[----:B------:R1:W-:Y:S04]  /*323e0*/  STL [R1+0x6c0], R68 ;  /* 0x0006c04401007387 */ /* 0x0003e80000100800 */
[----:B------:R-:W4:Y:S04]  /*323f0*/  LDL.LU.64 R92, [R1+0x818] ;  /* 0x00081800015c7983 */ /* 0x000f280000300a00 */
[----:B------:R-:W4:Y:S01]  /*32400*/  LDL.LU.64 R76, [R1+0x820] ;  /* 0x00082000014c7983 */ /* 0x000f220000300a00 */
[----:B-1----:R-:W-:-:S05]  /*32410*/  IMAD.MOV.U32 R68, RZ, RZ, R69 ;  /* 0x000000ffff447224 */ /* 0x002fca00078e0045 */
[----:B------:R1:W-:Y:S04]  /*32420*/  STL [R1+0x6bc], R68 ;  /* 0x0006bc4401007387 */ /* 0x0003e80000100800 */
[----:B---3--:R3:W-:Y:S04]  /*32430*/  STL [R1+0x6c8], R80 ;  /* 0x0006c85001007387 */ /* 0x0087e80000100800 */
[----:B------:R-:W4:Y:S01]  /*32440*/  LDL.LU.64 R74, [R1+0x958] ;  /* 0x00095800014a7983 */ /* 0x000f220000300a00 */
[----:B-1----:R-:W-:-:S03]  /*32450*/  MOV R68, R81 ;  /* 0x0000005100447202 */ /* 0x002fc60000000f00 */
[----:B------:R-:W4:Y:S04]  /*32460*/  LDL.LU.64 R72, [R1+0x828] ;  /* 0x0008280001487983 */ /* 0x000f280000300a00 */
[----:B------:R1:W-:Y:S04]  /*32470*/  STL [R1+0x6c4], R68 ;  /* 0x0006c44401007387 */ /* 0x0003e80000100800 */
[----:B------:R-:W-:Y:S01]  /*32480*/  STL [R1+0x6d0], R82 ;  /* 0x0006d05201007387 */ /* 0x000fe20000100800 */
[----:B---3--:R-:W-:-:S03]  /*32490*/  IMAD.MOV.U32 R80, RZ, RZ, R83 ;  /* 0x000000ffff507224 */ /* 0x008fc600078e0053 */
[----:B------:R-:W3:Y:S04]  /*324a0*/  LDL.LU.64 R70, [R1+0x830] ;  /* 0x0008300001467983 */ /* 0x000ee80000300a00 */
[----:B-1----:R-:W3:Y:S04]  /*324b0*/  LDL.LU.64 R68, [R1+0x838] ;  /* 0x0008380001447983 */ /* 0x002ee80000300a00 */
[----:B------:R1:W-:Y:S04]  /*324c0*/  STL [R1+0x6cc], R80 ;  /* 0x0006cc5001007387 */ /* 0x0003e80000100800 */
[----:B------:R1:W-:Y:S04]  /*324d0*/  STL [R1+0x6d8], R4 ;  /* 0x0006d80401007387 */ /* 0x0003e80000100800 */
[----:B-1----:R-:W3:Y:S04]  /*324e0*/  LDL.LU.64 R80, [R1+0x948] ;  /* 0x0009480001507983 */ /* 0x002ee80000300a00 */
[----:B------:R-:W3:Y:S01]  /*324f0*/  LDL.LU.64 R82, [R1+0x840] ;  /* 0x0008400001527983 */ /* 0x000ee20000300a00 */
[----:B------:R-:W-:-:S05]  /*32500*/  MOV R4, R5 ;  /* 0x0000000500047202 */ /* 0x000fca0000000f00 */
[----:B------:R1:W-:Y:S04]  /*32510*/  STL [R1+0x6d4], R4 ;  /* 0x0006d40401007387 */ /* 0x0003e80000100800 */
[----:B------:R1:W-:Y:S01]  /*32520*/  STL [R1+0x6e0], R6 ;  /* 0x0006e00601007387 */ /* 0x0003e20000100800 */
[----:B------:R-:W-:-:S03]  /*32530*/  IMAD.MOV.U32 R84, RZ, RZ, R7 ;  /* 0x000000ffff547224 */ /* 0x000fc600078e0007 */
[----:B-1----:R-:W3:Y:S04]  /*32540*/  LDL.LU.64 R4, [R1+0x848] ;  /* 0x0008480001047983 */ /* 0x002ee80000300a00 */
[----:B------:R-:W3:Y:S04]  /*32550*/  LDL.LU.64 R6, [R1+0x850] ;  /* 0x0008500001067983 */ /* 0x000ee80000300a00 */
[----:B------:R5:W-:Y:S02]  /*32560*/  STL [R1+0x6dc], R84 ;  /* 0x0006dc5401007387 */ /* 0x000be40000100800 */
[----:B-----5:R-:W-:-:S02]  /*32570*/  MOV R84, R113 ;  /* 0x0000007100547202 */ /* 0x020fc40000000f00 */
[----:B------:R-:W-:Y:S04]  /*32580*/  STL [R1+0x6e8], R112 ;  /* 0x0006e87001007387 */ /* 0x000fe80000100800 */
[----:B------:R-:W-:Y:S04]  /*32590*/  STL [R1+0x6f0], R108 ;  /* 0x0006f06c01007387 */ /* 0x000fe80000100800 */
[----:B------:R1:W-:Y:S02]  /*325a0*/  STL [R1+0x6e4], R84 ;  /* 0x0006e45401007387 */ /* 0x0003e40000100800 */
[----:B-1----:R-:W-:-:S02]  /*325b0*/  IMAD.MOV.U32 R84, RZ, RZ, R109 ;  /* 0x000000ffff547224 */ /* 0x002fc400078e006d */
[----:B--2---:R-:W-:Y:S04]  /*325c0*/  STL [R1+0x6f8], R104 ;  /* 0x0006f86801007387 */ /* 0x004fe80000100800 */
[----:B------:R1:W-:Y:S04]  /*325d0*/  STL [R1+0x6ec], R84 ;  /* 0x0006ec5401007387 */ /* 0x0003e80000100800 */
[----:B------:R2:W-:Y:S01]  /*325e0*/  STL [R1+0x700], R78 ;  /* 0x0007004e01007387 */ /* 0x0005e20000100800 */
[----:B-1----:R-:W-:Y:S01]  /*325f0*/  MOV R84, R105 ;  /* 0x0000006900547202 */ /* 0x002fe20000000f00 */
[----:B--2---:R-:W-:-:S04]  /*32600*/  IMAD.MOV.U32 R78, RZ, RZ, R79 ;  /* 0x000000ffff4e7224 */ /* 0x004fc800078e004f */
[----:B------:R-:W-:Y:S04]  /*32610*/  STL [R1+0x6f4], R84 ;  /* 0x0006f45401007387 */ /* 0x000fe80000100800 */
[----:B----4-:R-:W-:Y:S04]  /*32620*/  STL [R1+0x708], R100 ;  /* 0x0007086401007387 */ /* 0x010fe80000100800 */
[----:B------:R1:W-:Y:S04]  /*32630*/  STL [R1+0x6fc], R78 ;  /* 0x0006fc4e01007387 */ /* 0x0003e80000100800 */
[----:B------:R-:W-:Y:S01]  /*32640*/  STL [R1+0x710], R96 ;  /* 0x0007106001007387 */ /* 0x000fe20000100800 */
[----:B-1----:R-:W-:-:S05]  /*32650*/  MOV R78, R101 ;  /* 0x00000065004e7202 */ /* 0x002fca0000000f00 */
[----:B------:R1:W-:Y:S04]  /*32660*/  STL [R1+0x704], R78 ;  /* 0x0007044e01007387 */ /* 0x0003e80000100800 */
[----:B------:R-:W-:Y:S01]  /*32670*/  STL [R1+0x718], R92 ;  /* 0x0007185c01007387 */ /* 0x000fe20000100800 */
[----:B-1----:R-:W-:-:S05]  /*32680*/  IMAD.MOV.U32 R78, RZ, RZ, R97 ;  /* 0x000000ffff4e7224 */ /* 0x002fca00078e0061 */
[----:B------:R1:W-:Y:S04]  /*32690*/  STL [R1+0x70c], R78 ;  /* 0x00070c4e01007387 */ /* 0x0003e80000100800 */
[----:B------:R2:W-:Y:S01]  /*326a0*/  STL [R1+0x720], R76 ;  /* 0x0007204c01007387 */ /* 0x0005e20000100800 */
[----:B-1----:R-:W-:Y:S01]  /*326b0*/  MOV R78, R93 ;  /* 0x0000005d004e7202 */ /* 0x002fe20000000f00 */
[----:B--2---:R-:W-:-:S04]  /*326c0*/  IMAD.MOV.U32 R76, RZ, RZ, R77 ;  /* 0x000000ffff4c7224 */ /* 0x004fc800078e004d */
[----:B------:R-:W-:Y:S04]  /*326d0*/  STL [R1+0x714], R78 ;  /* 0x0007144e01007387 */ /* 0x000fe80000100800 */
[----:B------:R1:W-:Y:S04]  /*326e0*/  STL [R1+0x728], R74 ;  /* 0x0007284a01007387 */ /* 0x0003e80000100800 */
[----:B------:R-:W-:Y:S04]  /*326f0*/  STL [R1+0x71c], R76 ;  /* 0x00071c4c01007387 */ /* 0x000fe80000100800 */
[----:B------:R2:W-:Y:S01]  /*32700*/  STL [R1+0x730], R72 ;  /* 0x0007304801007387 */ /* 0x0005e20000100800 */
[----:B-1----:R-:W-:-:S05]  /*32710*/  MOV R74, R75 ;  /* 0x0000004b004a7202 */ /* 0x002fca0000000f00 */
[----:B------:R-:W-:Y:S01]  /*32720*/  STL [R1+0x724], R74 ;  /* 0x0007244a01007387 */ /* 0x000fe20000100800 */
[----:B--2---:R-:W-:-:S03]  /*32730*/  IMAD.MOV.U32 R72, RZ, RZ, R73 ;  /* 0x000000ffff487224 */ /* 0x004fc600078e0049 */
[----:B---3--:R1:W-:Y:S04]  /*32740*/  STL [R1+0x738], R70 ;  /* 0x0007384601007387 */ /* 0x0083e80000100800 */
[----:B------:R-:W-:Y:S04]  /*32750*/  STL [R1+0x72c], R72 ;  /* 0x00072c4801007387 */ /* 0x000fe80000100800 */
[----:B------:R2:W-:Y:S01]  /*32760*/  STL [R1+0x740], R68 ;  /* 0x0007404401007387 */ /* 0x0005e20000100800 */
[----:B-1----:R-:W-:-:S05]  /*32770*/  MOV R70, R71 ;  /* 0x0000004700467202 */ /* 0x002fca0000000f00 */
[----:B------:R-:W-:Y:S01]  /*32780*/  STL [R1+0x734], R70 ;  /* 0x0007344601007387 */ /* 0x000fe20000100800 */
[----:B--2---:R-:W-:-:S03]  /*32790*/  IMAD.MOV.U32 R68, RZ, RZ, R69 ;  /* 0x000000ffff447224 */ /* 0x004fc600078e0045 */
[----:B------:R-:W-:Y:S04]  /*327a0*/  STL [R1+0x748], R80 ;  /* 0x0007485001007387 */ /* 0x000fe80000100800 */
[----:B------:R1:W-:Y:S04]  /*327b0*/  STL [R1+0x73c], R68 ;  /* 0x00073c4401007387 */ /* 0x0003e80000100800 */
[----:B------:R-:W-:Y:S01]  /*327c0*/  STL [R1+0x750], R82 ;  /* 0x0007505201007387 */ /* 0x000fe20000100800 */
[----:B-1----:R-:W-:-:S05]  /*327d0*/  MOV R68, R81 ;  /* 0x0000005100447202 */ /* 0x002fca0000000f00 */
[----:B------:R1:W-:Y:S04]  /*327e0*/  STL [R1+0x744], R68 ;  /* 0x0007444401007387 */ /* 0x0003e80000100800 */
[----:B------:R2:W-:Y:S01]  /*327f0*/  STL [R1+0x758], R4 ;  /* 0x0007580401007387 */ /* 0x0005e20000100800 */
[----:B-1----:R-:W-:Y:S01]  /*32800*/  IMAD.MOV.U32 R68, RZ, RZ, R83 ;  /* 0x000000ffff447224 */ /* 0x002fe200078e0053 */
[----:B--2---:R-:W-:-:S04]  /*32810*/  MOV R4, R5 ;  /* 0x0000000500047202 */ /* 0x004fc80000000f00 */
[----:B------:R-:W-:Y:S04]  /*32820*/  STL [R1+0x74c], R68 ;  /* 0x00074c4401007387 */ /* 0x000fe80000100800 */
[----:B------:R-:W-:Y:S04]  /*32830*/  STL [R1+0x760], R6 ;  /* 0x0007600601007387 */ /* 0x000fe80000100800 */
[----:B------:R1:W-:Y:S04]  /*32840*/  STL [R1+0x754], R4 ;  /* 0x0007540401007387 */ /* 0x0003e80000100800 */
[----:B------:R-:W-:Y:S01]  /*32850*/  STL [R1+0x768], R18 ;  /* 0x0007681201007387 */ /* 0x000fe20000100800 */
[----:B-1----:R-:W-:-:S05]  /*32860*/  IMAD.MOV.U32 R4, RZ, RZ, R7 ;  /* 0x000000ffff047224 */ /* 0x002fca00078e0007 */
[----:B------:R1:W-:Y:S04]  /*32870*/  STL [R1+0x75c], R4 ;  /* 0x00075c0401007387 */ /* 0x0003e80000100800 */
[----:B------:R-:W-:Y:S01]  /*32880*/  STL [R1+0x770], R8 ;  /* 0x0007700801007387 */ /* 0x000fe20000100800 */
[----:B-1----:R-:W-:-:S05]  /*32890*/  MOV R4, R19 ;  /* 0x0000001300047202 */ /* 0x002fca0000000f00 */
        /* <DEDUP_REMOVED lines=209> */
[----:B-1----:R-:W-:Y:S02]  /*335b0*/  MOV R4, R27 ;  /* 0x0000001b00047202 */ /* 0x002fe40000000f00 */
[----:B------:R-:W-:-:S03]  /*335c0*/  SHF.R.S32.HI R2, RZ, 0x6, R2 ;  /* 0x00000006ff027819 */ /* 0x000fc60000011402 */
[----:B------:R1:W-:Y:S02]  /*335d0*/  STL [R1+0x994], R4 ;  /* 0x0009940401007387 */ /* 0x0003e40000100800 */
[----:B-1----:R-:W-:-:S05]  /*335e0*/  IMAD.MOV.U32 R4, RZ, RZ, R25 ;  /* 0x000000ffff047224 */ /* 0x002fca00078e0019 */
[----:B------:R1:W-:Y:S02]  /*335f0*/  STL [R1+0x99c], R4 ;  /* 0x00099c0401007387 */ /* 0x0003e40000100800 */
[----:B-1----:R-:W-:-:S05]  /*33600*/  VIMNMX R4, PT, PT, R2, 0x2, !PT ;  /* 0x0000000202047848 */ /* 0x002fca0007fe0100 */
[----:B------:R-:W-:-:S05]  /*33610*/  VIADD R5, R4, 0xfffffffe ;  /* 0xfffffffe04057836 */ /* 0x000fca0000000000 */
[----:B------:R1:W-:Y:S01]  /*33620*/  STL [R1+0xa44], R5 ;  /* 0x000a440501007387 */ /* 0x0003e20000100800 */
[----:B------:R-:W-:Y:S01]  /*33630*/  HFMA2 R4, -RZ, RZ, 0, 0 ;  /* 0x00000000ff047431 */ /* 0x000fe200000001ff */
[----:B------:R-:W-:Y:S01]  /*33640*/  IADD3 R2, PT, PT, R2, -0x8, RZ ;  /* 0xfffffff802027810 */ /* 0x000fe20007ffe0ff */
[----:B------:R-:W-:Y:S01]  /*33650*/  IMAD.MOV.U32 R2, RZ, RZ, RZ ;  /* 0x000000ffff027224 */ /* 0x000fe200078e00ff */
[----:B------:R-:W-:Y:S01]  /*33660*/  UMOV UR17, 0x1 ;  /* 0x0000000100117882 */ /* 0x000fe20000000000 */
[----:B------:R-:W-:Y:S01]  /*33670*/  UMOV UR18, 0x7 ;  /* 0x0000000700127882 */ /* 0x000fe20000000000 */
[----:B------:R-:W-:Y:S01]  /*33680*/  UMOV UR5, URZ ;  /* 0x000000ff00057c82 */ /* 0x000fe20008000000 */
[----:B------:R-:W-:Y:S01]  /*33690*/  UMOV UR6, URZ ;  /* 0x000000ff00067c82 */ /* 0x000fe20008000000 */
[----:B------:R-:W-:-:S05]  /*336a0*/  UMOV UR9, URZ ;  /* 0x000000ff00097c82 */ /* 0x000fca0008000000 */
.L_x_12:
[----:B------:R-:W-:Y:S01]  /*336b0*/  SHF.L.U32 R4, R4, 0x1f, RZ ;  /* 0x0000001f04047819 */ /* 0x000fe200000006ff */
[----:B------:R-:W-:-:S03]  /*336c0*/  UIADD3 UR6, UPT, UPT, UR6, 0x1, URZ ;  /* 0x0000000106067890 */ /* 0x000fc6000fffe0ff */
[----:B------:R-:W2:Y:S01]  /*336d0*/  SYNCS.PHASECHK.TRANS64.TRYWAIT P3, [UR8], R4 ;  /* 0x00000004ff0075a7 */ /* 0x000ea20008061108 */
[----:B------:R-:W-:-:S04]  /*336e0*/  UISETP.GT.AND UP1, UPT, UR6, 0x6, UPT ;  /* 0x000000060600788c */ /* 0x000fc8000bf24270 */
[----:B------:R-:W-:-:S04]  /*336f0*/  USEL UR6, UR6, URZ, !UP1 ;  /* 0x000000ff06067287 */ /* 0x000fc8000c800000 */
[----:B------:R-:W-:Y:S01]  /*33700*/  ULEA UR19, UR6, UR7, 0x11 ;  /* 0x0000000706137291 */ /* 0x000fe2000f8e88ff */
[----:B--2---:R-:W-:Y:S11]  /*33710*/  @!P3 BRA `(.L_x_10) ;  /* 0x0000012c00dcb947 */ /* 0x004ff60003800000 */
.L_x_18:
[----:B------:R-:W-:-:S04]  /*33720*/  DEPBAR.LE SB0, 0xc ;  /* 0x000083000000791a */ /* 0x000fc80000000000 */
[----:B------:R-:W-:Y:S06]  /*33730*/  BAR.SYNC.DEFER_BLOCKING 0x0 ;  /* 0x0000000000007b1d */ /* 0x000fec0000010000 */
[----:B------:R-:W-:Y:S04]  /*33740*/  STL [R1+0xbd4], R252 ;  /* 0x000bd4fc01007387 */ /* 0x000fe80000100800 */
[----:B------:R-:W-:Y:S04]  /*33750*/  STL [R1+0xbd0], R2 ;  /* 0x000bd00201007387 */ /* 0x000fe80000100800 */
[----:B------:R-:W2:Y:S04]  /*33760*/  LDSM.16.M88.4 R48, [R0+UR19+0x15000] ;  /* 0x015000130030783b */ /* 0x000ea80008000200 */
[----:B------:R-:W3:Y:S04]  /*33770*/  LDSM.16.M88.4 R136, [R0+UR19+0x17000] ;  /* 0x017000130088783b */ /* 0x000ee80008000200 */
[----:B------:R-:W-:Y:S04]  /*33780*/  LDSM.16.M88.4 R8, [R0+UR19+0x1800] ;  /* 0x001800130008783b */ /* 0x000fe80008000200 */
[----:B------:R-:W4:Y:S04]  /*33790*/  LDSM.16.M88.4 R12, [R0+UR19+0x3000] ;  /* 0x00300013000c783b */ /* 0x000f280008000200 */
[----:B------:R-:W1:Y:S04]  /*337a0*/  LDSM.16.M88.4 R16, [R0+UR19+0x5000] ;  /* 0x005000130010783b */ /* 0x000e680008000200 */
[----:B------:R-:W1:Y:S04]  /*337b0*/  LDSM.16.M88.4 R96, [R0+UR19+0xd800] ;  /* 0x00d800130060783b */ /* 0x000e680008000200 */
[----:B------:R-:W1:Y:S04]  /*337c0*/  LDSM.16.M88.4 R168, [R0+UR19+0x1a000] ;  /* 0x01a0001300a8783b */ /* 0x000e680008000200 */
[----:B------:R-:W1:Y:S04]  /*337d0*/  LDSM.16.M88.4 R92, [R0+UR19+0xb800] ;  /* 0x00b80013005c783b */ /* 0x000e680008000200 */
[----:B------:R-:W1:Y:S04]  /*337e0*/  LDSM.16.M88.4 R88, [R0+UR19+0x9800] ;  /* 0x009800130058783b */ /* 0x000e680008000200 */
[----:B------:R-:W1:Y:S04]  /*337f0*/  LDSM.16.M88.4 R84, [R0+UR19+0x7800] ;  /* 0x007800130054783b */ /* 0x000e680008000200 */
[----:B--2---:R-:W-:Y:S01]  /*33800*/  STL [R1+0x4], R49 ;  /* 0x0000043101007387 */ /* 0x004fe20000100800 */
[----:B------:R-:W-:Y:S01]  /*33810*/  IMAD.MOV.U32 R178, RZ, RZ, R48 ;  /* 0x000000ffffb27224 */ /* 0x000fe200078e0030 */
[----:B------:R-:W-:Y:S01]  /*33820*/  MOV R69, R50 ;  /* 0x0000003200457202 */ /* 0x000fe20000000f00 */
[----:B------:R-:W-:Y:S01]  /*33830*/  IMAD.MOV.U32 R68, RZ, RZ, R51 ;  /* 0x000000ffff447224 */ /* 0x000fe200078e0033 */
[----:B---3--:R-:W-:Y:S01]  /*33840*/  STL [R1+0x44], R137 ;  /* 0x0000448901007387 */ /* 0x008fe20000100800 */
[----:B------:R-:W-:-:S03]  /*33850*/  MOV R182, R136 ;  /* 0x0000008800b67202 */ /* 0x000fc60000000f00 */
[----:B------:R-:W-:Y:S04]  /*33860*/  STL.64 [R1+0x48], R138 ;  /* 0x0000488a01007387 */ /* 0x000fe80000100a00 */
[----:B------:R-:W2:Y:S01]  /*33870*/  LDSM.16.M88.4 R136, [R0+UR19+0x17800] ;  /* 0x017800130088783b */ /* 0x000ea20008000200 */
[----:B----4-:R-:W-:Y:S02]  /*33880*/  MOV R142, R12 ;  /* 0x0000000c008e7202 */ /* 0x010fe40000000f00 */
[----:B-1----:R-:W-:Y:S01]  /*33890*/  MOV R146, R16 ;  /* 0x0000001000927202 */ /* 0x002fe20000000f00 */
[----:B------:R-:W1:Y:S01]  /*338a0*/  LDSM.16.M88.4 R80, [R0+UR19+0x5800] ;  /* 0x005800130050783b */ /* 0x000e620008000200 */
[----:B------:R-:W-:-:S03]  /*338b0*/  IMAD.MOV.U32 R163, RZ, RZ, R96 ;  /* 0x000000ffffa37224 */ /* 0x000fc600078e0060 */
[----:B------:R-:W3:Y:S01]  /*338c0*/  LDSM.16.M88.4 R124, [R0+UR19+0xe000] ;  /* 0x00e00013007c783b */ /* 0x000ee20008000200 */
[----:B------:R-:W-:Y:S01]  /*338d0*/  IMAD.MOV.U32 R96, RZ, RZ, R168 ;  /* 0x000000ffff607224 */ /* 0x000fe200078e00a8 */
[----:B------:R-:W-:Y:S01]  /*338e0*/  MOV R16, R170 ;  /* 0x000000aa00107202 */ /* 0x000fe20000000f00 */
[----:B------:R-:W-:Y:S01]  /*338f0*/  IMAD.MOV.U32 R12, RZ, RZ, R171 ;  /* 0x000000ffff0c7224 */ /* 0x000fe200078e00ab */
[----:B------:R-:W4:Y:S01]  /*33900*/  LDSM.16.M88.4 R76, [R0+UR19+0x3800] ;  /* 0x00380013004c783b */ /* 0x000f220008000200 */
[----:B------:R-:W-:Y:S02]  /*33910*/  IMAD.MOV.U32 R159, RZ, RZ, R92 ;  /* 0x000000ffff9f7224 */ /* 0x000fe400078e005c */
[----:B------:R-:W-:Y:S01]  /*33920*/  IMAD.MOV.U32 R188, RZ, RZ, R96 ;  /* 0x000000ffffbc7224 */ /* 0x000fe200078e0060 */
[----:B------:R-:W4:Y:S01]  /*33930*/  LDSM.16.M88.4 R72, [R0+UR19+0x2000] ;  /* 0x002000130048783b */ /* 0x000f220008000200 */
[----:B------:R-:W-:-:S03]  /*33940*/  IMAD.MOV.U32 R155, RZ, RZ, R88 ;  /* 0x000000ffff9b7224 */ /* 0x000fc600078e0058 */
[----:B------:R-:W-:Y:S01]  /*33950*/  LDSM.16.M88.4 R4, [R0+UR19] ;  /* 0x000000130004783b */ /* 0x000fe20008000200 */
[----:B------:R-:W-:-:S03]  /*33960*/  IMAD.MOV.U32 R151, RZ, RZ, R84 ;  /* 0x000000ffff977224 */ /* 0x000fc600078e0054 */
[----:B------:R-:W-:Y:S04]  /*33970*/  LDSM.16.M88.4 R132, [R0+UR19+0x800] ;  /* 0x000800130084783b */ /* 0x000fe80008000200 */
[----:B------:R-:W4:Y:S04]  /*33980*/  LDSM.16.M88.4 R244, [R0+UR19+0x2800] ;  /* 0x0028001300f4783b */ /* 0x000f280008000200 */
[----:B------:R-:W4:Y:S04]  /*33990*/  LDSM.16.M88.4 R36, [R0+UR19+0xf000] ;  /* 0x00f000130024783b */ /* 0x000f280008000200 */
[----:B------:R-:W-:Y:S01]  /*339a0*/  LDSM.16.M88.4 R240, [R0+UR19+0x1000] ;  /* 0x0010001300f0783b */ /* 0x000fe20008000200 */
[----:B--2---:R-:W-:-:S03]  /*339b0*/  IMAD.MOV.U32 R183, RZ, RZ, R136 ;  /* 0x000000ffffb77224 */ /* 0x004fc600078e0088 */
[----:B------:R-:W-:Y:S01]  /*339c0*/  STL [R1+0x34], R137 ;  /* 0x0000348901007387 */ /* 0x000fe20000100800 */
[----:B-1----:R-:W-:-:S03]  /*339d0*/  IMAD.MOV.U32 R147, RZ, RZ, R80 ;  /* 0x000000ffff937224 */ /* 0x002fc600078e0050 */
[----:B------:R-:W-:Y:S01]  /*339e0*/  STL.64 [R1+0x38], R138 ;  /* 0x0000388a01007387 */ /* 0x000fe20000100a00 */
[----:B---3--:R-:W-:-:S03]  /*339f0*/  MOV R164, R124 ;  /* 0x0000007c00a47202 */ /* 0x008fc60000000f00 */
[----:B------:R-:W1:Y:S01]  /*33a00*/  LDSM.16.M88.4 R136, [R0+UR19+0x18000] ;  /* 0x018000130088783b */ /* 0x000e620008000200 */
[----:B------:R-:W-:Y:S01]  /*33a10*/  MOV R96, R126 ;  /* 0x0000007e00607202 */ /* 0x000fe20000000f00 */
[----:B----4-:R-:W-:Y:S02]  /*33a20*/  IMAD.MOV.U32 R143, RZ, RZ, R76 ;  /* 0x000000ffff8f7224 */ /* 0x010fe400078e004c */
[----:B------:R-:W2:Y:S01]  /*33a30*/  LDSM.16.M88.4 R236, [R0+UR19+0x4800] ;  /* 0x0048001300ec783b */ /* 0x000ea20008000200 */
[----:B------:R-:W-:-:S03]  /*33a40*/  MOV R140, R72 ;  /* 0x00000048008c7202 */ /* 0x000fc60000000f00 */
[----:B------:R-:W3:Y:S04]  /*33a50*/  LDSM.16.M88.4 R32, [R0+UR19+0xd000] ;  /* 0x00d000130020783b */ /* 0x000ee80008000200 */
[----:B------:R-:W4:Y:S04]  /*33a60*/  LDSM.16.M88.4 R128, [R0+UR19+0xe800] ;  /* 0x00e800130080783b */ /* 0x000f280008000200 */
[----:B------:R-:W4:Y:S01]  /*33a70*/  LDSM.16.M88.4 R232, [R0+UR19+0x4000] ;  /* 0x0040001300e8783b */ /* 0x000f220008000200 */
[----:B------:R-:W-:-:S03]  /*33a80*/  IMAD.MOV.U32 R141, RZ, RZ, R244 ;  /* 0x000000ffff8d7224 */ /* 0x000fc600078e00f4 */
[----:B------:R-:W4:Y:S01]  /*33a90*/  LDSM.16.M88.4 R224, [R0+UR19+0x6000] ;  /* 0x0060001300e0783b */ /* 0x000f220008000200 */
[----:B------:R-:W-:-:S03]  /*33aa0*/  MOV R166, R36 ;  /* 0x0000002400a67202 */ /* 0x000fc60000000f00 */
[----:B------:R-:W4:Y:S04]  /*33ab0*/  LDSM.16.M88.4 R228, [R0+UR19+0x6800] ;  /* 0x0068001300e4783b */ /* 0x000f280008000200 */
[----:B------:R-:W4:Y:S04]  /*33ac0*/  LDSM.16.M88.4 R28, [R0+UR19+0xb000] ;  /* 0x00b00013001c783b */ /* 0x000f280008000200 */
[----:B------:R-:W4:Y:S04]  /*33ad0*/  LDSM.16.M88.4 R216, [R0+UR19+0x8000] ;  /* 0x0080001300d8783b */ /* 0x000f280008000200 */
[----:B------:R-:W4:Y:S01]  /*33ae0*/  LDSM.16.M88.4 R220, [R0+UR19+0x8800] ;  /* 0x0088001300dc783b */ /* 0x000f220008000200 */
[----:B-1----:R-:W-:Y:S01]  /*33af0*/  MOV R184, R136 ;  /* 0x0000008800b87202 */ /* 0x002fe20000000f00 */
[----:B------:R-:W-:-:S02]  /*33b00*/  IMAD.MOV.U32 R71, RZ, RZ, R138 ;  /* 0x000000ffff477224 */ /* 0x000fc400078e008a */
[----:B------:R-:W-:Y:S01]  /*33b10*/  STL [R1+0x24], R137 ;  /* 0x0000248901007387 */ /* 0x000fe20000100800 */
[----:B------:R-:W-:Y:S01]  /*33b20*/  MOV R70, R139 ;  /* 0x0000008b00467202 */ /* 0x000fe20000000f00 */
[----:B--2---:R-:W-:Y:S02]  /*33b30*/  IMAD.MOV.U32 R145, RZ, RZ, R236 ;  /* 0x000000ffff917224 */ /* 0x004fe400078e00ec */
[----:B------:R-:W1:Y:S01]  /*33b40*/  LDSM.16.M88.4 R136, [R0+UR19+0x18800] ;  /* 0x018800130088783b */ /* 0x000e620008000200 */
[----:B---3--:R-:W-:-:S03]  /*33b50*/  MOV R162, R32 ;  /* 0x0000002000a27202 */ /* 0x008fc60000000f00 */
[----:B------:R-:W2:Y:S01]  /*33b60*/  LDSM.16.M88.4 R24, [R0+UR19+0x9000] ;  /* 0x009000130018783b */ /* 0x000ea20008000200 */
[----:B----4-:R-:W-:-:S03]  /*33b70*/  IMAD.MOV.U32 R165, RZ, RZ, R128 ;  /* 0x000000ffffa57224 */ /* 0x010fc600078e0080 */
[----:B------:R-:W3:Y:S01]  /*33b80*/  LDSM.16.M88.4 R212, [R0+UR19+0xa800] ;  /* 0x00a8001300d4783b */ /* 0x000ee20008000200 */
[----:B------:R-:W-:-:S03]  /*33b90*/  MOV R144, R232 ;  /* 0x000000e800907202 */ /* 0x000fc60000000f00 */
[----:B------:R-:W4:Y:S01]  /*33ba0*/  LDSM.16.M88.4 R20, [R0+UR19+0x7000] ;  /* 0x007000130014783b */ /* 0x000f220008000200 */
[----:B------:R-:W-:-:S03]  /*33bb0*/  MOV R148, R224 ;  /* 0x000000e000947202 */ /* 0x000fc60000000f00 */
[----:B------:R-:W4:Y:S01]  /*33bc0*/  LDSM.16.M88.4 R208, [R0+UR19+0xa000] ;  /* 0x00a0001300d0783b */ /* 0x000f220008000200 */
[----:B------:R-:W-:-:S03]  /*33bd0*/  IMAD.MOV.U32 R149, RZ, RZ, R228 ;  /* 0x000000ffff957224 */ /* 0x000fc600078e00e4 */
[----:B------:R-:W4:Y:S01]  /*33be0*/  LDSM.16.M88.4 R200, [R0+UR19+0xc000] ;  /* 0x00c0001300c8783b */ /* 0x000f220008000200 */
[----:B------:R-:W-:-:S03]  /*33bf0*/  MOV R158, R28 ;  /* 0x0000001c009e7202 */ /* 0x000fc60000000f00 */
[----:B------:R-:W4:Y:S01]  /*33c00*/  LDSM.16.M88.4 R204, [R0+UR19+0xc800] ;  /* 0x00c8001300cc783b */ /* 0x000f220008000200 */
[----:B------:R-:W-:-:S03]  /*33c10*/  MOV R152, R216 ;  /* 0x000000d800987202 */ /* 0x000fc60000000f00 */
[----:B------:R-:W4:Y:S01]  /*33c20*/  LDSM.16.M88.4 R44, [R0+UR19+0x13000] ;  /* 0x01300013002c783b */ /* 0x000f220008000200 */
[----:B------:R-:W-:-:S03]  /*33c30*/  IMAD.MOV.U32 R153, RZ, RZ, R220 ;  /* 0x000000ffff997224 */ /* 0x000fc600078e00dc */
[----:B------:R-:W4:Y:S04]  /*33c40*/  LDSM.16.M88.4 R100, [R0+UR19+0xf800] ;  /* 0x00f800130064783b */ /* 0x000f280008000200 */
[----:B------:R-:W4:Y:S04]  /*33c50*/  LDSM.16.M88.4 R116, [R0+UR19+0x10000] ;  /* 0x010000130074783b */ /* 0x000f280008000200 */
[----:B-1----:R-:W-:Y:S01]  /*33c60*/  STL [R1+0x14], R137 ;  /* 0x0000148901007387 */ /* 0x002fe20000100800 */
[----:B------:R-:W-:-:S03]  /*33c70*/  IMAD.MOV.U32 R185, RZ, RZ, R136 ;  /* 0x000000ffffb97224 */ /* 0x000fc600078e0088 */
[----:B------:R-:W-:Y:S01]  /*33c80*/  STL.64 [R1+0x18], R138 ;  /* 0x0000188a01007387 */ /* 0x000fe20000100a00 */
[----:B--2---:R-:W-:-:S03]  /*33c90*/  MOV R154, R24 ;  /* 0x00000018009a7202 */ /* 0x004fc60000000f00 */
[----:B------:R-:W1:Y:S01]  /*33ca0*/  LDSM.16.M88.4 R136, [R0+UR19+0x19000] ;  /* 0x019000130088783b */ /* 0x000e620008000200 */
[----:B---3--:R-:W-:-:S03]  /*33cb0*/  IMAD.MOV.U32 R157, RZ, RZ, R212 ;  /* 0x000000ffff9d7224 */ /* 0x008fc600078e00d4 */
[----:B------:R-:W-:Y:S01]  /*33cc0*/  LDSM.16.M88.4 R120, [R0+UR19+0x10800] ;  /* 0x010800130078783b */ /* 0x000fe20008000200 */
[----:B----4-:R-:W-:-:S03]  /*33cd0*/  MOV R150, R20 ;  /* 0x0000001400967202 */ /* 0x010fc60000000f00 */
[----:B------:R-:W-:Y:S01]  /*33ce0*/  LDSM.16.M88.4 R40, [R0+UR19+0x11000] ;  /* 0x011000130028783b */ /* 0x000fe20008000200 */
[----:B------:R-:W-:-:S03]  /*33cf0*/  MOV R156, R208 ;  /* 0x000000d0009c7202 */ /* 0x000fc60000000f00 */
[----:B------:R-:W-:Y:S01]  /*33d00*/  LDSM.16.M88.4 R104, [R0+UR19+0x11800] ;  /* 0x011800130068783b */ /* 0x000fe20008000200 */
[----:B------:R-:W-:-:S03]  /*33d10*/  MOV R160, R200 ;  /* 0x000000c800a07202 */ /* 0x000fc60000000f00 */
[----:B------:R-:W2:Y:S01]  /*33d20*/  LDSM.16.M88.4 R108, [R0+UR19+0x12000] ;  /* 0x01200013006c783b */ /* 0x000ea20008000200 */
[----:B------:R-:W-:-:S03]  /*33d30*/  IMAD.MOV.U32 R161, RZ, RZ, R204 ;  /* 0x000000ffffa17224 */ /* 0x000fc600078e00cc */
[----:B------:R-:W3:Y:S01]  /*33d40*/  LDSM.16.M88.4 R112, [R0+UR19+0x12800] ;  /* 0x012800130070783b */ /* 0x000ee20008000200 */
[----:B------:R-:W-:-:S03]  /*33d50*/  MOV R174, R44 ;  /* 0x0000002c00ae7202 */ /* 0x000fc60000000f00 */
[----:B------:R-:W4:Y:S01]  /*33d60*/  LDSM.16.M88.4 R56, [R0+UR19+0x13800] ;  /* 0x013800130038783b */ /* 0x000f220008000200 */
[----:B------:R-:W-:-:S03]  /*33d70*/  IMAD.MOV.U32 R167, RZ, RZ, R100 ;  /* 0x000000ffffa77224 */ /* 0x000fc600078e0064 */
[----:B------:R-:W4:Y:S01]  /*33d80*/  LDSM.16.M88.4 R60, [R0+UR19+0x14000] ;  /* 0x01400013003c783b */ /* 0x000f220008000200 */
[----:B------:R-:W-:-:S03]  /*33d90*/  MOV R100, R118 ;  /* 0x0000007600647202 */ /* 0x000fc60000000f00 */
[----:B------:R-:W4:Y:S04]  /*33da0*/  LDSM.16.M88.4 R64, [R0+UR19+0x14800] ;  /* 0x014800130040783b */ /* 0x000f280008000200 */
[----:B------:R-:W4:Y:S04]  /*33db0*/  LDSM.16.M88.4 R248, [R0+UR19+0x15800] ;  /* 0x0158001300f8783b */ /* 0x000f280008000200 */
[----:B-1----:R-:W-:Y:S01]  /*33dc0*/  STL [R1+0x84], R137 ;  /* 0x0000848901007387 */ /* 0x002fe20000100800 */
[----:B------:R-:W-:-:S03]  /*33dd0*/  MOV R186, R136 ;  /* 0x0000008800ba7202 */ /* 0x000fc60000000f00 */
[----:B------:R-:W-:Y:S04]  /*33de0*/  STL.64 [R1+0x88], R138 ;  /* 0x0000888a01007387 */ /* 0x000fe80000100a00 */
[----:B------:R-:W1:Y:S04]  /*33df0*/  LDSM.16.M88.4 R136, [R0+UR19+0x19800] ;  /* 0x019800130088783b */ /* 0x000e680008000200 */
[----:B------:R-:W1:Y:S04]  /*33e00*/  LDSM.16.M88.4 R48, [R0+UR19+0x16000] ;  /* 0x016000130030783b */ /* 0x000e680008000200 */
[----:B------:R-:W1:Y:S01]  /*33e10*/  LDSM.16.M88.4 R52, [R0+UR19+0x16800] ;  /* 0x016800130034783b */ /* 0x000e620008000200 */
[----:B--2---:R-:W-:Y:S01]  /*33e20*/  MOV R172, R108 ;  /* 0x0000006c00ac7202 */ /* 0x004fe20000000f00 */
[----:B---3--:R-:W-:-:S02]  /*33e30*/  IMAD.MOV.U32 R173, RZ, RZ, R112 ;  /* 0x000000ffffad7224 */ /* 0x008fc400078e0070 */
[----:B------:R-:W-:Y:S02]  /*33e40*/  IMAD.MOV.U32 R112, RZ, RZ, R68 ;  /* 0x000000ffff707224 */ /* 0x000fe400078e0044 */
[----:B----4-:R-:W-:Y:S01]  /*33e50*/  IMAD.MOV.U32 R175, RZ, RZ, R56 ;  /* 0x000000ffffaf7224 */ /* 0x010fe200078e0038 */
[----:B------:R-:W-:Y:S01]  /*33e60*/  UIADD3 UR5, UPT, UPT, UR5, 0x1, URZ ;  /* 0x0000000105057890 */ /* 0x000fe2000fffe0ff */
[----:B------:R-:W-:Y:S01]  /*33e70*/  MOV R56, R12 ;  /* 0x0000000c00387202 */ /* 0x000fe20000000f00 */
[----:B------:R-:W-:Y:S01]  /*33e80*/  IMAD.MOV.U32 R68, RZ, RZ, R6 ;  /* 0x000000ffff447224 */ /* 0x000fe200078e0006 */
[----:B------:R-:W-:Y:S01]  /*33e90*/  MOV R176, R60 ;  /* 0x0000003c00b07202 */ /* 0x000fe20000000f00 */
[----:B------:R-:W-:Y:S01]  /*33ea0*/  IMAD.MOV.U32 R44, RZ, RZ, R63 ;  /* 0x000000ffff2c7224 */ /* 0x000fe200078e003f */
[----:B------:R-:W-:Y:S01]  /*33eb0*/  MOV R108, R62 ;  /* 0x0000003e006c7202 */ /* 0x000fe20000000f00 */
[----:B------:R-:W-:Y:S02]  /*33ec0*/  IMAD.MOV.U32 R6, RZ, RZ, R243 ;  /* 0x000000ffff067224 */ /* 0x000fe400078e00f3 */
[----:B------:R-:W-:-:S02]  /*33ed0*/  IMAD.MOV.U32 R177, RZ, RZ, R64 ;  /* 0x000000ffffb17224 */ /* 0x000fc400078e0040 */
[----:B------:R-:W-:Y:S01]  /*33ee0*/  IMAD.MOV.U32 R12, RZ, RZ, R235 ;  /* 0x000000ffff0c7224 */ /* 0x000fe200078e00eb */
[----:B------:R-:W-:Y:S01]  /*33ef0*/  MOV R179, R248 ;  /* 0x000000f800b37202 */ /* 0x000fe20000000f00 */
[----:B-1----:R-:W-:Y:S01]  /*33f00*/  IMAD.MOV.U32 R3, RZ, RZ, R139 ;  /* 0x000000ffff037224 */ /* 0x002fe200078e008b */
[----:B------:R1:W-:Y:S01]  /*33f10*/  STL [R1+0x74], R137 ;  /* 0x0000748901007387 */ /* 0x0003e20000100800 */
[----:B------:R-:W-:Y:S01]  /*33f20*/  IMAD.MOV.U32 R139, RZ, RZ, R8 ;  /* 0x000000ffff8b7224 */ /* 0x000fe200078e0008 */
[----:B------:R-:W-:Y:S01]  /*33f30*/  MOV R8, R169 ;  /* 0x000000a900087202 */ /* 0x000fe20000000f00 */
[----:B------:R-:W-:Y:S01]  /*33f40*/  IMAD.MOV.U32 R187, RZ, RZ, R136 ;  /* 0x000000ffffbb7224 */ /* 0x000fe200078e0088 */
[----:B------:R-:W2:Y:S01]  /*33f50*/  LDSM.16.M88.4 R168, [R0+UR19+0x1a800] ;  /* 0x01a8001300a8783b */ /* 0x000ea20008000200 */
[----:B------:R-:W-:Y:S01]  /*33f60*/  MOV R2, R138 ;  /* 0x0000008a00027202 */ /* 0x000fe20000000f00 */
[----:B------:R-:W-:Y:S01]  /*33f70*/  IMAD.MOV.U32 R180, RZ, RZ, R48 ;  /* 0x000000ffffb47224 */ /* 0x000fe200078e0030 */
[----:B------:R-:W-:Y:S01]  /*33f80*/  MOV R136, R4 ;  /* 0x0000000400887202 */ /* 0x000fe20000000f00 */
[----:B------:R-:W-:Y:S01]  /*33f90*/  IMAD.MOV.U32 R4, RZ, RZ, R3 ;  /* 0x000000ffff047224 */ /* 0x000fe200078e0003 */
[----:B------:R-:W-:Y:S01]  /*33fa0*/  MOV R138, R240 ;  /* 0x000000f0008a7202 */ /* 0x000fe20000000f00 */
[----:B------:R-:W-:Y:S01]  /*33fb0*/  IMAD.MOV.U32 R60, RZ, RZ, R8 ;  /* 0x000000ffff3c7224 */ /* 0x000fe200078e0008 */
[----:B-1----:R-:W-:Y:S01]  /*33fc0*/  MOV R137, R132 ;  /* 0x0000008400897202 */ /* 0x002fe20000000f00 */
        /* <DEDUP_REMOVED lines=29> */
[----:B------:R-:W-:-:S02]  /*341a0*/  MOV R132, R5 ;  /* 0x0000000500847202 */ /* 0x000fc40000000f00 */
[----:B------:R-:W-:Y:S01]  /*341b0*/  MOV R5, R135 ;  /* 0x0000008700057202 */ /* 0x000fe20000000f00 */
[----:B--2---:R-:W-:Y:S01]  /*341c0*/  STL [R1+0x54], R169 ;  /* 0x000054a901007387 */ /* 0x004fe20000100800 */
[----:B------:R-:W-:Y:S01]  /*341d0*/  IMAD.MOV.U32 R92, RZ, RZ, R168 ;  /* 0x000000ffff5c7224 */ /* 0x000fe200078e00a8 */
[----:B------:R-:W-:Y:S02]  /*341e0*/  MOV R135, R9 ;  /* 0x0000000900877202 */ /* 0x000fe40000000f00 */
[----:B------:R-:W-:Y:S01]  /*341f0*/  STL.64 [R1+0x58], R170 ;  /* 0x000058aa01007387 */ /* 0x000fe20000100a00 */
[----:B------:R-:W-:Y:S02]  /*34200*/  MOV R70, R242 ;  /* 0x000000f200467202 */ /* 0x000fe40000000f00 */
[----:B------:R-:W-:Y:S01]  /*34210*/  MOV R189, R92 ;  /* 0x0000005c00bd7202 */ /* 0x000fe20000000f00 */
[----:B------:R-:W1:Y:S01]  /*34220*/  LDSM.16.M88.4 R168, [R0+UR19+0x1b000] ;  /* 0x01b0001300a8783b */ /* 0x000e620008000200 */
[----:B------:R-:W-:-:S02]  /*34230*/  MOV R92, R202 ;  /* 0x000000ca005c7202 */ /* 0x000fc40000000f00 */
[----:B------:R-:W-:Y:S01]  /*34240*/  MOV R9, R247 ;  /* 0x000000f700097202 */ /* 0x000fe20000000f00 */
[----:B-1----:R-:W-:Y:S01]  /*34250*/  STL [R1+0xc4], R169 ;  /* 0x0000c4a901007387 */ /* 0x002fe20000100800 */
[----:B------:R-:W-:-:S03]  /*34260*/  MOV R88, R168 ;  /* 0x000000a800587202 */ /* 0x000fc60000000f00 */
[----:B------:R-:W-:Y:S02]  /*34270*/  STL.64 [R1+0xc8], R170 ;  /* 0x0000c8aa01007387 */ /* 0x000fe40000100a00 */
[----:B------:R-:W-:Y:S01]  /*34280*/  IMAD.MOV.U32 R190, RZ, RZ, R88 ;  /* 0x000000ffffbe7224 */ /* 0x000fe200078e0058 */
[----:B------:R-:W-:Y:S01]  /*34290*/  MOV R88, R210 ;  /* 0x000000d200587202 */ /* 0x000fe20000000f00 */
[----:B------:R-:W1:Y:S04]  /*342a0*/  LDSM.16.M88.4 R168, [R0+UR19+0x1b800] ;  /* 0x01b8001300a8783b */ /* 0x000e680008000200 */
[----:B-1----:R-:W-:Y:S01]  /*342b0*/  STL [R1+0xb4], R169 ;  /* 0x0000b4a901007387 */ /* 0x002fe20000100800 */
[----:B------:R-:W-:-:S03]  /*342c0*/  IMAD.MOV.U32 R84, RZ, RZ, R168 ;  /* 0x000000ffff547224 */ /* 0x000fc600078e00a8 */
[----:B------:R-:W-:Y:S02]  /*342d0*/  STL.64 [R1+0xb8], R170 ;  /* 0x0000b8aa01007387 */ /* 0x000fe40000100a00 */
[----:B------:R-:W-:Y:S02]  /*342e0*/  MOV R191, R84 ;  /* 0x0000005400bf7202 */ /* 0x000fe40000000f00 */
[----:B------:R-:W1:Y:S01]  /*342f0*/  LDSM.16.M88.4 R168, [R0+UR19+0x1c000] ;  /* 0x01c0001300a8783b */ /* 0x000e620008000200 */
[----:B------:R-:W-:-:S03]  /*34300*/  MOV R84, R218 ;  /* 0x000000da00547202 */ /* 0x000fc60000000f00 */
[----:B-1----:R-:W-:Y:S01]  /*34310*/  STL [R1+0xa4], R169 ;  /* 0x0000a4a901007387 */ /* 0x002fe20000100800 */
[----:B------:R-:W-:Y:S01]  /*34320*/  MOV R80, R168 ;  /* 0x000000a800507202 */ /* 0x000fe20000000f00 */
[----:B------:R-:W-:Y:S02]  /*34330*/  IMAD.MOV.U32 R124, RZ, RZ, R170 ;  /* 0x000000ffff7c7224 */ /* 0x000fe400078e00aa */
[----:B------:R-:W-:Y:S02]  /*34340*/  STL [R1+0xac], R171 ;  /* 0x0000acab01007387 */ /* 0x000fe40000100800 */
[----:B------:R-:W-:Y:S01]  /*34350*/  IMAD.MOV.U32 R192, RZ, RZ, R80 ;  /* 0x000000ffffc07224 */ /* 0x000fe200078e0050 */
[----:B------:R-:W-:Y:S01]  /*34360*/  MOV R80, R226 ;  /* 0x000000e200507202 */ /* 0x000fe20000000f00 */
[----:B------:R-:W1:Y:S04]  /*34370*/  LDSM.16.M88.4 R168, [R0+UR19+0x1c800] ;  /* 0x01c8001300a8783b */ /* 0x000e680008000200 */
[----:B-1----:R-:W-:Y:S01]  /*34380*/  STL [R1+0x94], R169 ;  /* 0x000094a901007387 */ /* 0x002fe20000100800 */
[----:B------:R-:W-:-:S03]  /*34390*/  MOV R76, R168 ;  /* 0x000000a8004c7202 */ /* 0x000fc60000000f00 */
[----:B------:R-:W-:Y:S01]  /*343a0*/  STL.64 [R1+0x98], R170 ;  /* 0x000098aa01007387 */ /* 0x000fe20000100a00 */
[----:B------:R-:W-:Y:S02]  /*343b0*/  MOV R193, R76 ;  /* 0x0000004c00c17202 */ /* 0x000fe40000000f00 */
[----:B------:R-:W-:Y:S01]  /*343c0*/  MOV R76, R234 ;  /* 0x000000ea004c7202 */ /* 0x000fe20000000f00 */
[----:B------:R-:W1:Y:S04]  /*343d0*/  LDSM.16.M88.4 R168, [R0+UR19+0x1d000] ;  /* 0x01d0001300a8783b */ /* 0x000e680008000200 */
[----:B-1----:R-:W-:Y:S01]  /*343e0*/  STL [R1+0x104], R169 ;  /* 0x000104a901007387 */ /* 0x002fe20000100800 */
[----:B------:R-:W-:Y:S01]  /*343f0*/  IMAD.MOV.U32 R72, RZ, RZ, R168 ;  /* 0x000000ffff487224 */ /* 0x000fe200078e00a8 */
[----:B------:R-:W-:-:S02]  /*34400*/  MOV R252, R171 ;  /* 0x000000ab00fc7202 */ /* 0x000fc40000000f00 */
[----:B------:R-:W-:Y:S01]  /*34410*/  STL [R1+0x108], R170 ;  /* 0x000108aa01007387 */ /* 0x000fe20000100800 */
[----:B------:R-:W-:Y:S01]  /*34420*/  IMAD.MOV.U32 R194, RZ, RZ, R72 ;  /* 0x000000ffffc27224 */ /* 0x000fe200078e0048 */
[----:B------:R-:W-:Y:S02]  /*34430*/  MOV R72, R74 ;  /* 0x0000004a00487202 */ /* 0x000fe40000000f00 */
[----:B------:R-:W1:Y:S01]  /*34440*/  LDSM.16.M88.4 R168, [R0+UR19+0x1d800] ;  /* 0x01d8001300a8783b */ /* 0x000e620008000200 */
        /* <DEDUP_REMOVED lines=9> */
[----:B-1----:R-:W-:Y:S01]  /*344e0*/  IMAD.MOV.U32 R36, RZ, RZ, R168 ;  /* 0x000000ffff247224 */ /* 0x002fe200078e00a8 */
[----:B------:R-:W-:Y:S01]  /*344f0*/  MOV R2, R169 ;  /* 0x000000a900027202 */ /* 0x000fe20000000f00 */
[----:B------:R-:W-:Y:S01]  /*34500*/  IMAD.MOV.U32 R3, RZ, RZ, R170 ;  /* 0x000000ffff037224 */ /* 0x000fe200078e00aa */
[----:B------:R-:W-:-:S02]  /*34510*/  MOV R244, R171 ;  /* 0x000000ab00f47202 */ /* 0x000fc40000000f00 */
[----:B------:R-:W1:Y:S01]  /*34520*/  LDSM.16.M88.4 R168, [R0+UR19+0x1e000] ;  /* 0x01e0001300a8783b */ /* 0x000e620008000200 */
[----:B------:R-:W-:Y:S01]  /*34530*/  MOV R195, R36 ;  /* 0x0000002400c37202 */ /* 0x000fe20000000f00 */
[----:B------:R-:W-:Y:S01]  /*34540*/  IMAD.MOV.U32 R62, RZ, RZ, R252 ;  /* 0x000000ffff3e7224 */ /* 0x000fe200078e00fc */
[----:B------:R-:W-:Y:S01]  /*34550*/  MOV R46, R112 ;  /* 0x00000070002e7202 */ /* 0x000fe20000000f00 */
[----:B-1----:R-:W-:Y:S01]  /*34560*/  IMAD.MOV.U32 R32, RZ, RZ, R168 ;  /* 0x000000ffff207224 */ /* 0x002fe200078e00a8 */
[----:B------:R-:W-:Y:S01]  /*34570*/  MOV R240, R169 ;  /* 0x000000a900f07202 */ /* 0x000fe20000000f00 */
[----:B------:R-:W-:Y:S01]  /*34580*/  IMAD.MOV.U32 R128, RZ, RZ, R170 ;  /* 0x000000ffff807224 */ /* 0x000fe200078e00aa */
[----:B------:R-:W-:Y:S01]  /*34590*/  MOV R236, R171 ;  /* 0x000000ab00ec7202 */ /* 0x000fe20000000f00 */
[----:B------:R-:W-:Y:S01]  /*345a0*/  IMAD.MOV.U32 R196, RZ, RZ, R32 ;  /* 0x000000ffffc47224 */ /* 0x000fe200078e0020 */
[----:B------:R-:W1:Y:S01]  /*345b0*/  LDSM.16.M88.4 R168, [R0+UR19+0x1e800] ;  /* 0x01e8001300a8783b */ /* 0x000e620008000200 */
[----:B------:R-:W-:-:S02]  /*345c0*/  IMAD.MOV.U32 R112, RZ, RZ, R50 ;  /* 0x000000ffff707224 */ /* 0x000fc400078e0032 */
[----:B------:R-:W-:Y:S02]  /*345d0*/  IMAD.MOV.U32 R32, RZ, RZ, R127 ;  /* 0x000000ffff207224 */ /* 0x000fe400078e007f */
[----:B------:R-:W-:Y:S02]  /*345e0*/  IMAD.MOV.U32 R36, RZ, RZ, R119 ;  /* 0x000000ffff247224 */ /* 0x000fe400078e0077 */
[----:B-1----:R-:W-:Y:S01]  /*345f0*/  IMAD.MOV.U32 R28, RZ, RZ, R168 ;  /* 0x000000ffff1c7224 */ /* 0x002fe200078e00a8 */
[----:B------:R-:W-:Y:S01]  /*34600*/  MOV R232, R169 ;  /* 0x000000a900e87202 */ /* 0x000fe20000000f00 */
[----:B------:R-:W-:Y:S01]  /*34610*/  IMAD.MOV.U32 R228, RZ, RZ, R170 ;  /* 0x000000ffffe47224 */ /* 0x000fe200078e00aa */
[----:B------:R-:W-:Y:S02]  /*34620*/  MOV R224, R171 ;  /* 0x000000ab00e07202 */ /* 0x000fe40000000f00 */
[----:B------:R-:W1:Y:S01]  /*34630*/  LDSM.16.M88.4 R168, [R0+UR19+0x1f000] ;  /* 0x01f0001300a8783b */ /* 0x000e620008000200 */
[----:B------:R-:W-:Y:S01]  /*34640*/  MOV R197, R28 ;  /* 0x0000001c00c57202 */ /* 0x000fe20000000f00 */
[----:B------:R-:W-:-:S02]  /*34650*/  IMAD.MOV.U32 R127, RZ, RZ, R3 ;  /* 0x000000ffff7f7224 */ /* 0x000fc400078e0003 */
[----:B-1----:R-:W-:Y:S01]  /*34660*/  IMAD.MOV.U32 R24, RZ, RZ, R168 ;  /* 0x000000ffff187224 */ /* 0x002fe200078e00a8 */
[----:B------:R-:W-:Y:S01]  /*34670*/  MOV R220, R169 ;  /* 0x000000a900dc7202 */ /* 0x000fe20000000f00 */
[----:B------:R-:W-:Y:S01]  /*34680*/  IMAD.MOV.U32 R216, RZ, RZ, R170 ;  /* 0x000000ffffd87224 */ /* 0x000fe200078e00aa */
[----:B------:R-:W-:Y:S01]  /*34690*/  MOV R212, R171 ;  /* 0x000000ab00d47202 */ /* 0x000fe20000000f00 */
[----:B------:R-:W-:Y:S01]  /*346a0*/  IMAD.MOV.U32 R198, RZ, RZ, R24 ;  /* 0x000000ffffc67224 */ /* 0x000fe200078e0018 */
[----:B------:R-:W1:Y:S01]  /*346b0*/  LDSM.16.M88.4 R168, [R0+UR19+0x1f800] ;  /* 0x01f8001300a8783b */ /* 0x000e620008000200 */
[----:B------:R-:W-:Y:S01]  /*346c0*/  MOV R119, R248 ;  /* 0x000000f800777202 */ /* 0x000fe20000000f00 */
[----:B------:R-:W-:Y:S01]  /*346d0*/  IMAD.MOV.U32 R24, RZ, RZ, R211 ;  /* 0x000000ffff187224 */ /* 0x000fe200078e00d3 */
[----:B------:R-:W-:Y:S01]  /*346e0*/  MOV R63, R244 ;  /* 0x000000f4003f7202 */ /* 0x000fe20000000f00 */
        /* <DEDUP_REMOVED lines=9> */
[----:B------:R-:W1:Y:S01]  /*34780*/  S2R R3, SR_TID.X ;  /* 0x0000000000037919 */ /* 0x000e620000002100 */
[----:B------:R-:W-:Y:S01]  /*34790*/  MOV R199, R20 ;  /* 0x0000001400c77202 */ /* 0x000fe20000000f00 */
[----:B------:R-:W-:Y:S01]  /*347a0*/  IMAD.MOV.U32 R40, RZ, RZ, R111 ;  /* 0x000000ffff287224 */ /* 0x000fe200078e006f */
[----:B------:R-:W-:Y:S01]  /*347b0*/  MOV R104, R110 ;  /* 0x0000006e00687202 */ /* 0x000fe20000000f00 */
[----:B------:R-:W-:Y:S01]  /*347c0*/  IMAD.MOV.U32 R120, RZ, RZ, R16 ;  /* 0x000000ffff787224 */ /* 0x000fe200078e0010 */
[----:B------:R2:W-:Y:S01]  /*347d0*/  STTM.x64 tmem[UR11+0x100], R136 ;  /* 0x00010088000079ed */ /* 0x0005e2000834000b */
[----:B------:R-:W-:Y:S01]  /*347e0*/  IMAD.MOV.U32 R110, RZ, RZ, R48 ;  /* 0x000000ffff6e7224 */ /* 0x000fe200078e0030 */
[----:B------:R-:W-:Y:S01]  /*347f0*/  MOV R48, R51 ;  /* 0x0000003300307202 */ /* 0x000fe20000000f00 */
[----:B------:R-:W-:Y:S01]  /*34800*/  IMAD.MOV.U32 R16, RZ, RZ, R227 ;  /* 0x000000ffff107224 */ /* 0x000fe200078e00e3 */
[----:B------:R-:W-:Y:S01]  /*34810*/  MOV R116, R71 ;  /* 0x0000004700747202 */ /* 0x000fe20000000f00 */
[----:B------:R-:W-:-:S02]  /*34820*/  IMAD.MOV.U32 R71, RZ, RZ, R10 ;  /* 0x000000ffff477224 */ /* 0x000fc400078e000a */
        /* <DEDUP_REMOVED lines=8> */
[----:B------:R-:W-:Y:S02]  /*348b0*/  IMAD.MOV.U32 R42, RZ, RZ, R47 ;  /* 0x000000ffff2a7224 */ /* 0x000fe400078e002f */
[----:B------:R-:W-:Y:S01]  /*348c0*/  IMAD.MOV.U32 R20, RZ, RZ, R219 ;  /* 0x000000ffff147224 */ /* 0x000fe200078e00db */
[----:B--2---:R-:W-:Y:S01]  /*348d0*/  MOV R167, R105 ;  /* 0x0000006900a77202 */ /* 0x004fe20000000f00 */
[----:B------:R-:W2:Y:S01]  /*348e0*/  LDL.LU R174, [R1+0x4] ;  /* 0x0000040001ae7983 */ /* 0x000ea20000300800 */
[----:B------:R-:W-:Y:S01]  /*348f0*/  IMAD.MOV.U32 R105, RZ, RZ, R114 ;  /* 0x000000ffff697224 */ /* 0x000fe200078e0072 */
[----:B------:R-:W-:Y:S01]  /*34900*/  MOV R169, R113 ;  /* 0x0000007100a97202 */ /* 0x000fe20000000f00 */
[----:B------:R-:W-:Y:S01]  /*34910*/  IMAD.MOV.U32 R166, RZ, RZ, R41 ;  /* 0x000000ffffa67224 */ /* 0x000fe200078e0029 */
[----:B------:R-:W2:Y:S01]  /*34920*/  LDL.LU R178, [R1+0x44] ;  /* 0x0000440001b27983 */ /* 0x000ea20000300800 */
[----:B------:R-:W-:Y:S01]  /*34930*/  MOV R41, R115 ;  /* 0x0000007300297202 */ /* 0x000fe20000000f00 */
[----:B------:R-:W-:Y:S01]  /*34940*/  IMAD.MOV.U32 R164, RZ, RZ, R117 ;  /* 0x000000ffffa47224 */ /* 0x000fe200078e0075 */
[----:B------:R-:W-:Y:S01]  /*34950*/  MOV R165, R121 ;  /* 0x0000007900a57202 */ /* 0x000fe20000000f00 */
[----:B------:R-:W3:Y:S01]  /*34960*/  LDL.LU R114, [R1+0x48] ;  /* 0x0000480001727983 */ /* 0x000ee20000300800 */
[----:B------:R-:W-:Y:S01]  /*34970*/  MOV R171, R57 ;  /* 0x0000003900ab7202 */ /* 0x000fe20000000f00 */
[----:B------:R-:W-:Y:S01]  /*34980*/  IMAD.MOV.U32 R162, RZ, RZ, R37 ;  /* 0x000000ffffa27224 */ /* 0x000fe200078e0025 */
[----:B------:R-:W-:Y:S01]  /*34990*/  MOV R163, R101 ;  /* 0x0000006500a37202 */ /* 0x000fe20000000f00 */
[----:B------:R-:W4:Y:S01]  /*349a0*/  LDL.LU R50, [R1+0x4c] ;  /* 0x00004c0001327983 */ /* 0x000f220000300800 */
        /* <DEDUP_REMOVED lines=12> */
[----:B------:R-:W-:Y:S01]  /*34a70*/  MOV R191, R2 ;  /* 0x0000000200bf7202 */ /* 0x000fe20000000f00 */
[----:B------:R-:W-:Y:S01]  /*34a80*/  IMAD.MOV.U32 R158, RZ, RZ, R33 ;  /* 0x000000ffff9e7224 */ /* 0x000fe200078e0021 */
[----:B------:R-:W-:Y:S01]  /*34a90*/  MOV R176, R49 ;  /* 0x0000003100b07202 */ /* 0x000fe20000000f00 */
        /* <DEDUP_REMOVED lines=21> */
[----:B------:R-:W-:Y:S01]  /*34bf0*/  IMAD.MOV.U32 R152, RZ, RZ, R209 ;  /* 0x000000ffff987224 */ /* 0x000fe200078e00d1 */
[----:B------:R-:W-:Y:S01]  /*34c00*/  MOV R153, R213 ;  /* 0x000000d500997202 */ /* 0x000fe20000000f00 */
[----:B------:R-:W-:Y:S01]  /*34c10*/  IMAD.MOV.U32 R154, RZ, RZ, R29 ;  /* 0x000000ffff9a7224 */ /* 0x000fe200078e001d */
[----:B------:R-:W4:Y:S01]  /*34c20*/  LDL.LU R54, [R1+0x8c] ;  /* 0x00008c0001367983 */ /* 0x000f220000300800 */
[----:B------:R-:W-:Y:S01]  /*34c30*/  MOV R155, R93 ;  /* 0x0000005d009b7202 */ /* 0x000fe20000000f00 */
[----:B------:R-:W-:Y:S01]  /*34c40*/  IMAD.MOV.U32 R156, RZ, RZ, R201 ;  /* 0x000000ffff9c7224 */ /* 0x000fe200078e00c9 */
[----:B------:R-:W-:Y:S01]  /*34c50*/  MOV R157, R205 ;  /* 0x000000cd009d7202 */ /* 0x000fe20000000f00 */
[----:B------:R-:W2:Y:S01]  /*34c60*/  LDL.LU R183, [R1+0x74] ;  /* 0x0000740001b77983 */ /* 0x000ea20000300800 */
[----:B------:R-:W-:Y:S01]  /*34c70*/  MOV R161, R129 ;  /* 0x0000008100a17202 */ /* 0x000fe20000000f00 */
[----:B------:R-:W-:Y:S01]  /*34c80*/  IMAD.MOV.U32 R97, RZ, RZ, R130 ;  /* 0x000000ffff617224 */ /* 0x000fe200078e0082 */
[----:B------:R-:W-:Y:S01]  /*34c90*/  MOV R33, R131 ;  /* 0x0000008300217202 */ /* 0x000fe20000000f00 */
        /* <DEDUP_REMOVED lines=33> */
[----:B------:R-:W-:-:S02]  /*34eb0*/  MOV R25, R215 ;  /* 0x000000d700197202 */ /* 0x000fc40000000f00 */
[----:B------:R-:W-:Y:S01]  /*34ec0*/  MOV R29, R207 ;  /* 0x000000cf001d7202 */ /* 0x000fe20000000f00 */
[----:B------:R-:W2:Y:S04]  /*34ed0*/  LDL.LU R188, [R1+0xa4] ;  /* 0x0000a40001bc7983 */ /* 0x000ea80000300800 */
[----:B------:R-:W4:Y:S04]  /*34ee0*/  LDL.LU R60, [R1+0xac] ;  /* 0x0000ac00013c7983 */ /* 0x000f280000300800 */
[----:B------:R-:W2:Y:S04]  /*34ef0*/  LDL.LU R189, [R1+0x94] ;  /* 0x0000940001bd7983 */ /* 0x000ea80000300800 */
[----:B------:R-:W3:Y:S04]  /*34f00*/  LDL.LU R125, [R1+0x98] ;  /* 0x00009800017d7983 */ /* 0x000ee80000300800 */
[----:B------:R-:W4:Y:S04]  /*34f10*/  LDL.LU R61, [R1+0x9c] ;  /* 0x00009c00013d7983 */ /* 0x000f280000300800 */
[----:B------:R-:W2:Y:S04]  /*34f20*/  LDL.LU R190, [R1+0x104] ;  /* 0x0001040001be7983 */ /* 0x000ea80000300800 */
[----:B------:R-:W3:Y:S04]  /*34f30*/  LDL.LU R126, [R1+0x108] ;  /* 0x00010800017e7983 */ /* 0x000ee80000300800 */
[----:B------:R1:W5:Y:S04]  /*34f40*/  LDL.LU R252, [R1+0xbd4] ;  /* 0x000bd40001fc7983 */ /* 0x0003680000300800 */
[----:B------:R1:W5:Y:S01]  /*34f50*/  LDL.LU R2, [R1+0xbd0] ;  /* 0x000bd00001027983 */ /* 0x0003620000300800 */
[----:B------:R-:W-:Y:S01]  /*34f60*/  IMAD.MOV.U32 R55, RZ, RZ, R64 ;  /* 0x000000ffff377224 */ /* 0x000fe200078e0040 */
[----:B------:R-:W-:Y:S01]  /*34f70*/  MOV R64, R236 ;  /* 0x000000ec00407202 */ /* 0x000fe20000000f00 */
[----:B------:R-:W-:Y:S01]  /*34f80*/  IMAD.MOV.U32 R130, RZ, RZ, R216 ;  /* 0x000000ffff827224 */ /* 0x000fe200078e00d8 */
[----:B------:R-:W-:Y:S01]  /*34f90*/  MOV R66, R212 ;  /* 0x000000d400427202 */ /* 0x000fe20000000f00 */
[----:B------:R-:W-:-:S02]  /*34fa0*/  IMAD.MOV.U32 R65, RZ, RZ, R224 ;  /* 0x000000ffff417224 */ /* 0x000fc400078e00e0 */
[----:B------:R-:W-:Y:S01]  /*34fb0*/  IMAD.MOV.U32 R67, RZ, RZ, R200 ;  /* 0x000000ffff437224 */ /* 0x000fe200078e00c8 */
[----:B------:R-:W-:Y:S02]  /*34fc0*/  UISETP.GT.AND UP1, UPT, UR5, 0x7, UPT ;  /* 0x000000070500788c */ /* 0x000fe4000bf24270 */
[----:B------:R-:W-:Y:S02]  /*34fd0*/  ULEA UR8, UR17, UR7, 0x3 ;  /* 0x0000000711087291 */ /* 0x000fe4000f8e18ff */
[----:B------:R-:W-:Y:S02]  /*34fe0*/  USEL UR5, UR5, URZ, !UP1 ;  /* 0x000000ff05057287 */ /* 0x000fe4000c800000 */
[----:B------:R-:W-:Y:S01]  /*34ff0*/  UIADD3 UR8, UPT, UPT, UR8, 0x100000, URZ ;  /* 0x0010000008087890 */ /* 0x000fe2000fffe0ff */
[----:B------:R-:W-:Y:S01]  /*35000*/  UMOV UR4, UR9 ;  /* 0x0000000900047c82 */ /* 0x000fe20008000000 */
[----:B-1----:R-:W-:Y:S01]  /*35010*/  LOP3.LUT R3, R3, 0x7f, RZ, 0xc0, !PT ;  /* 0x0000007f03037812 */ /* 0x002fe200078ec0ff */
[----:B--2---:R1:W-:Y:S01]  /*35020*/  STTM.x64 tmem[UR11+0x140], R132 ;  /* 0x00014084000079ed */ /* 0x0043e2000834000b */
[----:B---3--:R1:W-:Y:S01]  /*35030*/  STTM.x64 tmem[UR11+0x180], R68 ;  /* 0x00018044000079ed */ /* 0x0083e2000834000b */
[----:B----4-:R1:W-:Y:S01]  /*35040*/  STTM.x64 tmem[UR11+0x1c0], R4 ;  /* 0x0001c004000079ed */ /* 0x0103e2000834000b */
[----:B------:R-:W2:Y:S02]  /*35050*/  FENCE.VIEW.ASYNC.T ;  /* 0x00000000000073c6 */ /* 0x000ea40000000200 */
[----:B--2---:R-:W-:Y:S06]  /*35060*/  BAR.SYNC.DEFER_BLOCKING 0x0 ;  /* 0x0000000000007b1d */ /* 0x004fec0000010000 */
[----:B------:R-:W-:Y:S05]  /*35070*/  @P2 BRA `(.L_x_11) ;  /* 0x0000000800502947 */ /* 0x000fea0003800000 */
[----:B------:R-:W-:Y:S01]  /*35080*/  ULEA UR26, UR5, UR7, 0xe ;  /* 0x00000007051a7291 */ /* 0x000fe2000f8e70ff */
[----:B-1----:R-:W-:Y:S01]  /*35090*/  MOV.SPILL R4, UR13 ;  /* 0x0000000d00047c02 */ /* 0x002fe20009000f00 */
[----:B------:R-:W-:Y:S01]  /*350a0*/  UMOV UR27, URZ ;  /* 0x000000ff001b7c82 */ /* 0x000fe20008000000 */
[----:B------:R-:W-:Y:S01]  /*350b0*/  UIADD3 UR77, UPT, UPT, UR10, 0x108, URZ ;  /* 0x000001080a4d7890 */ /* 0x000fe2000fffe0ff */
[----:B------:R-:W-:Y:S01]  /*350c0*/  MOV.SPILL R5, UR12 ;  /* 0x0000000c00057c02 */ /* 0x000fe20009000f00 */
[----:B------:R-:W-:Y:S02]  /*350d0*/  UIADD3 UR26, UPT, UPT, UR26, 0xe0000, URZ ;  /* 0x000e00001a1a7890 */ /* 0x000fe4000fffe0ff */
[----:B------:R-:W-:Y:S02]  /*350e0*/  UIADD3 UR35, UPT, UPT, UR10, 0x110, URZ ;  /* 0x000001100a237890 */ /* 0x000fe4000fffe0ff */
[----:B------:R-:W-:Y:S01]  /*350f0*/  USHF.R.U32.HI UR26, URZ, 0x4, UR26 ;  /* 0x00000004ff1a7899 */ /* 0x000fe2000801161a */
[----:B------:R-:W-:Y:S01]  /*35100*/  UMOV UR38, 0x0 ;  /* 0x0000000000267882 */ /* 0x000fe20000000000 */
[----:B------:R-:W-:-:S02]  /*35110*/  UMOV UR39, 0x8100910 ;  /* 0x0810091000277882 */ /* 0x000fc40000000000 */
[----:B------:R-:W-:Y:S01]  /*35120*/  USGXT.U32 UR26, UR26, 0xe ;  /* 0x0000000e1a1a789a */ /* 0x000fe20008000000 */
[----:B------:R-:W-:Y:S01]  /*35130*/  UMOV UR60, 0x0 ;  /* 0x00000000003c7882 */ /* 0x000fe20000000000 */
[----:B------:R-:W-:Y:S02]  /*35140*/  UMOV UR61, 0x8100910 ;  /* 0x08100910003d7882 */ /* 0x000fe40000000000 */
[----:B------:R-:W-:Y:S01]  /*35150*/  UIADD3 UR28, UP1, UPT, UR26, 0x2, URZ ;  /* 0x000000021a1c7890 */ /* 0x000fe2000ff3e0ff */
[----:B------:R-:W-:Y:S01]  /*35160*/  UMOV UR58, 0x0 ;  /* 0x00000000003a7882 */ /* 0x000fe20000000000 */
[----:B------:R-:W-:Y:S02]  /*35170*/  UMOV UR59, 0x8100910 ;  /* 0x08100910003b7882 */ /* 0x000fe40000000000 */
[----:B------:R-:W-:Y:S02]  /*35180*/  UIADD3.X UR29, UPT, UPT, UR27, 0x40004040, URZ, UP1, !UPT ;  /* 0x400040401b1d7890 */ /* 0x000fe40008ffe4ff */
[----:B------:R-:W-:-:S02]  /*35190*/  UIADD3 UR30, UP1, UPT, UR28, 0x2, URZ ;  /* 0x000000021c1e7890 */ /* 0x000fc4000ff3e0ff */
[----:B------:R-:W-:Y:S02]  /*351a0*/  UIADD3 UR32, UP2, UPT, UR28, 0x4, URZ ;  /* 0x000000041c207890 */ /* 0x000fe4000ff5e0ff */
[----:B------:R-:W-:Y:S01]  /*351b0*/  UIADD3.X UR31, UPT, UPT, UR29, URZ, URZ, UP1, !UPT ;  /* 0x000000ff1d1f7290 */ /* 0x000fe20008ffe4ff */
[----:B------:R-:W-:Y:S01]  /*351c0*/  UMOV UR27, 0x40004040 ;  /* 0x40004040001b7882 */ /* 0x000fe20000000000 */
[----:B------:R-:W-:Y:S01]  /*351d0*/  UIADD3 UR34, UP1, UPT, UR28, 0x1fe, URZ ;  /* 0x000001fe1c227890 */ /* 0x000fe2000ff3e0ff */
[----:B------:R-:W-:Y:S01]  /*351e0*/  UTCHMMA tmem[UR16], gdesc[UR26], tmem[UR10], tmem[UR38], idesc[UR39], UPT ;  /* 0x00ff261a100079ea */ /* 0x000fe2000b80000a */
[----:B------:R-:W-:Y:S02]  /*351f0*/  UIADD3 UR37, UPT, UPT, UR10, 0x118, URZ ;  /* 0x000001180a257890 */ /* 0x000fe4000fffe0ff */
[----:B------:R-:W-:Y:S01]  /*35200*/  UTCHMMA tmem[UR77], gdesc[UR28], tmem[UR10], tmem[UR60], idesc[UR61], UPT ;  /* 0x00ff3c1c4d0079ea */ /* 0x000fe2000b80000a */
[----:B------:R-:W-:Y:S02]  /*35210*/  UIADD3.X UR33, UPT, UPT, UR29, URZ, URZ, UP2, !UPT ;  /* 0x000000ff1d217290 */ /* 0x000fe400097fe4ff */
[----:B------:R1:W-:Y:S01]  /*35220*/  UTCHMMA tmem[UR35], gdesc[UR30], tmem[UR10], tmem[UR58], idesc[UR59], UPT ;  /* 0x00ff3a1e230079ea */ /* 0x0003e2000b80000a */
[----:B------:R-:W-:Y:S01]  /*35230*/  UIADD3 UR36, UP2, UPT, UR28, 0x200, URZ ;  /* 0x000002001c247890 */ /* 0x000fe2000ff5e0ff */
[----:B------:R-:W-:Y:S01]  /*35240*/  UMOV UR56, 0x0 ;  /* 0x0000000000387882 */ /* 0x000fe20000000000 */
[----:B------:R-:W-:Y:S01]  /*35250*/  UMOV UR57, 0x8100910 ;  /* 0x0810091000397882 */ /* 0x000fe20000000000 */
[----:B------:R-:W-:-:S03]  /*35260*/  UIADD3 UR74, UPT, UPT, UR10, 0x120, URZ ;  /* 0x000001200a4a7890 */ /* 0x000fc6000fffe0ff */
[----:B------:R2:W-:Y:S01]  /*35270*/  UTCHMMA tmem[UR37], gdesc[UR32], tmem[UR10], tmem[UR56], idesc[UR57], UPT ;  /* 0x00ff3820250079ea */ /* 0x0005e2000b80000a */
[----:B------:R-:W-:Y:S02]  /*35280*/  UIADD3 UR9, UPT, UPT, UR10, 0x128, URZ ;  /* 0x000001280a097890 */ /* 0x000fe4000fffe0ff */
[----:B-1----:R-:W-:Y:S02]  /*35290*/  UIADD3.X UR35, UPT, UPT, UR29, URZ, URZ, UP1, !UPT ;  /* 0x000000ff1d237290 */ /* 0x002fe40008ffe4ff */
[----:B------:R-:W-:Y:S02]  /*352a0*/  UIADD3 UR38, UP1, UPT, UR28, 0x202, URZ ;  /* 0x000002021c267890 */ /* 0x000fe4000ff3e0ff */
[----:B------:R-:W-:Y:S02]  /*352b0*/  UIADD3 UR22, UPT, UPT, UR10, 0x130, URZ ;  /* 0x000001300a167890 */ /* 0x000fe4000fffe0ff */
[----:B------:R-:W-:Y:S02]  /*352c0*/  UIADD3.X UR39, UPT, UPT, UR29, URZ, URZ, UP1, !UPT ;  /* 0x000000ff1d277290 */ /* 0x000fe40008ffe4ff */
[----:B------:R-:W-:-:S02]  /*352d0*/  UIADD3 UR60, UP1, UPT, UR28, 0x204, URZ ;  /* 0x000002041c3c7890 */ /* 0x000fc4000ff3e0ff */
[----:B--2---:R-:W-:Y:S02]  /*352e0*/  UIADD3.X UR37, UPT, UPT, UR29, URZ, URZ, UP2, !UPT ;  /* 0x000000ff1d257290 */ /* 0x004fe400097fe4ff */
[----:B------:R-:W-:Y:S02]  /*352f0*/  UIADD3 UR23, UPT, UPT, UR10, 0x138, URZ ;  /* 0x000001380a177890 */ /* 0x000fe4000fffe0ff */
[----:B------:R-:W-:Y:S02]  /*35300*/  UIADD3.X UR61, UPT, UPT, UR29, URZ, URZ, UP1, !UPT ;  /* 0x000000ff1d3d7290 */ /* 0x000fe40008ffe4ff */
[----:B------:R-:W-:Y:S02]  /*35310*/  UIADD3 UR24, UPT, UPT, UR10, 0x40, URZ ;  /* 0x000000400a187890 */ /* 0x000fe4000fffe0ff */
[----:B------:R-:W-:Y:S02]  /*35320*/  UIADD3 UR25, UPT, UPT, UR10, 0x140, URZ ;  /* 0x000001400a197890 */ /* 0x000fe4000fffe0ff */
[----:B------:R-:W-:-:S02]  /*35330*/  UIADD3 UR62, UPT, UPT, UR10, 0x40, URZ ;  /* 0x000000400a3e7890 */ /* 0x000fc4000fffe0ff */
[----:B------:R-:W-:Y:S02]  /*35340*/  UIADD3 UR63, UPT, UPT, UR10, 0x148, URZ ;  /* 0x000001480a3f7890 */ /* 0x000fe4000fffe0ff */
        /* <DEDUP_REMOVED lines=24> */
[----:B------:R-:W-:Y:S01]  /*354d0*/  UIADD3 UR75, UPT, UPT, UR10, 0x40, URZ ;  /* 0x000000400a4b7890 */ /* 0x000fe2000fffe0ff */
[----:B------:R-:W-:Y:S01]  /*354e0*/  UTCHMMA tmem[UR25], gdesc[UR26], tmem[UR24], tmem[UR48], idesc[UR49], UPT ;  /* 0x00ff301a190079ea */ /* 0x000fe2000b800018 */
        /* <DEDUP_REMOVED lines=13> */
[----:B-1----:R-:W-:Y:S01]  /*355c0*/  UIADD3 UR40, UPT, UPT, UR10, 0x80, URZ ;  /* 0x000000800a287890 */ /* 0x002fe2000fffe0ff */
[----:B------:R1:W-:Y:S01]  /*355d0*/  UTCHMMA tmem[UR67], gdesc[UR32], tmem[UR66], tmem[UR54], idesc[UR55], UPT ;  /* 0x00ff3620430079ea */ /* 0x0003e2000b800042 */
[----:B------:R-:W-:Y:S01]  /*355e0*/  UIADD3 UR41, UPT, UPT, UR10, 0x190, URZ ;  /* 0x000001900a297890 */ /* 0x000fe2000fffe0ff */
[----:B------:R-:W-:Y:S01]  /*355f0*/  UMOV UR12, 0x0 ;  /* 0x00000000000c7882 */ /* 0x000fe20000000000 */
[----:B------:R-:W-:Y:S01]  /*35600*/  UMOV UR13, 0x8100910 ;  /* 0x08100910000d7882 */ /* 0x000fe20000000000 */
[----:B--2---:R-:W-:Y:S01]  /*35610*/  UIADD3 UR9, UPT, UPT, UR10, 0x80, URZ ;  /* 0x000000800a097890 */ /* 0x004fe2000fffe0ff */
[----:B------:R2:W-:Y:S01]  /*35620*/  UTCHMMA tmem[UR69], gdesc[UR34], tmem[UR68], tmem[UR12], idesc[UR13], UPT ;  /* 0x00ff0c22450079ea */ /* 0x0005e2000b800044 */
[----:B------:R-:W-:Y:S01]  /*35630*/  UIADD3 UR43, UPT, UPT, UR10, 0x198, URZ ;  /* 0x000001980a2b7890 */ /* 0x000fe2000fffe0ff */
[----:B------:R1:W-:Y:S01]  /*35640*/  UTCHMMA tmem[UR71], gdesc[UR36], tmem[UR70], tmem[UR44], idesc[UR45], UPT ;  /* 0x00ff2c24470079ea */ /* 0x0003e2000b800046 */
[----:B------:R-:W-:Y:S01]  /*35650*/  UIADD3 UR42, UPT, UPT, UR10, 0x80, URZ ;  /* 0x000000800a2a7890 */ /* 0x000fe2000fffe0ff */
[----:B------:R1:W-:Y:S01]  /*35660*/  UTCHMMA tmem[UR73], gdesc[UR38], tmem[UR72], tmem[UR44], idesc[UR45], UPT ;  /* 0x00ff2c26490079ea */ /* 0x0003e2000b800048 */
[----:B---3--:R-:W-:Y:S01]  /*35670*/  UIADD3 UR47, UPT, UPT, UR10, 0x1a0, URZ ;  /* 0x000001a00a2f7890 */ /* 0x008fe2000fffe0ff */
[----:B------:R-:W-:Y:S01]  /*35680*/  UTCHMMA tmem[UR76], gdesc[UR60], tmem[UR75], tmem[UR44], idesc[UR45], UPT ;  /* 0x00ff2c3c4c0079ea */ /* 0x000fe2000b80004b */
[----:B------:R-:W-:Y:S01]  /*35690*/  UIADD3 UR46, UPT, UPT, UR10, 0x80, URZ ;  /* 0x000000800a2e7890 */ /* 0x000fe2000fffe0ff */
[----:B------:R-:W-:Y:S01]  /*356a0*/  UTCHMMA tmem[UR58], gdesc[UR26], tmem[UR77], tmem[UR48], idesc[UR49], UPT ;  /* 0x00ff301a3a0079ea */ /* 0x000fe2000b80004d */
[----:B------:R-:W-:Y:S01]  /*356b0*/  UIADD3 UR74, UPT, UPT, UR10, 0x1a8, URZ ;  /* 0x000001a80a4a7890 */ /* 0x000fe2000fffe0ff */
[----:B------:R3:W-:Y:S01]  /*356c0*/  UTCHMMA tmem[UR56], gdesc[UR28], tmem[UR57], tmem[UR50], idesc[UR51], UPT ;  /* 0x00ff321c380079ea */ /* 0x0007e2000b800039 */
[----:B------:R-:W-:Y:S01]  /*356d0*/  UIADD3 UR59, UPT, UPT, UR10, 0x80, URZ ;  /* 0x000000800a3b7890 */ /* 0x000fe2000fffe0ff */
[----:B------:R2:W-:Y:S01]  /*356e0*/  UTCHMMA tmem[UR41], gdesc[UR30], tmem[UR40], tmem[UR52], idesc[UR53], UPT ;  /* 0x00ff341e290079ea */ /* 0x0005e2000b800028 */
[----:B----4-:R-:W-:Y:S01]  /*356f0*/  UIADD3 UR63, UPT, UPT, UR10, 0x1b0, URZ ;  /* 0x000001b00a3f7890 */ /* 0x010fe2000fffe0ff */
[----:B------:R4:W-:Y:S01]  /*35700*/  UTCHMMA tmem[UR43], gdesc[UR32], tmem[UR9], tmem[UR54], idesc[UR55], UPT ;  /* 0x00ff36202b0079ea */ /* 0x0009e2000b800009 */
[----:B------:R-:W-:-:S02]  /*35710*/  UIADD3 UR62, UPT, UPT, UR10, 0x80, URZ ;  /* 0x000000800a3e7890 */ /* 0x000fc4000fffe0ff */
[----:B------:R-:W-:Y:S02]  /*35720*/  UIADD3 UR65, UPT, UPT, UR10, 0x1b8, URZ ;  /* 0x000001b80a417890 */ /* 0x000fe4000fffe0ff */
[----:B------:R-:W-:Y:S02]  /*35730*/  UIADD3 UR64, UPT, UPT, UR10, 0xc0, URZ ;  /* 0x000000c00a407890 */ /* 0x000fe4000fffe0ff */
[----:B-1----:R-:W-:Y:S02]  /*35740*/  UIADD3 UR67, UPT, UPT, UR10, 0x1c0, URZ ;  /* 0x000001c00a437890 */ /* 0x002fe4000fffe0ff */
[----:B------:R-:W-:Y:S02]  /*35750*/  UIADD3 UR66, UPT, UPT, UR10, 0xc0, URZ ;  /* 0x000000c00a427890 */ /* 0x000fe4000fffe0ff */
[----:B--2---:R-:W-:Y:S02]  /*35760*/  UIADD3 UR68, UPT, UPT, UR10, 0x1c8, URZ ;  /* 0x000001c80a447890 */ /* 0x004fe4000fffe0ff */
[----:B------:R-:W-:-:S02]  /*35770*/  UIADD3 UR69, UPT, UPT, UR10, 0xc0, URZ ;  /* 0x000000c00a457890 */ /* 0x000fc4000fffe0ff */
[----:B------:R-:W-:Y:S02]  /*35780*/  UIADD3 UR71, UPT, UPT, UR10, 0x1d0, URZ ;  /* 0x000001d00a477890 */ /* 0x000fe4000fffe0ff */
[----:B------:R-:W-:Y:S02]  /*35790*/  UIADD3 UR70, UPT, UPT, UR10, 0xc0, URZ ;  /* 0x000000c00a467890 */ /* 0x000fe4000fffe0ff */
[----:B------:R-:W-:Y:S01]  /*357a0*/  UIADD3 UR73, UPT, UPT, UR10, 0x1d8, URZ ;  /* 0x000001d80a497890 */ /* 0x000fe2000fffe0ff */
[----:B---3--:R-:W-:Y:S01]  /*357b0*/  UMOV UR56, 0x0 ;  /* 0x0000000000387882 */ /* 0x008fe20000000000 */
        /* <DEDUP_REMOVED lines=12> */
[----:B------:R-:W-:Y:S01]  /*35880*/  UIADD3 UR76, UPT, UPT, UR10, 0xc0, URZ ;  /* 0x000000c00a4c7890 */ /* 0x000fe2000fffe0ff */
[----:B------:R3:W-:Y:S01]  /*35890*/  UTCHMMA tmem[UR65], gdesc[UR60], tmem[UR62], tmem[UR22], idesc[UR23], UPT ;  /* 0x00ff163c410079ea */ /* 0x0007e2000b80003e */
[----:B----4-:R-:W-:Y:S01]  /*358a0*/  UIADD3 UR43, UPT, UPT, UR10, 0x1f0, URZ ;  /* 0x000001f00a2b7890 */ /* 0x010fe2000fffe0ff */
[----:B------:R-:W-:Y:S01]  /*358b0*/  UMOV UR24, 0x0 ;  /* 0x0000000000187882 */ /* 0x000fe20000000000 */
[----:B------:R-:W-:Y:S01]  /*358c0*/  UMOV UR25, 0x8100910 ;  /* 0x0810091000197882 */ /* 0x000fe20000000000 */
[----:B-1----:R-:W-:Y:S01]  /*358d0*/  UIADD3 UR42, UPT, UPT, UR10, 0xc0, URZ ;  /* 0x000000c00a2a7890 */ /* 0x002fe2000fffe0ff */
[----:B------:R4:W-:Y:S01]  /*358e0*/  UTCHMMA tmem[UR67], gdesc[UR26], tmem[UR64], tmem[UR24], idesc[UR25], UPT ;  /* 0x00ff181a430079ea */ /* 0x0009e2000b800040 */
[----:B--2---:R-:W-:Y:S01]  /*358f0*/  UIADD3 UR46, UPT, UPT, UR10, 0x1f8, URZ ;  /* 0x000001f80a2e7890 */ /* 0x004fe2000fffe0ff */
[----:B------:R4:W-:Y:S01]  /*35900*/  UTCHMMA tmem[UR68], gdesc[UR28], tmem[UR66], tmem[UR44], idesc[UR45], UPT ;  /* 0x00ff2c1c440079ea */ /* 0x0009e2000b800042 */
[----:B------:R4:W-:Y:S01]  /*35910*/  UTCHMMA tmem[UR71], gdesc[UR30], tmem[UR69], tmem[UR48], idesc[UR49], UPT ;  /* 0x00ff301e470079ea */ /* 0x0009e2000b800045 */
[----:B------:R4:W-:Y:S01]  /*35920*/  UTCHMMA tmem[UR73], gdesc[UR32], tmem[UR70], tmem[UR50], idesc[UR51], UPT ;  /* 0x00ff3220490079ea */ /* 0x0009e2000b800046 */
[----:B------:R-:W-:Y:S01]  /*35930*/  UMOV UR9, URZ ;  /* 0x000000ff00097c82 */ /* 0x000fe20008000000 */
[----:B------:R4:W-:Y:S01]  /*35940*/  UTCHMMA tmem[UR75], gdesc[UR34], tmem[UR72], tmem[UR52], idesc[UR53], UPT ;  /* 0x00ff34224b0079ea */ /* 0x0009e2000b800048 */
[----:B------:R4:W-:Y:S01]  /*35950*/  UTCHMMA tmem[UR77], gdesc[UR36], tmem[UR58], tmem[UR54], idesc[UR55], UPT ;  /* 0x00ff36244d0079ea */ /* 0x0009e2000b80003a */
[----:B------:R-:W-:Y:S01]  /*35960*/  UMOV UR9, UR8 ;  /* 0x0000000800097c82 */ /* 0x000fe20008000000 */
[----:B------:R4:W-:Y:S01]  /*35970*/  UTCHMMA tmem[UR43], gdesc[UR38], tmem[UR76], tmem[UR56], idesc[UR57], UPT ;  /* 0x00ff38262b0079ea */ /* 0x0009e2000b80004c */
[----:B------:R4:W-:Y:S01]  /*35980*/  UTCHMMA tmem[UR46], gdesc[UR60], tmem[UR42], tmem[UR40], idesc[UR41], UPT ;  /* 0x00ff283c2e0079ea */ /* 0x0009e2000b80002a */
[----:B------:R4:W-:Y:S01]  /*35990*/  UTCBAR [UR9], URZ ;  /* 0x000000ff090073e9 */ /* 0x0009e200080000ff */
[----:B---3--:R-:W-:-:S02]  /*359a0*/  R2UR.FILL UR13, R4 ;  /* 0x00000000040d72ca */ /* 0x008fc400004e0000 */
[----:B------:R-:W-:-:S15]  /*359b0*/  R2UR.FILL UR12, R5 ;  /* 0x00000000050c72ca */ /* 0x000fde00004e0000 */
.L_x_11:
[----:B-1----:R-:W2:Y:S01]  /*359c0*/  LDL.LU R7, [R1+0xa24] ;  /* 0x000a240001077983 */ /* 0x002ea20000300800 */
[----:B------:R-:W1:Y:S03]  /*359d0*/  LDC R4, c[0x0][0x3a0] ;  /* 0x0000e800ff047b82 */ /* 0x000e660000000800 */
[----:B------:R-:W3:Y:S04]  /*359e0*/  LDL.LU R6, [R1+0xa2c] ;  /* 0x000a2c0001067983 */ /* 0x000ee80000300800 */
[----:B----4-:R-:W4:Y:S01]  /*359f0*/  LDL.LU R20, [R1+0xa1c] ;  /* 0x000a1c0001147983 */ /* 0x010f220000300800 */
[----:B------:R-:W1:Y:S03]  /*35a00*/  LDC R8, c[0x0][0x3a0] ;  /* 0x0000e800ff087b82 */ /* 0x000e660000000800 */
[----:B------:R-:W4:Y:S04]  /*35a10*/  LDL.LU R19, [R1+0xa28] ;  /* 0x000a280001137983 */ /* 0x000f280000300800 */
[----:B------:R-:W4:Y:S04]  /*35a20*/  LDL.LU R11, [R1+0xa14] ;  /* 0x000a1400010b7983 */ /* 0x000f280000300800 */
[----:B------:R-:W4:Y:S04]  /*35a30*/  LDL.LU R9, [R1+0xa20] ;  /* 0x000a200001097983 */ /* 0x000f280000300800 */
[----:B------:R-:W4:Y:S01]  /*35a40*/  LDL.LU R18, [R1+0xa0c] ;  /* 0x000a0c0001127983 */ /* 0x000f220000300800 */
[----:B-1----:R-:W-:-:S03]  /*35a50*/  IADD3 R4, PT, PT, R4, 0x3f, RZ ;  /* 0x0000003f04047810 */ /* 0x002fc60007ffe0ff */
[----:B------:R-:W4:Y:S04]  /*35a60*/  LDL.LU R17, [R1+0xa18] ;  /* 0x000a180001117983 */ /* 0x000f280000300800 */
[----:B------:R-:W4:Y:S04]  /*35a70*/  LDL.LU R12, [R1+0xa04] ;  /* 0x000a0400010c7983 */ /* 0x000f280000300800 */
[----:B------:R-:W4:Y:S01]  /*35a80*/  LDL.LU R10, [R1+0xa10] ;  /* 0x000a1000010a7983 */ /* 0x000f220000300800 */
[----:B------:R-:W-:Y:S02]  /*35a90*/  SHF.R.S32.HI R5, RZ, 0x1f, R4 ;  /* 0x0000001fff057819 */ /* 0x000fe40000011404 */
[----:B------:R-:W-:-:S02]  /*35aa0*/  IADD3 R8, PT, PT, R8, -0x200, RZ ;  /* 0xfffffe0008087810 */ /* 0x000fc40007ffe0ff */
[----:B------:R-:W-:-:S04]  /*35ab0*/  LEA.HI R5, R5, R4, RZ, 0x6 ;  /* 0x0000000405057211 */ /* 0x000fc800078f30ff */
[----:B------:R-:W-:Y:S01]  /*35ac0*/  SHF.R.S32.HI R5, RZ, 0x6, R5 ;  /* 0x00000006ff057819 */ /* 0x000fe20000011405 */
[----:B-----5:R-:W-:-:S04]  /*35ad0*/  IMAD R4, R2, -0x40, R8 ;  /* 0xffffffc002047824 */ /* 0x020fc800078e0208 */
[----:B------:R-:W-:Y:S01]  /*35ae0*/  VIADD R5, R5, 0xfffffff8 ;  /* 0xfffffff805057836 */ /* 0x000fe20000000000 */
[----:B------:R-:W-:Y:S01]  /*35af0*/  BAR.SYNC.DEFER_BLOCKING 0x0 ;  /* 0x0000000000007b1d */ /* 0x000fe20000010000 */
[----:B------:R-:W-:-:S03]  /*35b00*/  ISETP.GT.AND P4, PT, R4, RZ, PT ;  /* 0x000000ff0400720c */ /* 0x000fc60003f84270 */
[----:B------:R-:W-:Y:S02]  /*35b10*/  ISETP.GE.AND P3, PT, R2, R5, PT ;  /* 0x000000050200720c */ /* 0x000fe40003f66270 */
[----:B------:R-:W-:-:S04]  /*35b20*/  SEL R5, RZ, 0x4, !P4 ;  /* 0x00000004ff057807 */ /* 0x000fc80006000000 */
[----:B------:R-:W-:Y:S02]  /*35b30*/  SEL R5, R5, RZ, !P3 ;  /* 0x000000ff05057207 */ /* 0x000fe40005800000 */
[----:B---3--:R-:W-:-:S04]  /*35b40*/  IADD3 R6, P4, PT, R6, UR14, RZ ;  /* 0x0000000e06067c10 */ /* 0x008fc8000ff9e0ff */
[----:B--2---:R-:W-:Y:S01]  /*35b50*/  IADD3.X R7, PT, PT, R7, UR15, RZ, P4, !PT ;  /* 0x0000000f07077c10 */ /* 0x004fe2000a7fe4ff */
[----:B------:R1:W-:Y:S04]  /*35b60*/  STL [R1+0xa2c], R6 ;  /* 0x000a2c0601007387 */ /* 0x0003e80000100800 */
[----:B------:R2:W-:Y:S04]  /*35b70*/  STL [R1+0xa24], R7 ;  /* 0x000a240701007387 */ /* 0x0005e80000100800 */
[----:B------:R-:W3:Y:S04]  /*35b80*/  LDL.LU R16, [R1+0x9fc] ;  /* 0x0009fc0001107983 */ /* 0x000ee80000300800 */
[----:B------:R-:W3:Y:S04]  /*35b90*/  LDL.LU R15, [R1+0xa08] ;  /* 0x000a0800010f7983 */ /* 0x000ee80000300800 */
[----:B------:R-:W3:Y:S04]  /*35ba0*/  LDL.LU R14, [R1+0x9f4] ;  /* 0x0009f400010e7983 */ /* 0x000ee80000300800 */
[----:B------:R-:W3:Y:S01]  /*35bb0*/  LDL.LU R13, [R1+0xa00] ;  /* 0x000a0000010d7983 */ /* 0x000ee20000300800 */
[----:B------:R-:W-:-:S02]  /*35bc0*/  ISETP.NE.U32.AND P5, PT, R5, RZ, PT ;  /* 0x000000ff0500720c */ /* 0x000fc40003fa5070 */
[----:B----4-:R-:W-:Y:S02]  /*35bd0*/  IADD3 R19, P4, PT, R19, UR14, RZ ;  /* 0x0000000e13137c10 */ /* 0x010fe4000ff9e0ff */
[----:B------:R-:W-:Y:S02]  /*35be0*/  LEA R5, R3, UR19, 0x2 ;  /* 0x0000001303057c11 */ /* 0x000fe4000f8e10ff */
[----:B------:R-:W-:Y:S02]  /*35bf0*/  IADD3 R9, P6, PT, R9, UR14, RZ ;  /* 0x0000000e09097c10 */ /* 0x000fe4000ffde0ff */
[----:B------:R-:W-:Y:S02]  /*35c00*/  IADD3.X R20, PT, PT, R20, UR15, RZ, P4, !PT ;  /* 0x0000000f14147c10 */ /* 0x000fe4000a7fe4ff */
[----:B------:R-:W-:Y:S01]  /*35c10*/  IADD3.X R11, PT, PT, R11, UR15, RZ, P6, !PT ;  /* 0x0000000f0b0b7c10 */ /* 0x000fe2000b7fe4ff */
[----:B------:R-:W-:Y:S04]  /*35c20*/  STL [R1+0xa28], R19 ;  /* 0x000a281301007387 */ /* 0x000fe80000100800 */
[----:B------:R-:W-:Y:S01]  /*35c30*/  @!PT LDS RZ, [RZ] ;  /* 0x00000000fffff984 */ /* 0x000fe20000000800 */
[----:B------:R-:W-:Y:S01]  /*35c40*/  @!PT LDS RZ, [RZ] ;  /* 0x00000000fffff984 */ /* 0x000fe20000000800 */
[----:B------:R-:W-:Y:S01]  /*35c50*/  @!PT LDS RZ, [RZ] ;  /* 0x00000000fffff984 */ /* 0x000fe20000000800 */
[----:B------:R1:W-:Y:S04]  /*35c60*/  LDGSTS.E [R5], desc[UR20][R6.64], P5 ;  /* 0x0000000006057fae */ /* 0x0003e8000a9a1014 */
[----:B------:R4:W-:Y:S04]  /*35c70*/  STL [R1+0xa1c], R20 ;  /* 0x000a1c1401007387 */ /* 0x0009e80000100800 */
[----:B------:R-:W-:Y:S01]  /*35c80*/  STL [R1+0xa20], R9 ;  /* 0x000a200901007387 */ /* 0x000fe20000100800 */
[----:B-1----:R-:W-:Y:S01]  /*35c90*/  IMAD.MOV.U32 R6, RZ, RZ, R19 ;  /* 0x000000ffff067224 */ /* 0x002fe200078e0013 */
[----:B--2---:R-:W-:-:S02]  /*35ca0*/  MOV R7, R20 ;  /* 0x0000001400077202 */ /* 0x004fc40000000f00 */
[----:B------:R1:W-:Y:S04]  /*35cb0*/  STL [R1+0xa14], R11 ;  /* 0x000a140b01007387 */ /* 0x0003e80000100800 */
[----:B----4-:R-:W2:Y:S01]  /*35cc0*/  LDL.LU R20, [R1+0x9ec] ;  /* 0x0009ec0001147983 */ /* 0x010ea20000300800 */
[----:B------:R-:W-:-:S03]  /*35cd0*/  ISETP.GT.AND P4, PT, R4, 0x1, PT ;  /* 0x000000010400780c */ /* 0x000fc60003f84270 */
[----:B------:R4:W-:Y:S04]  /*35ce0*/  LDGSTS.E [R5+0x200], desc[UR20][R6.64], P5 ;  /* 0x0020000006057fae */ /* 0x0009e8000a9a1014 */
[----:B------:R-:W2:Y:S01]  /*35cf0*/  LDL.LU R19, [R1+0x9f8] ;  /* 0x0009f80001137983 */ /* 0x000ea20000300800 */
[----:B------:R-:W-:Y:S01]  /*35d00*/  IADD3 R17, P6, PT, R17, UR14, RZ ;  /* 0x0000000e11117c10 */ /* 0x000fe2000ffde0ff */
[----:B----4-:R-:W-:Y:S01]  /*35d10*/  IMAD.MOV.U32 R6, RZ, RZ, R9 ;  /* 0x000000ffff067224 */ /* 0x010fe200078e0009 */
[----:B------:R-:W-:Y:S02]  /*35d20*/  MOV R7, R11 ;  /* 0x0000000b00077202 */ /* 0x000fe40000000f00 */
[----:B-1----:R-:W4:Y:S04]  /*35d30*/  LDL.LU R11, [R1+0x9e4] ;  /* 0x0009e400010b7983 */ /* 0x002f280000300800 */
[----:B------:R-:W4:Y:S04]  /*35d40*/  LDL.LU R9, [R1+0x9f0] ;  /* 0x0009f00001097983 */ /* 0x000f280000300800 */
[----:B------:R1:W-:Y:S01]  /*35d50*/  LDGSTS.E [R5+0x400], desc[UR20][R6.64], P5 ;  /* 0x0040000006057fae */ /* 0x0003e2000a9a1014 */
[----:B------:R-:W-:-:S02]  /*35d60*/  IADD3.X R18, PT, PT, R18, UR15, RZ, P6, !PT ;  /* 0x0000000f12127c10 */ /* 0x000fc4000b7fe4ff */
[----:B------:R-:W-:Y:S02]  /*35d70*/  IADD3 R10, P6, PT, R10, UR14, RZ ;  /* 0x0000000e0a0a7c10 */ /* 0x000fe4000ffde0ff */
[----:B-1----:R-:W-:-:S04]  /*35d80*/  SEL R6, RZ, 0x4, !P4 ;  /* 0x00000004ff067807 */ /* 0x002fc80006000000 */
[----:B------:R-:W-:Y:S02]  /*35d90*/  SEL R6, R6, RZ, !P3 ;  /* 0x000000ff06067207 */ /* 0x000fe40005800000 */
[----:B------:R-:W-:Y:S02]  /*35da0*/  IADD3.X R12, PT, PT, R12, UR15, RZ, P6, !PT ;  /* 0x0000000f0c0c7c10 */ /* 0x000fe4000b7fe4ff */
[----:B------:R-:W-:Y:S01]  /*35db0*/  ISETP.NE.U32.AND P4, PT, R6, RZ, PT ;  /* 0x000000ff0600720c */ /* 0x000fe20003f85070 */
[----:B------:R-:W-:Y:S01]  /*35dc0*/  IMAD.MOV.U32 R6, RZ, RZ, R17 ;  /* 0x000000ffff067224 */ /* 0x000fe200078e0011 */
[----:B------:R-:W-:Y:S01]  /*35dd0*/  MOV R7, R18 ;  /* 0x0000001200077202 */ /* 0x000fe20000000f00 */
[----:B------:R-:W-:Y:S04]  /*35de0*/  STL [R1+0xa18], R17 ;  /* 0x000a181101007387 */ /* 0x000fe80000100800 */
[----:B------:R1:W-:Y:S04]  /*35df0*/  STL [R1+0xa0c], R18 ;  /* 0x000a0c1201007387 */ /* 0x0003e80000100800 */
[----:B------:R-:W-:Y:S04]  /*35e00*/  STL [R1+0xa10], R10 ;  /* 0x000a100a01007387 */ /* 0x000fe80000100800 */
[----:B------:R1:W-:Y:S04]  /*35e10*/  STL [R1+0xa04], R12 ;  /* 0x000a040c01007387 */ /* 0x0003e80000100800 */
[----:B------:R1:W-:Y:S04]  /*35e20*/  LDGSTS.E [R5+0x600], desc[UR20][R6.64], P5 ;  /* 0x0060000006057fae */ /* 0x0003e8000a9a1014 */
[----:B-1----:R-:W4:Y:S04]  /*35e30*/  LDL.LU R18, [R1+0x9dc] ;  /* 0x0009dc0001127983 */ /* 0x002f280000300800 */
[----:B------:R-:W4:Y:S01]  /*35e40*/  LDL.LU R17, [R1+0x9e8] ;  /* 0x0009e80001117983 */ /* 0x000f220000300800 */
[----:B------:R-:W-:Y:S01]  /*35e50*/  MOV R7, R12 ;  /* 0x0000000c00077202 */ /* 0x000fe20000000f00 */
[----:B------:R-:W-:-:S02]  /*35e60*/  IMAD.MOV.U32 R6, RZ, RZ, R10 ;  /* 0x000000ffff067224 */ /* 0x000fc400078e000a */
[----:B------:R-:W4:Y:S04]  /*35e70*/  LDL.LU R12, [R1+0x9d4] ;  /* 0x0009d400010c7983 */ /* 0x000f280000300800 */
[----:B------:R-:W4:Y:S04]  /*35e80*/  LDL.LU R10, [R1+0x9e0] ;  /* 0x0009e000010a7983 */ /* 0x000f280000300800 */
[----:B------:R1:W-:Y:S01]  /*35e90*/  LDGSTS.E [R5+0x800], desc[UR20][R6.64], P4 ;  /* 0x0080000006057fae */ /* 0x0003e2000a1a1014 */
[----:B---3--:R-:W-:-:S04]  /*35ea0*/  IADD3 R15, P5, PT, R15, UR14, RZ ;  /* 0x0000000e0f0f7c10 */ /* 0x008fc8000ffbe0ff */
[----:B------:R-:W-:Y:S02]  /*35eb0*/  IADD3.X R16, PT, PT, R16, UR15, RZ, P5, !PT ;  /* 0x0000000f10107c10 */ /* 0x000fe4000affe4ff */
[----:B------:R-:W-:Y:S01]  /*35ec0*/  IADD3 R13, P6, PT, R13, UR14, RZ ;  /* 0x0000000e0d0d7c10 */ /* 0x000fe2000ffde0ff */
[----:B------:R-:W-:Y:S03]  /*35ed0*/  STL [R1+0xa08], R15 ;  /* 0x000a080f01007387 */ /* 0x000fe60000100800 */
[----:B------:R-:W-:Y:S01]  /*35ee0*/  IADD3.X R14, PT, PT, R14, UR15, RZ, P6, !PT ;  /* 0x0000000f0e0e7c10 */ /* 0x000fe2000b7fe4ff */
[----:B------:R3:W-:Y:S01]  /*35ef0*/  STL [R1+0x9fc], R16 ;  /* 0x0009fc1001007387 */ /* 0x0007e20000100800 */
[----:B-1----:R-:W-:Y:S01]  /*35f00*/  IMAD.MOV.U32 R6, RZ, RZ, R15 ;  /* 0x000000ffff067224 */ /* 0x002fe200078e000f */
[----:B------:R-:W-:Y:S02]  /*35f10*/  MOV R7, R16 ;  /* 0x0000001000077202 */ /* 0x000fe40000000f00 */
[----:B------:R-:W-:Y:S04]  /*35f20*/  STL [R1+0xa00], R13 ;  /* 0x000a000d01007387 */ /* 0x000fe80000100800 */
[----:B------:R1:W-:Y:S04]  /*35f30*/  STL [R1+0x9f4], R14 ;  /* 0x0009f40e01007387 */ /* 0x0003e80000100800 */
[----:B---3--:R-:W3:Y:S04]  /*35f40*/  LDL.LU R16, [R1+0x9cc] ;  /* 0x0009cc0001107983 */ /* 0x008ee80000300800 */
[----:B------:R-:W3:Y:S04]  /*35f50*/  LDL.LU R15, [R1+0x9d8] ;  /* 0x0009d800010f7983 */ /* 0x000ee80000300800 */
[----:B------:R1:W-:Y:S02]  /*35f60*/  LDGSTS.E [R5+0xa00], desc[UR20][R6.64], P4 ;  /* 0x00a0000006057fae */ /* 0x0003e4000a1a1014 */
[----:B-1----:R-:W-:Y:S01]  /*35f70*/  MOV R7, R14 ;  /* 0x0000000e00077202 */ /* 0x002fe20000000f00 */
[----:B------:R-:W-:Y:S01]  /*35f80*/  IMAD.MOV.U32 R6, RZ, RZ, R13 ;  /* 0x000000ffff067224 */ /* 0x000fe200078e000d */
[----:B------:R-:W3:Y:S04]  /*35f90*/  LDL.LU R14, [R1+0x9c4] ;  /* 0x0009c400010e7983 */ /* 0x000ee80000300800 */
[----:B------:R-:W3:Y:S01]  /*35fa0*/  LDL.LU R13, [R1+0x9d0] ;  /* 0x0009d000010d7983 */ /* 0x000ee20000300800 */
[----:B------:R-:W-:-:S02]  /*35fb0*/  ISETP.GT.AND P5, PT, R4, 0x2, PT ;  /* 0x000000020400780c */ /* 0x000fc40003fa4270 */
[----:B--2---:R-:W-:Y:S01]  /*35fc0*/  IADD3 R19, P6, PT, R19, UR14, RZ ;  /* 0x0000000e13137c10 */ /* 0x004fe2000ffde0ff */
[----:B------:R1:W-:Y:S03]  /*35fd0*/  LDGSTS.E [R5+0xc00], desc[UR20][R6.64], P4 ;  /* 0x00c0000006057fae */ /* 0x0003e6000a1a1014 */
[----:B------:R-:W-:Y:S02]  /*35fe0*/  IADD3.X R20, PT, PT, R20, UR15, RZ, P6, !PT ;  /* 0x0000000f14147c10 */ /* 0x000fe4000b7fe4ff */
[----:B-1----:R-:W-:Y:S02]  /*35ff0*/  SEL R6, RZ, 0x4, !P5 ;  /* 0x00000004ff067807 */ /* 0x002fe40006800000 */
[----:B----4-:R-:W-:Y:S02]  /*36000*/  IADD3 R9, P6, PT, R9, UR14, RZ ;  /* 0x0000000e09097c10 */ /* 0x010fe4000ffde0ff */
[----:B------:R-:W-:-:S02]  /*36010*/  SEL R6, R6, RZ, !P3 ;  /* 0x000000ff06067207 */ /* 0x000fc40005800000 */
        /* <DEDUP_REMOVED lines=9> */
[----:B-1----:R-:W3:Y:S04]  /*360b0*/  LDL.LU R20, [R1+0x9bc] ;  /* 0x0009bc0001147983 */ /* 0x002ee80000300800 */
[----:B------:R-:W3:Y:S01]  /*360c0*/  LDL.LU R19, [R1+0x9c8] ;  /* 0x0009c80001137983 */ /* 0x000ee20000300800 */
[----:B----4-:R-:W-:Y:S01]  /*360d0*/  MOV R7, R11 ;  /* 0x0000000b00077202 */ /* 0x010fe20000000f00 */
[----:B------:R-:W-:-:S02]  /*360e0*/  IMAD.MOV.U32 R6, RZ, RZ, R9 ;  /* 0x000000ffff067224 */ /* 0x000fc400078e0009 */
[----:B--2---:R-:W2:Y:S04]  /*360f0*/  LDL.LU R11, [R1+0x9b4] ;  /* 0x0009b400010b7983 */ /* 0x004ea80000300800 */
[----:B------:R-:W4:Y:S01]  /*36100*/  LDL.LU R9, [R1+0x9c0] ;  /* 0x0009c00001097983 */ /* 0x000f220000300800 */
[----:B------:R-:W-:-:S03]  /*36110*/  IADD3 R17, P4, PT, R17, UR14, RZ ;  /* 0x0000000e11117c10 */ /* 0x000fc6000ff9e0ff */
[----:B------:R1:W-:Y:S01]  /*36120*/  LDGSTS.E [R5+0x1000], desc[UR20][R6.64], P5 ;  /* 0x0100000006057fae */ /* 0x0003e2000a9a1014 */
[----:B------:R-:W-:Y:S02]  /*36130*/  IADD3.X R18, PT, PT, R18, UR15, RZ, P4, !PT ;  /* 0x0000000f12127c10 */ /* 0x000fe4000a7fe4ff */
[----:B------:R-:W-:Y:S01]  /*36140*/  IADD3 R10, P6, PT, R10, UR14, RZ ;  /* 0x0000000e0a0a7c10 */ /* 0x000fe2000ffde0ff */
[----:B------:R-:W-:Y:S03]  /*36150*/  STL [R1+0x9e8], R17 ;  /* 0x0009e81101007387 */ /* 0x000fe60000100800 */
[----:B------:R-:W-:Y:S01]  /*36160*/  IADD3.X R12, PT, PT, R12, UR15, RZ, P6, !PT ;  /* 0x0000000f0c0c7c10 */ /* 0x000fe2000b7fe4ff */
[----:B------:R1:W-:Y:S02]  /*36170*/  STL [R1+0x9dc], R18 ;  /* 0x0009dc1201007387 */ /* 0x0003e40000100800 */
[----:B-1----:R-:W-:Y:S01]  /*36180*/  IMAD.MOV.U32 R6, RZ, RZ, R17 ;  /* 0x000000ffff067224 */ /* 0x002fe200078e0011 */
[----:B------:R-:W-:Y:S01]  /*36190*/  MOV R7, R18 ;  /* 0x0000001200077202 */ /* 0x000fe20000000f00 */
[----:B------:R-:W-:Y:S04]  /*361a0*/  STL [R1+0x9e0], R10 ;  /* 0x0009e00a01007387 */ /* 0x000fe80000100800 */
[----:B------:R1:W-:Y:S04]  /*361b0*/  STL [R1+0x9d4], R12 ;  /* 0x0009d40c01007387 */ /* 0x0003e80000100800 */
[----:B------:R-:W2:Y:S04]  /*361c0*/  LDL.LU R18, [R1+0x9ac] ;  /* 0x0009ac0001127983 */ /* 0x000ea80000300800 */
[----:B------:R-:W2:Y:S04]  /*361d0*/  LDL.LU R17, [R1+0x9b8] ;  /* 0x0009b80001117983 */ /* 0x000ea80000300800 */
[----:B------:R1:W-:Y:S02]  /*361e0*/  LDGSTS.E [R5+0x1200], desc[UR20][R6.64], P5 ;  /* 0x0120000006057fae */ /* 0x0003e4000a9a1014 */
[----:B-1----:R-:W-:Y:S01]  /*361f0*/  MOV R7, R12 ;  /* 0x0000000c00077202 */ /* 0x002fe20000000f00 */
[----:B------:R-:W-:Y:S01]  /*36200*/  IMAD.MOV.U32 R6, RZ, RZ, R10 ;  /* 0x000000ffff067224 */ /* 0x000fe200078e000a */
[----:B------:R-:W2:Y:S04]  /*36210*/  LDL.LU R12, [R1+0x9a4] ;  /* 0x0009a400010c7983 */ /* 0x000ea80000300800 */
[----:B------:R-:W2:Y:S01]  /*36220*/  LDL.LU R10, [R1+0x9b0] ;  /* 0x0009b000010a7983 */ /* 0x000ea20000300800 */
[----:B------:R-:W-:-:S03]  /*36230*/  ISETP.GT.AND P4, PT, R4, 0x3, PT ;  /* 0x000000030400780c */ /* 0x000fc60003f84270 */
[----:B------:R1:W-:Y:S02]  /*36240*/  LDGSTS.E [R5+0x1400], desc[UR20][R6.64], P5 ;  /* 0x0140000006057fae */ /* 0x0003e4000a9a1014 */
[----:B-1----:R-:W-:-:S04]  /*36250*/  SEL R6, RZ, 0x4, !P4 ;  /* 0x00000004ff067807 */ /* 0x002fc80006000000 */
[----:B------:R-:W-:-:S04]  /*36260*/  SEL R6, R6, RZ, !P3 ;  /* 0x000000ff06067207 */ /* 0x000fc80005800000 */
[----:B------:R-:W-:Y:S02]  /*36270*/  ISETP.NE.U32.AND P4, PT, R6, RZ, PT ;  /* 0x000000ff0600720c */ /* 0x000fe40003f85070 */
[----:B---3--:R-:W-:-:S04]  /*36280*/  IADD3 R15, P6, PT, R15, UR14, RZ ;  /* 0x0000000e0f0f7c10 */ /* 0x008fc8000ffde0ff */
[----:B------:R-:W-:Y:S01]  /*36290*/  IADD3.X R16, PT, PT, R16, UR15, RZ, P6, !PT ;  /* 0x0000000f10107c10 */ /* 0x000fe2000b7fe4ff */
[----:B------:R-:W-:Y:S01]  /*362a0*/  IMAD.MOV.U32 R6, RZ, RZ, R15 ;  /* 0x000000ffff067224 */ /* 0x000fe200078e000f */
[----:B------:R-:W-:Y:S02]  /*362b0*/  STL [R1+0x9d8], R15 ;  /* 0x0009d80f01007387 */ /* 0x000fe40000100800 */
[----:B------:R-:W-:Y:S02]  /*362c0*/  MOV R7, R16 ;  /* 0x0000001000077202 */ /* 0x000fe40000000f00 */
[----:B------:R1:W-:Y:S04]  /*362d0*/  STL [R1+0x9cc], R16 ;  /* 0x0009cc1001007387 */ /* 0x0003e80000100800 */
[----:B------:R3:W-:Y:S01]  /*362e0*/  LDGSTS.E [R5+0x1600], desc[UR20][R6.64], P5 ;  /* 0x0160000006057fae */ /* 0x0007e2000a9a1014 */
[----:B------:R-:W-:-:S04]  /*362f0*/  IADD3 R13, P6, PT, R13, UR14, RZ ;  /* 0x0000000e0d0d7c10 */ /* 0x000fc8000ffde0ff */
[----:B------:R-:W-:Y:S01]  /*36300*/  IADD3.X R14, PT, PT, R14, UR15, RZ, P6, !PT ;  /* 0x0000000f0e0e7c10 */ /* 0x000fe2000b7fe4ff */
[----:B------:R-:W-:Y:S01]  /*36310*/  STL [R1+0x9d0], R13 ;  /* 0x0009d00d01007387 */ /* 0x000fe20000100800 */
[----:B---3--:R-:W-:-:S03]  /*36320*/  IMAD.MOV.U32 R6, RZ, RZ, R13 ;  /* 0x000000ffff067224 */ /* 0x008fc600078e000d */
[----:B------:R3:W-:Y:S01]  /*36330*/  STL [R1+0x9c4], R14 ;  /* 0x0009c40e01007387 */ /* 0x0007e20000100800 */
[----:B------:R-:W-:-:S03]  /*36340*/  MOV R7, R14 ;  /* 0x0000000e00077202 */ /* 0x000fc60000000f00 */
[----:B-1----:R-:W2:Y:S04]  /*36350*/  LDL.LU R16, [R1+0x130] ;  /* 0x0001300001107983 */ /* 0x002ea80000300800 */
[----:B------:R-:W2:Y:S04]  /*36360*/  LDL.LU R15, [R1+0x9a8] ;  /* 0x0009a800010f7983 */ /* 0x000ea80000300800 */
[----:B---3--:R-:W3:Y:S04]  /*36370*/  LDL.LU R14, [R1+0x134] ;  /* 0x00013400010e7983 */ /* 0x008ee80000300800 */
[----:B------:R-:W3:Y:S04]  /*36380*/  LDL.LU R13, [R1+0x138] ;  /* 0x00013800010d7983 */ /* 0x000ee80000300800 */
[----:B------:R1:W-:Y:S01]  /*36390*/  LDGSTS.E [R5+0x1800], desc[UR20][R6.64], P4 ;  /* 0x0180000006057fae */ /* 0x0003e2000a1a1014 */
[----:B------:R-:W-:-:S04]  /*363a0*/  IADD3 R19, P5, PT, R19, UR14, RZ ;  /* 0x0000000e13137c10 */ /* 0x000fc8000ffbe0ff */
[----:B------:R-:W-:Y:S02]  /*363b0*/  IADD3.X R20, PT, PT, R20, UR15, RZ, P5, !PT ;  /* 0x0000000f14147c10 */ /* 0x000fe4000affe4ff */
[----:B----4-:R-:W-:Y:S01]  /*363c0*/  IADD3 R9, P6, PT, R9, UR14, RZ ;  /* 0x0000000e09097c10 */ /* 0x010fe2000ffde0ff */
[----:B------:R-:W-:Y:S01]  /*363d0*/  STL [R1+0x9c8], R19 ;  /* 0x0009c81301007387 */ /* 0x000fe20000100800 */
[----:B-1----:R-:W-:Y:S02]  /*363e0*/  IMAD.MOV.U32 R6, RZ, RZ, R19 ;  /* 0x000000ffff067224 */ /* 0x002fe400078e0013 */
[----:B--2---:R-:W-:Y:S01]  /*363f0*/  IADD3.X R11, PT, PT, R11, UR15, RZ, P6, !PT ;  /* 0x0000000f0b0b7c10 */ /* 0x004fe2000b7fe4ff */
[----:B------:R1:W-:Y:S01]  /*36400*/  STL [R1+0x9bc], R20 ;  /* 0x0009bc1401007387 */ /* 0x0003e20000100800 */
[----:B------:R-:W-:-:S03]  /*36410*/  MOV R7, R20 ;  /* 0x0000001400077202 */ /* 0x000fc60000000f00 */
[----:B------:R-:W-:Y:S04]  /*36420*/  STL [R1+0x9c0], R9 ;  /* 0x0009c00901007387 */ /* 0x000fe80000100800 */
[----:B------:R2:W-:Y:S04]  /*36430*/  STL [R1+0x9b4], R11 ;  /* 0x0009b40b01007387 */ /* 0x0005e80000100800 */
[----:B-1----:R-:W4:Y:S01]  /*36440*/  LDL.LU R20, [R1+0x13c] ;  /* 0x00013c0001147983 */ /* 0x002f220000300800 */
[----:B------:R-:W-:-:S03]  /*36450*/  ISETP.GT.AND P5, PT, R4, 0x4, PT ;  /* 0x000000040400780c */ /* 0x000fc60003fa4270 */
[----:B------:R1:W-:Y:S04]  /*36460*/  LDGSTS.E [R5+0x1a00], desc[UR20][R6.64], P4 ;  /* 0x01a0000006057fae */ /* 0x0003e8000a1a1014 */
[----:B------:R-:W4:Y:S01]  /*36470*/  LDL.LU R19, [R1+0x140] ;  /* 0x0001400001137983 */ /* 0x000f220000300800 */
[----:B-1----:R-:W-:Y:S01]  /*36480*/  IMAD.MOV.U32 R6, RZ, RZ, R9 ;  /* 0x000000ffff067224 */ /* 0x002fe200078e0009 */
[----:B------:R-:W-:Y:S02]  /*36490*/  MOV R7, R11 ;  /* 0x0000000b00077202 */ /* 0x000fe40000000f00 */
[----:B--2---:R-:W2:Y:S01]  /*364a0*/  LDL.LU R11, [R1+0x144] ;  /* 0x00014400010b7983 */ /* 0x004ea20000300800 */
[----:B------:R-:W-:-:S03]  /*364b0*/  IADD3 R17, P6, PT, R17, UR14, RZ ;  /* 0x0000000e11117c10 */ /* 0x000fc6000ffde0ff */
[----:B------:R-:W2:Y:S04]  /*364c0*/  LDL.LU R9, [R1+0x148] ;  /* 0x0001480001097983 */ /* 0x000ea80000300800 */
[----:B------:R1:W-:Y:S01]  /*364d0*/  LDGSTS.E [R5+0x1c00], desc[UR20][R6.64], P4 ;  /* 0x01c0000006057fae */ /* 0x0003e2000a1a1014 */
[----:B------:R-:W-:Y:S02]  /*364e0*/  IADD3.X R18, PT, PT, R18, UR15, RZ, P6, !PT ;  /* 0x0000000f12127c10 */ /* 0x000fe4000b7fe4ff */
[----:B-1----:R-:W-:Y:S02]  /*364f0*/  SEL R6, RZ, 0x4, !P5 ;  /* 0x00000004ff067807 */ /* 0x002fe40006800000 */
[----:B------:R-:W-:Y:S02]  /*36500*/  IADD3 R10, P6, PT, R10, UR14, RZ ;  /* 0x0000000e0a0a7c10 */ /* 0x000fe4000ffde0ff */
        /* <DEDUP_REMOVED lines=10> */
[----:B-1----:R-:W2:Y:S04]  /*365b0*/  LDL.LU R18, [R1+0x14c] ;  /* 0x00014c0001127983 */ /* 0x002ea80000300800 */
[----:B------:R-:W2:Y:S01]  /*365c0*/  LDL.LU R17, [R1+0x150] ;  /* 0x0001500001117983 */ /* 0x000ea20000300800 */
[----:B------:R-:W-:Y:S01]  /*365d0*/  MOV R7, R12 ;  /* 0x0000000c00077202 */ /* 0x000fe20000000f00 */
[----:B------:R-:W-:-:S02]  /*365e0*/  IMAD.MOV.U32 R6, RZ, RZ, R10 ;  /* 0x000000ffff067224 */ /* 0x000fc400078e000a */
[----:B------:R-:W2:Y:S04]  /*365f0*/  LDL.LU R12, [R1+0x154] ;  /* 0x00015400010c7983 */ /* 0x000ea80000300800 */
[----:B------:R-:W2:Y:S04]  /*36600*/  LDL.LU R10, [R1+0x158] ;  /* 0x00015800010a7983 */ /* 0x000ea80000300800 */
[----:B------:R1:W-:Y:S01]  /*36610*/  LDGSTS.E [R5+0x2000], desc[UR20][R6.64], P5 ;  /* 0x0200000006057fae */ /* 0x0003e2000a9a1014 */
[----:B------:R-:W-:-:S04]  /*36620*/  IADD3 R15, P4, PT, R15, UR14, RZ ;  /* 0x0000000e0f0f7c10 */ /* 0x000fc8000ff9e0ff */
[----:B------:R-:W-:Y:S02]  /*36630*/  IADD3.X R16, PT, PT, R16, UR15, RZ, P4, !PT ;  /* 0x0000000f10107c10 */ /* 0x000fe4000a7fe4ff */
[----:B---3--:R-:W-:Y:S01]  /*36640*/  IADD3 R13, P6, PT, R13, UR14, RZ ;  /* 0x0000000e0d0d7c10 */ /* 0x008fe2000ffde0ff */
        /* <DEDUP_REMOVED lines=14> */
[----:B------:R-:W-:-:S03]  /*36730*/  ISETP.GT.AND P4, PT, R4, 0x5, PT ;  /* 0x000000050400780c */ /* 0x000fc60003f84270 */
[----:B------:R1:W-:Y:S02]  /*36740*/  LDGSTS.E [R5+0x2400], desc[UR20][R6.64], P5 ;  /* 0x0240000006057fae */ /* 0x0003e4000a9a1014 */
[----:B-1----:R-:W-:Y:S02]  /*36750*/  SEL R6, RZ, 0x4, !P4 ;  /* 0x00000004ff067807 */ /* 0x002fe40006000000 */
[----:B----4-:R-:W-:Y:S02]  /*36760*/  IADD3 R19, P6, PT, R19, UR14, RZ ;  /* 0x0000000e13137c10 */ /* 0x010fe4000ffde0ff */
[----:B------:R-:W-:Y:S02]  /*36770*/  SEL R6, R6, RZ, !P3 ;  /* 0x000000ff06067207 */ /* 0x000fe40005800000 */
[----:B------:R-:W-:Y:S02]  /*36780*/  IADD3.X R20, PT, PT, R20, UR15, RZ, P6, !PT ;  /* 0x0000000f14147c10 */ /* 0x000fe4000b7fe4ff */
[----:B------:R-:W-:Y:S01]  /*36790*/  ISETP.NE.U32.AND P4, PT, R6, RZ, PT ;  /* 0x000000ff0600720c */ /* 0x000fe20003f85070 */
[----:B------:R-:W-:Y:S01]  /*367a0*/  IMAD.MOV.U32 R6, RZ, RZ, R19 ;  /* 0x000000ffff067224 */ /* 0x000fe200078e0013 */
[----:B------:R-:W-:Y:S01]  /*367b0*/  MOV R7, R20 ;  /* 0x0000001400077202 */ /* 0x000fe20000000f00 */
[----:B------:R-:W-:Y:S01]  /*367c0*/  STL [R1+0x140], R19 ;  /* 0x0001401301007387 */ /* 0x000fe20000100800 */
[----:B--2---:R-:W-:-:S03]  /*367d0*/  IADD3 R9, P6, PT, R9, UR14, RZ ;  /* 0x0000000e09097c10 */ /* 0x004fc6000ffde0ff */
[----:B------:R1:W-:Y:S01]  /*367e0*/  STL [R1+0x13c], R20 ;  /* 0x00013c1401007387 */ /* 0x0003e20000100800 */
[----:B------:R-:W-:-:S03]  /*367f0*/  IADD3.X R11, PT, PT, R11, UR15, RZ, P6, !PT ;  /* 0x0000000f0b0b7c10 */ /* 0x000fc6000b7fe4ff */
        /* <DEDUP_REMOVED lines=8> */
[----:B------:R-:W4:Y:S04]  /*36880*/  LDL.LU R9, [R1+0x178] ;  /* 0x0001780001097983 */ /* 0x000f280000300800 */
[----:B------:R1:W-:Y:S01]  /*36890*/  LDGSTS.E [R5+0x2800], desc[UR20][R6.64], P4 ;  /* 0x0280000006057fae */ /* 0x0003e2000a1a1014 */
[----:B------:R-:W-:-:S04]  /*368a0*/  IADD3 R17, P5, PT, R17, UR14, RZ ;  /* 0x0000000e11117c10 */ /* 0x000fc8000ffbe0ff */
        /* <DEDUP_REMOVED lines=55> */
[----:B--2---:R-:W2:Y:S04]  /*36c20*/  LDL.LU R11, [R1+0x1a4] ;  /* 0x0001a400010b7983 */ /* 0x004ea80000300800 */
[----:B------:R-:W2:Y:S04]  /*36c30*/  LDL.LU R9, [R1+0x1a8] ;  /* 0x0001a80001097983 */ /* 0x000ea80000300800 */
[----:B------:R1:W-:Y:S01]  /*36c40*/  LDGSTS.E [R5+0x3400], desc[UR20][R6.64], P5 ;  /* 0x0340000006057fae */ /* 0x0003e2000a9a1014 */
[----:B------:R-:W-:-:S02]  /*36c50*/  IADD3 R17, P6, PT, R17, UR14, RZ ;  /* 0x0000000e11117c10 */ /* 0x000fc4000ffde0ff */
[----:B-1----:R-:W-:Y:S02]  /*36c60*/  SEL R6, RZ, 0x4, !P4 ;  /* 0x00000004ff067807 */ /* 0x002fe40006000000 */
[----:B------:R-:W-:Y:S02]  /*36c70*/  IADD3.X R18, PT, PT, R18, UR15, RZ, P6, !PT ;  /* 0x0000000f12127c10 */ /* 0x000fe4000b7fe4ff */
[----:B------:R-:W-:Y:S01]  /*36c80*/  SEL R6, R6, RZ, !P3 ;  /* 0x000000ff06067207 */ /* 0x000fe20005800000 */
[----:B------:R-:W-:Y:S01]  /*36c90*/  STL [R1+0x180], R17 ;  /* 0x0001801101007387 */ /* 0x000fe20000100800 */
[----:B------:R-:W-:Y:S02]  /*36ca0*/  MOV R7, R18 ;  /* 0x0000001200077202 */ /* 0x000fe40000000f00 */
[----:B------:R-:W-:Y:S01]  /*36cb0*/  ISETP.NE.U32.AND P4, PT, R6, RZ, PT ;  /* 0x000000ff0600720c */ /* 0x000fe20003f85070 */
[----:B------:R-:W-:Y:S01]  /*36cc0*/  IMAD.MOV.U32 R6, RZ, RZ, R17 ;  /* 0x000000ffff067224 */ /* 0x000fe200078e0011 */
[----:B------:R1:W-:Y:S04]  /*36cd0*/  STL [R1+0x17c], R18 ;  /* 0x00017c1201007387 */ /* 0x0003e80000100800 */
[----:B------:R1:W-:Y:S01]  /*36ce0*/  LDGSTS.E [R5+0x3600], desc[UR20][R6.64], P5 ;  /* 0x0360000006057fae */ /* 0x0003e2000a9a1014 */
[----:B------:R-:W-:-:S04]  /*36cf0*/  IADD3 R10, P6, PT, R10, UR14, RZ ;  /* 0x0000000e0a0a7c10 */ /* 0x000fc8000ffde0ff */
[----:B------:R-:W-:Y:S01]  /*36d00*/  IADD3.X R12, PT, PT, R12, UR15, RZ, P6, !PT ;  /* 0x0000000f0c0c7c10 */ /* 0x000fe2000b7fe4ff */
[----:B------:R-:W-:Y:S04]  /*36d10*/  STL [R1+0x188], R10 ;  /* 0x0001880a01007387 */ /* 0x000fe80000100800 */
[----:B------:R1:W-:Y:S02]  /*36d20*/  STL [R1+0x184], R12 ;  /* 0x0001840c01007387 */ /* 0x0003e40000100800 */
[----:B-1----:R-:W-:Y:S01]  /*36d30*/  MOV R7, R12 ;  /* 0x0000000c00077202 */ /* 0x002fe20000000f00 */
[----:B------:R-:W-:Y:S01]  /*36d40*/  IMAD.MOV.U32 R6, RZ, RZ, R10 ;  /* 0x000000ffff067224 */ /* 0x000fe200078e000a */
[----:B------:R-:W2:Y:S04]  /*36d50*/  LDL.LU R18, [R1+0x1ac] ;  /* 0x0001ac0001127983 */ /* 0x000ea80000300800 */
[----:B------:R-:W2:Y:S04]  /*36d60*/  LDL.LU R17, [R1+0x1b0] ;  /* 0x0001b00001117983 */ /* 0x000ea80000300800 */
        /* <DEDUP_REMOVED lines=102> */
[----:B------:R-:W-:-:S04]  /*373d0*/  IADD3 R17, P6, PT, R17, UR14, RZ ;  /* 0x0000000e11117c10 */ /* 0x000fc8000ffde0ff */
[----:B------:R-:W-:Y:S02]  /*373e0*/  IADD3.X R18, PT, PT, R18, UR15, RZ, P6, !PT ;  /* 0x0000000f12127c10 */ /* 0x000fe4000b7fe4ff */
[----:B-1----:R-:W-:-:S04]  /*373f0*/  SEL R6, RZ, 0x4, !P5 ;  /* 0x00000004ff067807 */ /* 0x002fc80006800000 */
[----:B------:R-:W-:Y:S01]  /*37400*/  SEL R6, R6, RZ, !P3 ;  /* 0x000000ff06067207 */ /* 0x000fe20005800000 */
[----:B------:R-:W-:Y:S01]  /*37410*/  STL [R1+0x1e0], R17 ;  /* 0x0001e01101007387 */ /* 0x000fe20000100800 */
[----:B------:R-:W-:Y:S02]  /*37420*/  MOV R7, R18 ;  /* 0x0000001200077202 */ /* 0x000fe40000000f00 */
[----:B------:R-:W-:Y:S01]  /*37430*/  ISETP.NE.U32.AND P5, PT, R6, RZ, PT ;  /* 0x000000ff0600720c */ /* 0x000fe20003fa5070 */
[----:B------:R-:W-:Y:S01]  /*37440*/  IMAD.MOV.U32 R6, RZ, RZ, R17 ;  /* 0x000000ffff067224 */ /* 0x000fe200078e0011 */
[----:B------:R-:W-:Y:S01]  /*37450*/  IADD3 R10, P6, PT, R10, UR14, RZ ;  /* 0x0000000e0a0a7c10 */ /* 0x000fe2000ffde0ff */
[----:B------:R1:W-:Y:S03]  /*37460*/  STL [R1+0x1dc], R18 ;  /* 0x0001dc1201007387 */ /* 0x0003e60000100800 */
[----:B------:R-:W-:Y:S01]  /*37470*/  IADD3.X R12, PT, PT, R12, UR15, RZ, P6, !PT ;  /* 0x0000000f0c0c7c10 */ /* 0x000fe2000b7fe4ff */
        /* <DEDUP_REMOVED lines=149> */
[----:B-1----:R-:W-:-:S04]  /*37dd0*/  SEL R6, RZ, 0x4, !P5 ;  /* 0x00000004ff067807 */ /* 0x002fc80006800000 */
[----:B------:R-:W-:Y:S02]  /*37de0*/  SEL R6, R6, RZ, !P3 ;  /* 0x000000ff06067207 */ /* 0x000fe40005800000 */
[----:B----4-:R-:W-:-:S04]  /*37df0*/  IADD3 R19, P6, PT, R19, UR14, RZ ;  /* 0x0000000e13137c10 */ /* 0x010fc8000ffde0ff */
        /* <DEDUP_REMOVED lines=238> */
[----:B------:R-:W-:-:S04]  /*38ce0*/  SEL R6, R6, RZ, !P3 ;  /* 0x000000ff06067207 */ /* 0x000fc80005800000 */
[----:B------:R-:W-:Y:S02]  /*38cf0*/  ISETP.NE.U32.AND P5, PT, R6, RZ, PT ;  /* 0x000000ff0600720c */ /* 0x000fe40003fa5070 */
[----:B----4-:R-:W-:-:S04]  /*38d00*/  IADD3 R19, P6, PT, R19, UR14, RZ ;  /* 0x0000000e13137c10 */ /* 0x010fc8000ffde0ff */
[----:B------:R-:W-:Y:S01]  /*38d10*/  IADD3.X R20, PT, PT, R20, UR15, RZ, P6, !PT ;  /* 0x0000000f14147c10 */ /* 0x000fe2000b7fe4ff */
[----:B------:R-:W-:Y:S01]  /*38d20*/  IMAD.MOV.U32 R6, RZ, RZ, R19 ;  /* 0x000000ffff067224 */ /* 0x000fe200078e0013 */
[----:B------:R-:W-:Y:S02]  /*38d30*/  STL [R1+0x320], R19 ;  /* 0x0003201301007387 */ /* 0x000fe40000100800 */
[----:B------:R-:W-:Y:S02]  /*38d40*/  MOV R7, R20 ;  /* 0x0000001400077202 */ /* 0x000fe40000000f00 */
[----:B--2---:R-:W-:Y:S01]  /*38d50*/  IADD3 R9, P6, PT, R9, UR14, RZ ;  /* 0x0000000e09097c10 */ /* 0x004fe2000ffde0ff */
[----:B------:R1:W-:Y:S03]  /*38d60*/  STL [R1+0x31c], R20 ;  /* 0x00031c1401007387 */ /* 0x0003e60000100800 */
[----:B------:R-:W-:Y:S01]  /*38d70*/  IADD3.X R11, PT, PT, R11, UR15, RZ, P6, !PT ;  /* 0x0000000f0b0b7c10 */ /* 0x000fe2000b7fe4ff */
        /* <DEDUP_REMOVED lines=1314> */
[----:B------:R-:W-:Y:S01]  /*3dfa0*/  STL [R1+0x740], R19 ;  /* 0x0007401301007387 */ /* 0x000fe20000100800 */
[----:B------:R-:W-:Y:S02]  /*3dfb0*/  IMAD.MOV.U32 R6, RZ, RZ, R19 ;  /* 0x000000ffff067224 */ /* 0x000fe400078e0013 */
[----:B------:R-:W-:Y:S02]  /*3dfc0*/  MOV R7, R20 ;  /* 0x0000001400077202 */ /* 0x000fe40000000f00 */
[----:B--2---:R-:W-:Y:S01]  /*3dfd0*/  IADD3 R9, P6, PT, R9, UR14, RZ ;  /* 0x0000000e09097c10 */ /* 0x004fe2000ffde0ff */
[----:B------:R1:W-:Y:S03]  /*3dfe0*/  STL [R1+0x73c], R20 ;  /* 0x00073c1401007387 */ /* 0x0003e60000100800 */
[----:B------:R-:W-:Y:S01]  /*3dff0*/  IADD3.X R11, PT, PT, R11, UR15, RZ, P6, !PT ;  /* 0x0000000f0b0b7c10 */ /* 0x000fe2000b7fe4ff */
[----:B------:R-:W-:Y:S04]  /*3e000*/  STL [R1+0x748], R9 ;  /* 0x0007480901007387 */ /* 0x000fe80000100800 */
[----:B------:R2:W-:Y:S04]  /*3e010*/  STL [R1+0x744], R11 ;  /* 0x0007440b01007387 */ /* 0x0005e80000100800 */
[----:B-1----:R-:W4:Y:S04]  /*3e020*/  LDL.LU R20, [R1+0x76c] ;  /* 0x00076c0001147983 */ /* 0x002f280000300800 */
[----:B------:R1:W-:Y:S04]  /*3e030*/  LDGSTS.E [R5+0x1a600], desc[UR20][R6.64], P5 ;  /* 0x1a60000006057fae */ /* 0x0003e8000a9a1014 */
[----:B------:R-:W4:Y:S01]  /*3e040*/  LDL.LU R19, [R1+0x770] ;  /* 0x0007700001137983 */ /* 0x000f220000300800 */
[----:B-1----:R-:W-:Y:S01]  /*3e050*/  MOV R7, R11 ;  /* 0x0000000b00077202 */ /* 0x002fe20000000f00 */
[----:B------:R-:W-:-:S02]  /*3e060*/  IMAD.MOV.U32 R6, RZ, RZ, R9 ;  /* 0x000000ffff067224 */ /* 0x000fc400078e0009 */
[----:B--2---:R-:W2:Y:S04]  /*3e070*/  LDL.LU R11, [R1+0x774] ;  /* 0x00077400010b7983 */ /* 0x004ea80000300800 */
[----:B------:R-:W2:Y:S04]  /*3e080*/  LDL.LU R9, [R1+0x778] ;  /* 0x0007780001097983 */ /* 0x000ea80000300800 */
        /* <DEDUP_REMOVED lines=41> */
[----:B----4-:R-:W-:-:S04]  /*3e320*/  IADD3 R19, P4, PT, R19, UR14, RZ ;  /* 0x0000000e13137c10 */ /* 0x010fc8000ff9e0ff */
[----:B------:R-:W-:Y:S01]  /*3e330*/  IADD3.X R20, PT, PT, R20, UR15, RZ, P4, !PT ;  /* 0x0000000f14147c10 */ /* 0x000fe2000a7fe4ff */
[----:B-1----:R-:W-:Y:S01]  /*3e340*/  IMAD.MOV.U32 R6, RZ, RZ, R19 ;  /* 0x000000ffff067224 */ /* 0x002fe200078e0013 */
[----:B------:R-:W-:Y:S02]  /*3e350*/  STL [R1+0x770], R19 ;  /* 0x0007701301007387 */ /* 0x000fe40000100800 */
[----:B------:R-:W-:Y:S02]  /*3e360*/  MOV R7, R20 ;  /* 0x0000001400077202 */ /* 0x000fe40000000f00 */
[----:B--2---:R-:W-:Y:S01]  /*3e370*/  IADD3 R9, P6, PT, R9, UR14, RZ ;  /* 0x0000000e09097c10 */ /* 0x004fe2000ffde0ff */
[----:B------:R1:W-:Y:S03]  /*3e380*/  STL [R1+0x76c], R20 ;  /* 0x00076c1401007387 */ /* 0x0003e60000100800 */
[----:B------:R-:W-:Y:S01]  /*3e390*/  IADD3.X R11, PT, PT, R11, UR15, RZ, P6, !PT ;  /* 0x0000000f0b0b7c10 */ /* 0x000fe2000b7fe4ff */
[----:B------:R-:W-:Y:S04]  /*3e3a0*/  STL [R1+0x778], R9 ;  /* 0x0007780901007387 */ /* 0x000fe80000100800 */
[----:B------:R2:W-:Y:S01]  /*3e3b0*/  STL [R1+0x774], R11 ;  /* 0x0007740b01007387 */ /* 0x0005e20000100800 */
[----:B------:R-:W-:-:S03]  /*3e3c0*/  ISETP.GT.AND P4, PT, R4, 0x37, PT ;  /* 0x000000370400780c */ /* 0x000fc60003f84270 */
[----:B------:R4:W-:Y:S04]  /*3e3d0*/  LDGSTS.E [R5+0x1b200], desc[UR20][R6.64], P5 ;  /* 0x1b20000006057fae */ /* 0x0009e8000a9a1014 */
[----:B-1----:R-:W3:Y:S04]  /*3e3e0*/  LDL.LU R20, [R1+0x79c] ;  /* 0x00079c0001147983 */ /* 0x002ee80000300800 */
[----:B------:R-:W3:Y:S01]  /*3e3f0*/  LDL.LU R19, [R1+0x7a0] ;  /* 0x0007a00001137983 */ /* 0x000ee20000300800 */
[----:B----4-:R-:W-:Y:S01]  /*3e400*/  IMAD.MOV.U32 R6, RZ, RZ, R9 ;  /* 0x000000ffff067224 */ /* 0x010fe200078e0009 */
[----:B------:R-:W-:-:S02]  /*3e410*/  MOV R7, R11 ;  /* 0x0000000b00077202 */ /* 0x000fc40000000f00 */
[----:B--2---:R-:W2:Y:S04]  /*3e420*/  LDL.LU R11, [R1+0x7a4] ;  /* 0x0007a400010b7983 */ /* 0x004ea80000300800 */
[----:B------:R-:W4:Y:S04]  /*3e430*/  LDL.LU R9, [R1+0x7a8] ;  /* 0x0007a80001097983 */ /* 0x000f280000300800 */
[----:B------:R1:W-:Y:S01]  /*3e440*/  LDGSTS.E [R5+0x1b400], desc[UR20][R6.64], P5 ;  /* 0x1b40000006057fae */ /* 0x0003e2000a9a1014 */
[----:B------:R-:W-:Y:S02]  /*3e450*/  IADD3 R17, P6, PT, R17, UR14, RZ ;  /* 0x0000000e11117c10 */ /* 0x000fe4000ffde0ff */
[----:B-1----:R-:W-:-:S02]  /*3e460*/  SEL R6, RZ, 0x4, !P4 ;  /* 0x00000004ff067807 */ /* 0x002fc40006000000 */
        /* <DEDUP_REMOVED lines=10> */
[----:B------:R-:W-:Y:S01]  /*3e510*/  STL [R1+0x788], R10 ;  /* 0x0007880a01007387 */ /* 0x000fe20000100800 */
[----:B-1----:R-:W-:-:S03]  /*3e520*/  IMAD.MOV.U32 R6, RZ, RZ, R10 ;  /* 0x000000ffff067224 */ /* 0x002fc600078e000a */
[----:B------:R1:W-:Y:S01]  /*3e530*/  STL [R1+0x784], R12 ;  /* 0x0007840c01007387 */ /* 0x0003e20000100800 */
[----:B------:R-:W-:-:S03]  /*3e540*/  MOV R7, R12 ;  /* 0x0000000c00077202 */ /* 0x000fc60000000f00 */
[----:B------:R-:W2:Y:S04]  /*3e550*/  LDL.LU R18, [R1+0x7ac] ;  /* 0x0007ac0001127983 */ /* 0x000ea80000300800 */
[----:B------:R-:W2:Y:S04]  /*3e560*/  LDL.LU R17, [R1+0x7b0] ;  /* 0x0007b00001117983 */ /* 0x000ea80000300800 */
[----:B-1----:R-:W2:Y:S04]  /*3e570*/  LDL.LU R12, [R1+0x7b4] ;  /* 0x0007b400010c7983 */ /* 0x002ea80000300800 */
        /* <DEDUP_REMOVED lines=24> */
[----:B------:R-:W-:-:S04]  /*3e700*/  IADD3 R19, P6, PT, R19, UR14, RZ ;  /* 0x0000000e13137c10 */ /* 0x000fc8000ffde0ff */
[----:B------:R-:W-:Y:S01]  /*3e710*/  IADD3.X R20, PT, PT, R20, UR15, RZ, P6, !PT ;  /* 0x0000000f14147c10 */ /* 0x000fe2000b7fe4ff */
[----:B------:R-:W-:Y:S01]  /*3e720*/  IMAD.MOV.U32 R6, RZ, RZ, R19 ;  /* 0x000000ffff067224 */ /* 0x000fe200078e0013 */
[----:B----4-:R-:W-:Y:S01]  /*3e730*/  IADD3 R9, P6, PT, R9, UR14, RZ ;  /* 0x0000000e09097c10 */ /* 0x010fe2000ffde0ff */
[----:B------:R-:W-:Y:S01]  /*3e740*/  STL [R1+0x7a0], R19 ;  /* 0x0007a01301007387 */ /* 0x000fe20000100800 */
[----:B------:R-:W-:Y:S02]  /*3e750*/  MOV R7, R20 ;  /* 0x0000001400077202 */ /* 0x000fe40000000f00 */
[----:B--2---:R-:W-:Y:S01]  /*3e760*/  IADD3.X R11, PT, PT, R11, UR15, RZ, P6, !PT ;  /* 0x0000000f0b0b7c10 */ /* 0x004fe2000b7fe4ff */
        /* <DEDUP_REMOVED lines=35> */
[----:B------:R-:W-:Y:S01]  /*3e9a0*/  STL [R1+0x7c0], R15 ;  /* 0x0007c00f01007387 */ /* 0x000fe20000100800 */
[----:B------:R-:W-:Y:S02]  /*3e9b0*/  IMAD.MOV.U32 R6, RZ, RZ, R15 ;  /* 0x000000ffff067224 */ /* 0x000fe400078e000f */
[----:B------:R-:W-:Y:S01]  /*3e9c0*/  MOV R7, R16 ;  /* 0x0000001000077202 */ /* 0x000fe20000000f00 */
[----:B------:R1:W-:Y:S04]  /*3e9d0*/  STL [R1+0x7bc], R16 ;  /* 0x0007bc1001007387 */ /* 0x0003e80000100800 */
[----:B------:R3:W-:Y:S01]  /*3e9e0*/  LDGSTS.E [R5+0x1c600], desc[UR20][R6.64], P5 ;  /* 0x1c60000006057fae */ /* 0x0007e2000a9a1014 */
[----:B------:R-:W-:-:S04]  /*3e9f0*/  IADD3 R13, P6, PT, R13, UR14, RZ ;  /* 0x0000000e0d0d7c10 */ /* 0x000fc8000ffde0ff */
[----:B------:R-:W-:Y:S01]  /*3ea00*/  IADD3.X R14, PT, PT, R14, UR15, RZ, P6, !PT ;  /* 0x0000000f0e0e7c10 */ /* 0x000fe2000b7fe4ff */
[----:B------:R-:W-:Y:S04]  /*3ea10*/  STL [R1+0x7c8], R13 ;  /* 0x0007c80d01007387 */ /* 0x000fe80000100800 */
[----:B------:R3:W-:Y:S02]  /*3ea20*/  STL [R1+0x7c4], R14 ;  /* 0x0007c40e01007387 */ /* 0x0007e40000100800 */
[----:B---3--:R-:W-:Y:S02]  /*3ea30*/  MOV R7, R14 ;  /* 0x0000000e00077202 */ /* 0x008fe40000000f00 */
[----:B-1----:R-:W3:Y:S01]  /*3ea40*/  LDL.LU R16, [R1+0x7ec] ;  /* 0x0007ec0001107983 */ /* 0x002ee20000300800 */
[----:B------:R-:W-:-:S03]  /*3ea50*/  IMAD.MOV.U32 R6, RZ, RZ, R13 ;  /* 0x000000ffff067224 */ /* 0x000fc600078e000d */
[----:B------:R-:W3:Y:S04]  /*3ea60*/  LDL.LU R15, [R1+0x7f0] ;  /* 0x0007f000010f7983 */ /* 0x000ee80000300800 */
[----:B------:R-:W3:Y:S04]  /*3ea70*/  LDL.LU R14, [R1+0x7f4] ;  /* 0x0007f400010e7983 */ /* 0x000ee80000300800 */
[----:B------:R-:W3:Y:S04]  /*3ea80*/  LDL.LU R13, [R1+0x7f8] ;  /* 0x0007f800010d7983 */ /* 0x000ee80000300800 */
[----:B------:R1:W-:Y:S01]  /*3ea90*/  LDGSTS.E [R5+0x1c800], desc[UR20][R6.64], P4 ;  /* 0x1c80000006057fae */ /* 0x0003e2000a1a1014 */
[----:B------:R-:W-:-:S04]  /*3eaa0*/  IADD3 R19, P5, PT, R19, UR14, RZ ;  /* 0x0000000e13137c10 */ /* 0x000fc8000ffbe0ff */
[----:B------:R-:W-:Y:S02]  /*3eab0*/  IADD3.X R20, PT, PT, R20, UR15, RZ, P5, !PT ;  /* 0x0000000f14147c10 */ /* 0x000fe4000affe4ff */
[----:B----4-:R-:W-:Y:S01]  /*3eac0*/  IADD3 R9, P6, PT, R9, UR14, RZ ;  /* 0x0000000e09097c10 */ /* 0x010fe2000ffde0ff */
[----:B------:R-:W-:Y:S03]  /*3ead0*/  STL [R1+0x7d0], R19 ;  /* 0x0007d01301007387 */ /* 0x000fe60000100800 */
[----:B--2---:R-:W-:Y:S01]  /*3eae0*/  IADD3.X R11, PT, PT, R11, UR15, RZ, P6, !PT ;  /* 0x0000000f0b0b7c10 */ /* 0x004fe2000b7fe4ff */
[----:B------:R2:W-:Y:S01]  /*3eaf0*/  STL [R1+0x7cc], R20 ;  /* 0x0007cc1401007387 */ /* 0x0005e20000100800 */
[----:B-1----:R-:W-:Y:S01]  /*3eb00*/  IMAD.MOV.U32 R6, RZ, RZ, R19 ;  /* 0x000000ffff067224 */ /* 0x002fe200078e0013 */
[----:B------:R-:W-:Y:S02]  /*3eb10*/  MOV R7, R20 ;  /* 0x0000001400077202 */ /* 0x000fe40000000f00 */
[----:B------:R-:W-:Y:S04]  /*3eb20*/  STL [R1+0x7d8], R9 ;  /* 0x0007d80901007387 */ /* 0x000fe80000100800 */
[----:B------:R1:W-:Y:S04]  /*3eb30*/  STL [R1+0x7d4], R11 ;  /* 0x0007d40b01007387 */ /* 0x0003e80000100800 */
[----:B--2---:R-:W2:Y:S04]  /*3eb40*/  LDL.LU R20, [R1+0x7fc] ;  /* 0x0007fc0001147983 */ /* 0x004ea80000300800 */
[----:B------:R-:W4:Y:S01]  /*3eb50*/  LDL.LU R19, [R1+0x800] ;  /* 0x0008000001137983 */ /* 0x000f220000300800 */
[----:B------:R-:W-:-:S03]  /*3eb60*/  ISETP.GT.AND P5, PT, R4, 0x3a, PT ;  /* 0x0000003a0400780c */ /* 0x000fc60003fa4270 */
[----:B------:R1:W-:Y:S02]  /*3eb70*/  LDGSTS.E [R5+0x1ca00], desc[UR20][R6.64], P4 ;  /* 0x1ca0000006057fae */ /* 0x0003e4000a1a1014 */
[----:B-1----:R-:W-:Y:S01]  /*3eb80*/  IMAD.MOV.U32 R6, RZ, RZ, R9 ;  /* 0x000000ffff067224 */ /* 0x002fe200078e0009 */
[----:B------:R-:W-:Y:S02]  /*3eb90*/  MOV R7, R11 ;  /* 0x0000000b00077202 */ /* 0x000fe40000000f00 */
[----:B------:R-:W2:Y:S04]  /*3eba0*/  LDL.LU R11, [R1+0x804] ;  /* 0x00080400010b7983 */ /* 0x000ea80000300800 */
[----:B------:R-:W2:Y:S01]  /*3ebb0*/  LDL.LU R9, [R1+0x808] ;  /* 0x0008080001097983 */ /* 0x000ea20000300800 */
[----:B------:R-:W-:-:S03]  /*3ebc0*/  IADD3 R17, P6, PT, R17, UR14, RZ ;  /* 0x0000000e11117c10 */ /* 0x000fc6000ffde0ff */
[----:B------:R1:W-:Y:S01]  /*3ebd0*/  LDGSTS.E [R5+0x1cc00], desc[UR20][R6.64], P4 ;  /* 0x1cc0000006057fae */ /* 0x0003e2000a1a1014 */
[----:B------:R-:W-:-:S03]  /*3ebe0*/  IADD3.X R18, PT, PT, R18, UR15, RZ, P6, !PT ;  /* 0x0000000f12127c10 */ /* 0x000fc6000b7fe4ff */
[----:B------:R-:W-:Y:S01]  /*3ebf0*/  STL [R1+0x7e0], R17 ;  /* 0x0007e01101007387 */ /* 0x000fe20000100800 */
[----:B-1----:R-:W-:-:S04]  /*3ec00*/  SEL R6, RZ, 0x4, !P5 ;  /* 0x00000004ff067807 */ /* 0x002fc80006800000 */
[----:B------:R-:W-:Y:S02]  /*3ec10*/  SEL R6, R6, RZ, !P3 ;  /* 0x000000ff06067207 */ /* 0x000fe40005800000 */
[----:B------:R-:W-:Y:S01]  /*3ec20*/  IADD3 R10, P6, PT, R10, UR14, RZ ;  /* 0x0000000e0a0a7c10 */ /* 0x000fe2000ffde0ff */
[----:B------:R1:W-:Y:S01]  /*3ec30*/  STL [R1+0x7dc], R18 ;  /* 0x0007dc1201007387 */ /* 0x0003e20000100800 */
[----:B------:R-:W-:Y:S02]  /*3ec40*/  ISETP.NE.U32.AND P5, PT, R6, RZ, PT ;  /* 0x000000ff0600720c */ /* 0x000fe40003fa5070 */
[----:B------:R-:W-:Y:S01]  /*3ec50*/  IADD3.X R12, PT, PT, R12, UR15, RZ, P6, !PT ;  /* 0x0000000f0c0c7c10 */ /* 0x000fe2000b7fe4ff */
[----:B------:R-:W-:Y:S01]  /*3ec60*/  IMAD.MOV.U32 R6, RZ, RZ, R17 ;  /* 0x000000ffff067224 */ /* 0x000fe200078e0011 */
[----:B------:R-:W-:Y:S01]  /*3ec70*/  MOV R7, R18 ;  /* 0x0000001200077202 */ /* 0x000fe20000000f00 */
[----:B------:R-:W-:Y:S04]  /*3ec80*/  STL [R1+0x7e8], R10 ;  /* 0x0007e80a01007387 */ /* 0x000fe80000100800 */
[----:B------:R1:W-:Y:S04]  /*3ec90*/  STL [R1+0x7e4], R12 ;  /* 0x0007e40c01007387 */ /* 0x0003e80000100800 */
[----:B-1----:R-:W2:Y:S04]  /*3eca0*/  LDL.LU R18, [R1+0x80c] ;  /* 0x00080c0001127983 */ /* 0x002ea80000300800 */
[----:B------:R-:W2:Y:S04]  /*3ecb0*/  LDL.LU R17, [R1+0x810] ;  /* 0x0008100001117983 */ /* 0x000ea80000300800 */
[----:B------:R1:W-:Y:S02]  /*3ecc0*/  LDGSTS.E [R5+0x1ce00], desc[UR20][R6.64], P4 ;  /* 0x1ce0000006057fae */ /* 0x0003e4000a1a1014 */
[----:B-1----:R-:W-:Y:S01]  /*3ecd0*/  MOV R7, R12 ;  /* 0x0000000c00077202 */ /* 0x002fe20000000f00 */
[----:B------:R-:W-:Y:S01]  /*3ece0*/  IMAD.MOV.U32 R6, RZ, RZ, R10 ;  /* 0x000000ffff067224 */ /* 0x000fe200078e000a */
[----:B------:R-:W2:Y:S04]  /*3ecf0*/  LDL.LU R12, [R1+0x814] ;  /* 0x00081400010c7983 */ /* 0x000ea80000300800 */
[----:B------:R-:W2:Y:S04]  /*3ed00*/  LDL.LU R10, [R1+0x818] ;  /* 0x00081800010a7983 */ /* 0x000ea80000300800 */
[----:B------:R1:W-:Y:S01]  /*3ed10*/  LDGSTS.E [R5+0x1d000], desc[UR20][R6.64], P5 ;  /* 0x1d00000006057fae */ /* 0x0003e2000a9a1014 */
[----:B---3--:R-:W-:-:S04]  /*3ed20*/  IADD3 R15, P4, PT, R15, UR14, RZ ;  /* 0x0000000e0f0f7c10 */ /* 0x008fc8000ff9e0ff */
[----:B------:R-:W-:Y:S02]  /*3ed30*/  IADD3.X R16, PT, PT, R16, UR15, RZ, P4, !PT ;  /* 0x0000000f10107c10 */ /* 0x000fe4000a7fe4ff */
[----:B------:R-:W-:Y:S01]  /*3ed40*/  IADD3 R13, P6, PT, R13, UR14, RZ ;  /* 0x0000000e0d0d7c10 */ /* 0x000fe2000ffde0ff */
[----:B-1----:R-:W-:Y:S01]  /*3ed50*/  IMAD.MOV.U32 R6, RZ, RZ, R15 ;  /* 0x000000ffff067224 */ /* 0x002fe200078e000f */
[----:B------:R-:W-:Y:S02]  /*3ed60*/  MOV R7, R16 ;  /* 0x0000001000077202 */ /* 0x000fe40000000f00 */
[----:B------:R-:W-:Y:S01]  /*3ed70*/  IADD3.X R14, PT, PT, R14, UR15, RZ, P6, !PT ;  /* 0x0000000f0e0e7c10 */ /* 0x000fe2000b7fe4ff */
[----:B------:R1:W-:Y:S04]  /*3ed80*/  STL [R1+0x7f0], R15 ;  /* 0x0007f00f01007387 */ /* 0x0003e80000100800 */
[----:B------:R-:W-:Y:S04]  /*3ed90*/  STL [R1+0x7ec], R16 ;  /* 0x0007ec1001007387 */ /* 0x000fe80000100800 */
[----:B------:R3:W-:Y:S04]  /*3eda0*/  STL [R1+0x7f8], R13 ;  /* 0x0007f80d01007387 */ /* 0x0007e80000100800 */
[----:B------:R3:W-:Y:S04]  /*3edb0*/  LDGSTS.E [R5+0x1d200], desc[UR20][R6.64], P5 ;  /* 0x1d20000006057fae */ /* 0x0007e8000a9a1014 */
[----:B------:R3:W-:Y:S04]  /*3edc0*/  STL [R1+0x7f4], R14 ;  /* 0x0007f40e01007387 */ /* 0x0007e80000100800 */
[----:B-1----:R-:W2:Y:S01]  /*3edd0*/  LDL.LU R15, [R1+0x81c] ;  /* 0x00081c00010f7983 */ /* 0x002ea20000300800 */
[----:B---3--:R-:W-:-:S03]  /*3ede0*/  IMAD.MOV.U32 R6, RZ, RZ, R13 ;  /* 0x000000ffff067224 */ /* 0x008fc600078e000d */
[----:B------:R-:W3:Y:S01]  /*3edf0*/  LDL.LU R13, [R1+0x820] ;  /* 0x00082000010d7983 */ /* 0x000ee20000300800 */
[----:B------:R-:W-:-:S03]  /*3ee00*/  MOV R7, R14 ;  /* 0x0000000e00077202 */ /* 0x000fc60000000f00 */
        /* <DEDUP_REMOVED lines=8> */
[----:B--2---:R-:W-:Y:S01]  /*3ee90*/  IADD3.X R20, PT, PT, R20, UR15, RZ, P6, !PT ;  /* 0x0000000f14147c10 */ /* 0x004fe2000b7fe4ff */
[----:B------:R-:W-:Y:S01]  /*3eea0*/  STL [R1+0x800], R19 ;  /* 0x0008001301007387 */ /* 0x000fe20000100800 */
[----:B------:R-:W-:-:S03]  /*3eeb0*/  IMAD.MOV.U32 R6, RZ, RZ, R19 ;  /* 0x000000ffff067224 */ /* 0x000fc600078e0013 */
[----:B------:R1:W-:Y:S01]  /*3eec0*/  STL [R1+0x7fc], R20 ;  /* 0x0007fc1401007387 */ /* 0x0003e20000100800 */
[----:B------:R-:W-:-:S05]  /*3eed0*/  MOV R7, R20 ;  /* 0x0000001400077202 */ /* 0x000fca0000000f00 */
[----:B------:R2:W-:Y:S01]  /*3eee0*/  LDGSTS.E [R5+0x1d600], desc[UR20][R6.64], P5 ;  /* 0x1d60000006057fae */ /* 0x0005e2000a9a1014 */
[----:B------:R-:W-:-:S04]  /*3eef0*/  IADD3 R9, P6, PT, R9, UR14, RZ ;  /* 0x0000000e09097c10 */ /* 0x000fc8000ffde0ff */
[----:B------:R-:W-:Y:S01]  /*3ef00*/  IADD3.X R11, PT, PT, R11, UR15, RZ, P6, !PT ;  /* 0x0000000f0b0b7c10 */ /* 0x000fe2000b7fe4ff */
[----:B------:R-:W-:Y:S04]  /*3ef10*/  STL [R1+0x808], R9 ;  /* 0x0008080901007387 */ /* 0x000fe80000100800 */
[----:B------:R4:W-:Y:S04]  /*3ef20*/  STL [R1+0x804], R11 ;  /* 0x0008040b01007387 */ /* 0x0009e80000100800 */
[----:B-1----:R-:W3:Y:S04]  /*3ef30*/  LDL.LU R20, [R1+0x82c] ;  /* 0x00082c0001147983 */ /* 0x002ee80000300800 */
[----:B------:R-:W3:Y:S01]  /*3ef40*/  LDL.LU R19, [R1+0x830] ;  /* 0x0008300001137983 */ /* 0x000ee20000300800 */
[----:B--2---:R-:W-:Y:S01]  /*3ef50*/  MOV R7, R11 ;  /* 0x0000000b00077202 */ /* 0x004fe20000000f00 */
[----:B------:R-:W-:-:S02]  /*3ef60*/  IMAD.MOV.U32 R6, RZ, RZ, R9 ;  /* 0x000000ffff067224 */ /* 0x000fc400078e0009 */
[----:B----4-:R-:W2:Y:S04]  /*3ef70*/  LDL.LU R11, [R1+0x834] ;  /* 0x00083400010b7983 */ /* 0x010ea80000300800 */
[----:B------:R-:W4:Y:S04]  /*3ef80*/  LDL.LU R9, [R1+0x838] ;  /* 0x0008380001097983 */ /* 0x000f280000300800 */
[----:B------:R1:W-:Y:S01]  /*3ef90*/  LDGSTS.E [R5+0x1d800], desc[UR20][R6.64], P4 ;  /* 0x1d80000006057fae */ /* 0x0003e2000a1a1014 */
[----:B------:R-:W-:-:S04]  /*3efa0*/  IADD3 R17, P5, PT, R17, UR14, RZ ;  /* 0x0000000e11117c10 */ /* 0x000fc8000ffbe0ff */
[----:B------:R-:W-:Y:S01]  /*3efb0*/  IADD3.X R18, PT, PT, R18, UR15, RZ, P5, !PT ;  /* 0x0000000f12127c10 */ /* 0x000fe2000affe4ff */
[----:B-1----:R-:W-:Y:S01]  /*3efc0*/  IMAD.MOV.U32 R6, RZ, RZ, R17 ;  /* 0x000000ffff067224 */ /* 0x002fe200078e0011 */
[----:B------:R-:W-:Y:S02]  /*3efd0*/  STL [R1+0x810], R17 ;  /* 0x0008101101007387 */ /* 0x000fe40000100800 */
[----:B------:R-:W-:Y:S02]  /*3efe0*/  MOV R7, R18 ;  /* 0x0000001200077202 */ /* 0x000fe40000000f00 */
[----:B------:R1:W-:Y:S04]  /*3eff0*/  STL [R1+0x80c], R18 ;  /* 0x00080c1201007387 */ /* 0x0003e80000100800 */
[----:B------:R1:W-:Y:S01]  /*3f000*/  LDGSTS.E [R5+0x1da00], desc[UR20][R6.64], P4 ;  /* 0x1da0000006057fae */ /* 0x0003e2000a1a1014 */
[----:B------:R-:W-:-:S04]  /*3f010*/  IADD3 R10, P6, PT, R10, UR14, RZ ;  /* 0x0000000e0a0a7c10 */ /* 0x000fc8000ffde0ff */
[----:B------:R-:W-:Y:S01]  /*3f020*/  IADD3.X R12, PT, PT, R12, UR15, RZ, P6, !PT ;  /* 0x0000000f0c0c7c10 */ /* 0x000fe2000b7fe4ff */
[----:B------:R1:W-:Y:S02]  /*3f030*/  STL [R1+0x818], R10 ;  /* 0x0008180a01007387 */ /* 0x0003e40000100800 */
[----:B-1----:R-:W-:Y:S02]  /*3f040*/  IMAD.MOV.U32 R6, RZ, RZ, R10 ;  /* 0x000000ffff067224 */ /* 0x002fe400078e000a */
[----:B------:R1:W-:Y:S04]  /*3f050*/  STL [R1+0x814], R12 ;  /* 0x0008140c01007387 */ /* 0x0003e80000100800 */
[----:B------:R-:W2:Y:S04]  /*3f060*/  LDL.LU R18, [R1+0x83c] ;  /* 0x00083c0001127983 */ /* 0x000ea80000300800 */
[----:B------:R-:W2:Y:S01]  /*3f070*/  LDL.LU R10, [R1+0x840] ;  /* 0x00084000010a7983 */ /* 0x000ea20000300800 */
[----:B------:R-:W-:-:S03]  /*3f080*/  MOV R7, R12 ;  /* 0x0000000c00077202 */ /* 0x000fc60000000f00 */
[----:B------:R-:W2:Y:S04]  /*3f090*/  LDL.LU R17, [R1+0x844] ;  /* 0x0008440001117983 */ /* 0x000ea80000300800 */
[----:B-1----:R-:W2:Y:S01]  /*3f0a0*/  LDL.LU R12, [R1+0x848] ;  /* 0x00084800010c7983 */ /* 0x002ea20000300800 */
[----:B------:R-:W-:-:S03]  /*3f0b0*/  ISETP.GT.AND P5, PT, R4, 0x3c, PT ;  /* 0x0000003c0400780c */ /* 0x000fc60003fa4270 */
[----:B------:R1:W-:Y:S02]  /*3f0c0*/  LDGSTS.E [R5+0x1dc00], desc[UR20][R6.64], P4 ;  /* 0x1dc0000006057fae */ /* 0x0003e4000a1a1014 */
[----:B-1----:R-:W-:-:S04]  /*3f0d0*/  SEL R6, RZ, 0x4, !P5 ;  /* 0x00000004ff067807 */ /* 0x002fc80006800000 */
[----:B------:R-:W-:-:S04]  /*3f0e0*/  SEL R6, R6, RZ, !P3 ;  /* 0x000000ff06067207 */ /* 0x000fc80005800000 */
[----:B------:R-:W-:Y:S02]  /*3f0f0*/  ISETP.NE.U32.AND P5, PT, R6, RZ, PT ;  /* 0x000000ff0600720c */ /* 0x000fe40003fa5070 */
[----:B---3--:R-:W-:-:S04]  /*3f100*/  IADD3 R13, P6, PT, R13, UR14, RZ ;  /* 0x0000000e0d0d7c10 */ /* 0x008fc8000ffde0ff */
[----:B------:R-:W-:Y:S02]  /*3f110*/  IADD3.X R15, PT, PT, R15, UR15, RZ, P6, !PT ;  /* 0x0000000f0f0f7c10 */ /* 0x000fe4000b7fe4ff */
[----:B------:R-:W-:Y:S01]  /*3f120*/  IADD3 R14, P6, PT, R14, UR14, RZ ;  /* 0x0000000e0e0e7c10 */ /* 0x000fe2000ffde0ff */
[----:B------:R-:W-:Y:S01]  /*3f130*/  IMAD.MOV.U32 R6, RZ, RZ, R13 ;  /* 0x000000ffff067224 */ /* 0x000fe200078e000d */
[----:B------:R-:W-:Y:S01]  /*3f140*/  MOV R7, R15 ;  /* 0x0000000f00077202 */ /* 0x000fe20000000f00 */
[----:B------:R-:W-:Y:S01]  /*3f150*/  STL [R1+0x820], R13 ;  /* 0x0008200d01007387 */ /* 0x000fe20000100800 */
[----:B------:R-:W-:-:S03]  /*3f160*/  IADD3.X R16, PT, PT, R16, UR15, RZ, P6, !PT ;  /* 0x0000000f10107c10 */ /* 0x000fc6000b7fe4ff */
[----:B------:R1:W-:Y:S04]  /*3f170*/  STL [R1+0x81c], R15 ;  /* 0x00081c0f01007387 */ /* 0x0003e80000100800 */
[----:B------:R3:W-:Y:S04]  /*3f180*/  LDGSTS.E [R5+0x1de00], desc[UR20][R6.64], P4 ;  /* 0x1de0000006057fae */ /* 0x0007e8000a1a1014 */
[----:B-1----:R-:W2:Y:S04]  /*3f190*/  LDL.LU R15, [R1+0x850] ;  /* 0x00085000010f7983 */ /* 0x002ea80000300800 */
[----:B------:R-:W-:Y:S01]  /*3f1a0*/  STL [R1+0x828], R14 ;  /* 0x0008280e01007387 */ /* 0x000fe20000100800 */
[----:B---3--:R-:W-:-:S03]  /*3f1b0*/  MOV R7, R16 ;  /* 0x0000001000077202 */ /* 0x008fc60000000f00 */
[----:B------:R1:W-:Y:S01]  /*3f1c0*/  STL [R1+0x824], R16 ;  /* 0x0008241001007387 */ /* 0x0003e20000100800 */
[----:B------:R-:W-:-:S03]  /*3f1d0*/  IMAD.MOV.U32 R6, RZ, RZ, R14 ;  /* 0x000000ffff067224 */ /* 0x000fc600078e000e */
[----:B------:R-:W3:Y:S04]  /*3f1e0*/  LDL.LU R13, [R1+0x858] ;  /* 0x00085800010d7983 */ /* 0x000ee80000300800 */
[----:B------:R4:W-:Y:S04]  /*3f1f0*/  LDGSTS.E [R5+0x1e000], desc[UR20][R6.64], P5 ;  /* 0x1e00000006057fae */ /* 0x0009e8000a9a1014 */
[----:B-1----:R-:W3:Y:S04]  /*3f200*/  LDL.LU R16, [R1+0x84c] ;  /* 0x00084c0001107983 */ /* 0x002ee80000300800 */
[----:B------:R-:W3:Y:S01]  /*3f210*/  LDL.LU R14, [R1+0x854] ;  /* 0x00085400010e7983 */ /* 0x000ee20000300800 */
[----:B------:R-:W-:-:S04]  /*3f220*/  IADD3 R19, P4, PT, R19, UR14, RZ ;  /* 0x0000000e13137c10 */ /* 0x000fc8000ff9e0ff */
[----:B------:R-:W-:Y:S01]  /*3f230*/  IADD3.X R20, PT, PT, R20, UR15, RZ, P4, !PT ;  /* 0x0000000f14147c10 */ /* 0x000fe2000a7fe4ff */
[----:B----4-:R-:W-:Y:S01]  /*3f240*/  IMAD.MOV.U32 R6, RZ, RZ, R19 ;  /* 0x000000ffff067224 */ /* 0x010fe200078e0013 */
[----:B------:R-:W-:Y:S02]  /*3f250*/  IADD3 R9, P6, PT, R9, UR14, RZ ;  /* 0x0000000e09097c10 */ /* 0x000fe4000ffde0ff */
[----:B------:R-:W-:Y:S02]  /*3f260*/  MOV R7, R20 ;  /* 0x0000001400077202 */ /* 0x000fe40000000f00 */
[----:B--2---:R-:W-:Y:S01]  /*3f270*/  IADD3.X R11, PT, PT, R11, UR15, RZ, P6, !PT ;  /* 0x0000000f0b0b7c10 */ /* 0x004fe2000b7fe4ff */
[----:B------:R-:W-:Y:S01]  /*3f280*/  STL [R1+0x830], R19 ;  /* 0x0008301301007387 */ /* 0x000fe20000100800 */
[----:B------:R-:W-:-:S03]  /*3f290*/  ISETP.GT.AND P4, PT, R4, 0x3d, PT ;  /* 0x0000003d0400780c */ /* 0x000fc60003f84270 */
[----:B------:R1:W-:Y:S04]  /*3f2a0*/  LDGSTS.E [R5+0x1e200], desc[UR20][R6.64], P5 ;  /* 0x1e20000006057fae */ /* 0x0003e8000a9a1014 */
[----:B------:R-:W-:Y:S04]  /*3f2b0*/  STL [R1+0x82c], R20 ;  /* 0x00082c1401007387 */ /* 0x000fe80000100800 */
[----:B------:R-:W-:Y:S01]  /*3f2c0*/  STL [R1+0x838], R9 ;  /* 0x0008380901007387 */ /* 0x000fe20000100800 */
[----:B-1----:R-:W-:Y:S01]  /*3f2d0*/  IMAD.MOV.U32 R6, RZ, RZ, R9 ;  /* 0x000000ffff067224 */ /* 0x002fe200078e0009 */
[----:B------:R-:W-:-:S02]  /*3f2e0*/  MOV R7, R11 ;  /* 0x0000000b00077202 */ /* 0x000fc40000000f00 */
[----:B------:R1:W-:Y:S04]  /*3f2f0*/  STL [R1+0x834], R11 ;  /* 0x0008340b01007387 */ /* 0x0003e80000100800 */
[----:B------:R2:W-:Y:S04]  /*3f300*/  LDGSTS.E [R5+0x1e400], desc[UR20][R6.64], P5 ;  /* 0x1e40000006057fae */ /* 0x0005e8000a9a1014 */
[----:B-1----:R-:W4:Y:S04]  /*3f310*/  LDL.LU R11, [R1+0x85c] ;  /* 0x00085c00010b7983 */ /* 0x002f280000300800 */
[----:B------:R-:W4:Y:S01]  /*3f320*/  LDL.LU R9, [R1+0x860] ;  /* 0x0008600001097983 */ /* 0x000f220000300800 */
[----:B--2---:R-:W-:-:S04]  /*3f330*/  SEL R6, RZ, 0x4, !P4 ;  /* 0x00000004ff067807 */ /* 0x004fc80006000000 */
[----:B------:R-:W-:-:S04]  /*3f340*/  SEL R6, R6, RZ, !P3 ;  /* 0x000000ff06067207 */ /* 0x000fc80005800000 */
[----:B------:R-:W-:Y:S02]  /*3f350*/  ISETP.NE.U32.AND P4, PT, R6, RZ, PT ;  /* 0x000000ff0600720c */ /* 0x000fe40003f85070 */
[----:B------:R-:W-:-:S04]  /*3f360*/  IADD3 R10, P6, PT, R10, UR14, RZ ;  /* 0x0000000e0a0a7c10 */ /* 0x000fc8000ffde0ff */
[----:B------:R-:W-:Y:S02]  /*3f370*/  IADD3.X R18, PT, PT, R18, UR15, RZ, P6, !PT ;  /* 0x0000000f12127c10 */ /* 0x000fe4000b7fe4ff */
[----:B------:R-:W-:Y:S01]  /*3f380*/  IADD3 R12, P6, PT, R12, UR14, RZ ;  /* 0x0000000e0c0c7c10 */ /* 0x000fe2000ffde0ff */
[----:B------:R-:W-:Y:S01]  /*3f390*/  IMAD.MOV.U32 R6, RZ, RZ, R10 ;  /* 0x000000ffff067224 */ /* 0x000fe200078e000a */
[----:B------:R-:W-:Y:S01]  /*3f3a0*/  MOV R7, R18 ;  /* 0x0000001200077202 */ /* 0x000fe20000000f00 */
[----:B------:R1:W-:Y:S01]  /*3f3b0*/  STL [R1+0x840], R10 ;  /* 0x0008400a01007387 */ /* 0x0003e20000100800 */
[----:B------:R-:W-:-:S03]  /*3f3c0*/  IADD3.X R17, PT, PT, R17, UR15, RZ, P6, !PT ;  /* 0x0000000f11117c10 */ /* 0x000fc6000b7fe4ff */
[----:B------:R-:W-:Y:S04]  /*3f3d0*/  STL [R1+0x83c], R18 ;  /* 0x00083c1201007387 */ /* 0x000fe80000100800 */
[----:B------:R2:W-:Y:S04]  /*3f3e0*/  LDGSTS.E [R5+0x1e600], desc[UR20][R6.64], P5 ;  /* 0x1e60000006057fae */ /* 0x0005e8000a9a1014 */
[----:B-1----:R-:W4:Y:S04]  /*3f3f0*/  LDL.LU R10, [R1+0x868] ;  /* 0x00086800010a7983 */ /* 0x002f280000300800 */
[----:B------:R1:W-:Y:S04]  /*3f400*/  STL [R1+0x848], R12 ;  /* 0x0008480c01007387 */ /* 0x0003e80000100800 */
[----:B------:R2:W-:Y:S02]  /*3f410*/  STL [R1+0x844], R17 ;  /* 0x0008441101007387 */ /* 0x0005e40000100800 */
[----:B--2---:R-:W-:-:S02]  /*3f420*/  IMAD.MOV.U32 R6, RZ, RZ, R12 ;  /* 0x000000ffff067224 */ /* 0x004fc400078e000c */
[----:B------:R-:W2:Y:S04]  /*3f430*/  LDL.LU R21, [R1+0x870] ;  /* 0x0008700001157983 */ /* 0x000ea80000300800 */
[----:B-1----:R-:W2:Y:S04]  /*3f440*/  LDL.LU R12, [R1+0x864] ;  /* 0x00086400010c7983 */ /* 0x002ea80000300800 */
[----:B------:R-:W2:Y:S01]  /*3f450*/  LDL.LU R22, [R1+0x86c] ;  /* 0x00086c0001167983 */ /* 0x000ea20000300800 */
[----:B------:R-:W-:-:S05]  /*3f460*/  MOV R7, R17 ;  /* 0x0000001100077202 */ /* 0x000fca0000000f00 */
[----:B------:R1:W-:Y:S01]  /*3f470*/  LDGSTS.E [R5+0x1e800], desc[UR20][R6.64], P4 ;  /* 0x1e80000006057fae */ /* 0x0003e2000a1a1014 */
[----:B------:R-:W-:-:S05]  /*3f480*/  IADD3 R15, P5, PT, R15, UR14, RZ ;  /* 0x0000000e0f0f7c10 */ /* 0x000fca000ffbe0ff */
[----:B------:R-:W-:Y:S01]  /*3f490*/  STL [R1+0x850], R15 ;  /* 0x0008500f01007387 */ /* 0x000fe20000100800 */
[----:B---3--:R-:W-:Y:S02]  /*3f4a0*/  IADD3 R13, P6, PT, R13, UR14, RZ ;  /* 0x0000000e0d0d7c10 */ /* 0x008fe4000ffde0ff */
[----:B------:R-:W-:Y:S02]  /*3f4b0*/  IADD3.X R16, PT, PT, R16, UR15, RZ, P5, !PT ;  /* 0x0000000f10107c10 */ /* 0x000fe4000affe4ff */
[----:B------:R-:W-:-:S03]  /*3f4c0*/  IADD3.X R14, PT, PT, R14, UR15, RZ, P6, !PT ;  /* 0x0000000f0e0e7c10 */ /* 0x000fc6000b7fe4ff */
[----:B------:R3:W-:Y:S04]  /*3f4d0*/  STL [R1+0x84c], R16 ;  /* 0x00084c1001007387 */ /* 0x0007e80000100800 */
[----:B------:R-:W-:Y:S04]  /*3f4e0*/  STL [R1+0x858], R13 ;  /* 0x0008580d01007387 */ /* 0x000fe80000100800 */
[----:B------:R-:W2:Y:S04]  /*3f4f0*/  LDL.LU R20, [R1+0x874] ;  /* 0x0008740001147983 */ /* 0x000ea80000300800 */
[----:B------:R1:W-:Y:S04]  /*3f500*/  STL [R1+0x854], R14 ;  /* 0x0008540e01007387 */ /* 0x0003e80000100800 */
[----:B------:R-:W2:Y:S04]  /*3f510*/  LDL.LU R19, [R1+0x878] ;  /* 0x0008780001137983 */ /* 0x000ea80000300800 */
[----:B------:R-:W2:Y:S04]  /*3f520*/  LDL.LU R18, [R1+0x87c] ;  /* 0x00087c0001127983 */ /* 0x000ea80000300800 */
[----:B------:R-:W2:Y:S01]  /*3f530*/  LDL.LU R17, [R1+0x880] ;  /* 0x0008800001117983 */ /* 0x000ea20000300800 */
[----:B-1----:R-:W-:Y:S01]  /*3f540*/  IMAD.MOV.U32 R6, RZ, RZ, R15 ;  /* 0x000000ffff067224 */ /* 0x002fe200078e000f */
[----:B------:R-:W-:-:S02]  /*3f550*/  MOV R7, R16 ;  /* 0x0000001000077202 */ /* 0x000fc40000000f00 */
        /* <DEDUP_REMOVED lines=14> */
[----:B------:R-:W-:-:S03]  /*3f640*/  IMAD.MOV.U32 R6, RZ, RZ, R9 ;  /* 0x000000ffff067224 */ /* 0x000fc600078e0009 */
[----:B------:R-:W-:-:S05]  /*3f650*/  MOV R7, R11 ;  /* 0x0000000b00077202 */ /* 0x000fca0000000f00 */
[----:B------:R1:W-:Y:S04]  /*3f660*/  LDGSTS.E [R5+0x1ee00], desc[UR20][R6.64], P4 ;  /* 0x1ee0000006057fae */ /* 0x0003e8000a1a1014 */
[----:B------:R-:W-:Y:S04]  /*3f670*/  STL [R1+0x860], R9 ;  /* 0x0008600901007387 */ /* 0x000fe80000100800 */
[----:B------:R4:W-:Y:S04]  /*3f680*/  STL [R1+0x85c], R11 ;  /* 0x00085c0b01007387 */ /* 0x0009e80000100800 */
[----:B----4-:R-:W4:Y:S04]  /*3f690*/  LDL.LU R11, [R1+0x898] ;  /* 0x00089800010b7983 */ /* 0x010f280000300800 */
[----:B------:R-:W4:Y:S01]  /*3f6a0*/  LDL.LU R9, [R1+0x8a0] ;  /* 0x0008a00001097983 */ /* 0x000f220000300800 */
[----:B------:R-:W-:-:S05]  /*3f6b0*/  IADD3 R10, P4, PT, R10, UR14, RZ ;  /* 0x0000000e0a0a7c10 */ /* 0x000fca000ff9e0ff */
[----:B------:R-:W-:Y:S01]  /*3f6c0*/  STL [R1+0x868], R10 ;  /* 0x0008680a01007387 */ /* 0x000fe20000100800 */
[----:B--2---:R-:W-:Y:S02]  /*3f6d0*/  IADD3 R21, P6, PT, R21, UR14, RZ ;  /* 0x0000000e15157c10 */ /* 0x004fe4000ffde0ff */
[----:B------:R-:W-:Y:S02]  /*3f6e0*/  IADD3.X R12, PT, PT, R12, UR15, RZ, P4, !PT ;  /* 0x0000000f0c0c7c10 */ /* 0x000fe4000a7fe4ff */
[----:B------:R-:W-:-:S03]  /*3f6f0*/  IADD3.X R22, PT, PT, R22, UR15, RZ, P6, !PT ;  /* 0x0000000f16167c10 */ /* 0x000fc6000b7fe4ff */
[----:B------:R2:W-:Y:S01]  /*3f700*/  STL [R1+0x864], R12 ;  /* 0x0008640c01007387 */ /* 0x0005e20000100800 */
[----:B-1----:R-:W-:-:S03]  /*3f710*/  MOV R7, R12 ;  /* 0x0000000c00077202 */ /* 0x002fc60000000f00 */
[----:B------:R-:W-:Y:S01]  /*3f720*/  STL [R1+0x870], R21 ;  /* 0x0008701501007387 */ /* 0x000fe20000100800 */
[----:B------:R-:W-:-:S03]  /*3f730*/  IMAD.MOV.U32 R6, RZ, RZ, R10 ;  /* 0x000000ffff067224 */ /* 0x000fc600078e000a */
[----:B--2---:R-:W2:Y:S04]  /*3f740*/  LDL.LU R12, [R1+0x894] ;  /* 0x00089400010c7983 */ /* 0x004ea80000300800 */
[----:B------:R-:W-:Y:S04]  /*3f750*/  STL [R1+0x86c], R22 ;  /* 0x00086c1601007387 */ /* 0x000fe80000100800 */
[----:B------:R-:W2:Y:S04]  /*3f760*/  LDL.LU R10, [R1+0x89c] ;  /* 0x00089c00010a7983 */ /* 0x000ea80000300800 */
[----:B------:R1:W-:Y:S02]  /*3f770*/  LDGSTS.E [R5+0x1f000], desc[UR20][R6.64], P5 ;  /* 0x1f00000006057fae */ /* 0x0003e4000a9a1014 */
[----:B-1----:R-:W-:Y:S01]  /*3f780*/  IMAD.MOV.U32 R6, RZ, RZ, R21 ;  /* 0x000000ffff067224 */ /* 0x002fe200078e0015 */
[----:B------:R-:W-:-:S05]  /*3f790*/  MOV R7, R22 ;  /* 0x0000001600077202 */ /* 0x000fca0000000f00 */
[----:B------:R1:W-:Y:S01]  /*3f7a0*/  LDGSTS.E [R5+0x1f200], desc[UR20][R6.64], P5 ;  /* 0x1f20000006057fae */ /* 0x0003e2000a9a1014 */
[----:B------:R-:W-:-:S04]  /*3f7b0*/  IADD3 R19, P4, PT, R19, UR14, RZ ;  /* 0x0000000e13137c10 */ /* 0x000fc8000ff9e0ff */
[----:B------:R-:W-:Y:S01]  /*3f7c0*/  IADD3.X R20, PT, PT, R20, UR15, RZ, P4, !PT ;  /* 0x0000000f14147c10 */ /* 0x000fe2000a7fe4ff */
[----:B-1----:R-:W-:Y:S01]  /*3f7d0*/  IMAD.MOV.U32 R6, RZ, RZ, R19 ;  /* 0x000000ffff067224 */ /* 0x002fe200078e0013 */
[----:B------:R-:W-:Y:S02]  /*3f7e0*/  ISETP.GT.AND P4, PT, R4, 0x3f, PT ;  /* 0x0000003f0400780c */ /* 0x000fe40003f84270 */
[----:B------:R-:W-:Y:S02]  /*3f7f0*/  IADD3 R17, P6, PT, R17, UR14, RZ ;  /* 0x0000000e11117c10 */ /* 0x000fe4000ffde0ff */
[----:B------:R-:W-:Y:S02]  /*3f800*/  MOV R7, R20 ;  /* 0x0000001400077202 */ /* 0x000fe40000000f00 */
[----:B------:R-:W-:Y:S02]  /*3f810*/  IADD3.X R18, PT, PT, R18, UR15, RZ, P6, !PT ;  /* 0x0000000f12127c10 */ /* 0x000fe4000b7fe4ff */
[----:B------:R-:W-:Y:S01]  /*3f820*/  SEL R4, RZ, 0x4, !P4 ;  /* 0x00000004ff047807 */ /* 0x000fe20006000000 */
[----:B------:R1:W-:Y:S03]  /*3f830*/  LDGSTS.E [R5+0x1f400], desc[UR20][R6.64], P5 ;  /* 0x1f40000006057fae */ /* 0x0003e6000a9a1014 */
[----:B------:R-:W-:Y:S01]  /*3f840*/  SEL R4, R4, RZ, !P3 ;  /* 0x000000ff04047207 */ /* 0x000fe20005800000 */
[----:B-1----:R-:W-:Y:S01]  /*3f850*/  IMAD.MOV.U32 R6, RZ, RZ, R17 ;  /* 0x000000ffff067224 */ /* 0x002fe200078e0011 */
[----:B------:R-:W-:-:S02]  /*3f860*/  MOV R7, R18 ;  /* 0x0000001200077202 */ /* 0x000fc40000000f00 */
[----:B------:R-:W-:-:S03]  /*3f870*/  ISETP.NE.U32.AND P4, PT, R4, RZ, PT ;  /* 0x000000ff0400720c */ /* 0x000fc60003f85070 */
[----:B------:R1:W-:Y:S01]  /*3f880*/  LDGSTS.E [R5+0x1f600], desc[UR20][R6.64], P5 ;  /* 0x1f60000006057fae */ /* 0x0003e2000a9a1014 */
[----:B---3--:R-:W-:Y:S02]  /*3f890*/  IADD3 R15, P5, PT, R15, UR14, RZ ;  /* 0x0000000e0f0f7c10 */ /* 0x008fe4000ffbe0ff */
[----:B------:R-:W-:Y:S02]  /*3f8a0*/  IADD3 R13, P6, PT, R13, UR14, RZ ;  /* 0x0000000e0d0d7c10 */ /* 0x000fe4000ffde0ff */
[----:B------:R-:W-:Y:S01]  /*3f8b0*/  IADD3.X R16, PT, PT, R16, UR15, RZ, P5, !PT ;  /* 0x0000000f10107c10 */ /* 0x000fe2000affe4ff */
[----:B------:R-:W-:Y:S01]  /*3f8c0*/  STL [R1+0x878], R19 ;  /* 0x0008781301007387 */ /* 0x000fe20000100800 */
[----:B------:R-:W-:-:S03]  /*3f8d0*/  IADD3.X R14, PT, PT, R14, UR15, RZ, P6, !PT ;  /* 0x0000000f0e0e7c10 */ /* 0x000fc6000b7fe4ff */
[----:B------:R-:W-:Y:S01]  /*3f8e0*/  STL [R1+0x874], R20 ;  /* 0x0008741401007387 */ /* 0x000fe20000100800 */
[----:B-1----:R-:W-:Y:S01]  /*3f8f0*/  IMAD.MOV.U32 R6, RZ, RZ, R15 ;  /* 0x000000ffff067224 */ /* 0x002fe200078e000f */
[----:B------:R-:W-:Y:S02]  /*3f900*/  MOV R7, R16 ;  /* 0x0000001000077202 */ /* 0x000fe40000000f00 */
[----:B------:R1:W-:Y:S04]  /*3f910*/  STL [R1+0x880], R17 ;  /* 0x0008801101007387 */ /* 0x0003e80000100800 */
[----:B------:R-:W-:Y:S04]  /*3f920*/  STL [R1+0x87c], R18 ;  /* 0x00087c1201007387 */ /* 0x000fe80000100800 */
[----:B------:R-:W-:Y:S04]  /*3f930*/  STL [R1+0x888], R15 ;  /* 0x0008880f01007387 */ /* 0x000fe80000100800 */
[----:B------:R-:W-:Y:S04]  /*3f940*/  STL [R1+0x884], R16 ;  /* 0x0008841001007387 */ /* 0x000fe80000100800 */
[----:B------:R3:W-:Y:S04]  /*3f950*/  STL [R1+0x890], R13 ;  /* 0x0008900d01007387 */ /* 0x0007e80000100800 */
[----:B------:R3:W-:Y:S04]  /*3f960*/  LDGSTS.E [R5+0x1f800], desc[UR20][R6.64], P4 ;  /* 0x1f80000006057fae */ /* 0x0007e8000a1a1014 */
[----:B------:R-:W-:Y:S04]  /*3f970*/  STL [R1+0x88c], R14 ;  /* 0x00088c0e01007387 */ /* 0x000fe80000100800 */
[----:B-1----:R-:W2:Y:S01]  /*3f980*/  LDL.LU R17, [R1+0x8a4] ;  /* 0x0008a40001117983 */ /* 0x002ea20000300800 */
[----:B---3--:R-:W-:-:S03]  /*3f990*/  IMAD.MOV.U32 R6, RZ, RZ, R13 ;  /* 0x000000ffff067224 */ /* 0x008fc600078e000d */
[----:B------:R-:W3:Y:S04]  /*3f9a0*/  LDL.LU R13, [R1+0x8a8] ;  /* 0x0008a800010d7983 */ /* 0x000ee80000300800 */
[----:B------:R-:W3:Y:S04]  /*3f9b0*/  LDL.LU R21, [R1+0x8c4] ;  /* 0x0008c40001157983 */ /* 0x000ee80000300800 */
[----:B------:R-:W3:Y:S01]  /*3f9c0*/  LDL.LU R20, [R1+0x8c8] ;  /* 0x0008c80001147983 */ /* 0x000ee20000300800 */
[----:B------:R-:W-:-:S05]  /*3f9d0*/  MOV R7, R14 ;  /* 0x0000000e00077202 */ /* 0x000fca0000000f00 */
[----:B------:R1:W-:Y:S01]  /*3f9e0*/  LDGSTS.E [R5+0x1fa00], desc[UR20][R6.64], P4 ;  /* 0x1fa0000006057fae */ /* 0x0003e2000a1a1014 */
[----:B----4-:R-:W-:Y:S02]  /*3f9f0*/  IADD3 R11, P5, PT, R11, UR14, RZ ;  /* 0x0000000e0b0b7c10 */ /* 0x010fe4000ffbe0ff */
[----:B------:R-:W-:-:S03]  /*3fa00*/  IADD3 R9, P6, PT, R9, UR14, RZ ;  /* 0x0000000e09097c10 */ /* 0x000fc6000ffde0ff */
[----:B-1----:R-:W-:Y:S01]  /*3fa10*/  IMAD.MOV.U32 R6, RZ, RZ, R11 ;  /* 0x000000ffff067224 */ /* 0x002fe200078e000b */
[----:B------:R-:W-:Y:S01]  /*3fa20*/  STL [R1+0x898], R11 ;  /* 0x0008980b01007387 */ /* 0x000fe20000100800 */
[----:B------:R-:W-:Y:S01]  /*3fa30*/  IMAD R4, R2, -0x40, R8 ;  /* 0xffffffc002047824 */ /* 0x000fe200078e0208 */
[----:B--2---:R-:W-:-:S04]  /*3fa40*/  IADD3.X R12, PT, PT, R12, UR15, RZ, P5, !PT ;  /* 0x0000000f0c0c7c10 */ /* 0x004fc8000affe4ff */
[----:B------:R-:W-:Y:S01]  /*3fa50*/  MOV R7, R12 ;  /* 0x0000000c00077202 */ /* 0x000fe20000000f00 */
[----:B------:R-:W-:Y:S01]  /*3fa60*/  STL [R1+0x894], R12 ;  /* 0x0008940c01007387 */ /* 0x000fe20000100800 */
[----:B------:R-:W-:-:S03]  /*3fa70*/  IADD3.X R10, PT, PT, R10, UR15, RZ, P6, !PT ;  /* 0x0000000f0a0a7c10 */ /* 0x000fc6000b7fe4ff */
[----:B------:R-:W-:Y:S04]  /*3fa80*/  STL [R1+0x8a0], R9 ;  /* 0x0008a00901007387 */ /* 0x000fe80000100800 */
[----:B------:R1:W-:Y:S04]  /*3fa90*/  LDGSTS.E [R5+0x1fc00], desc[UR20][R6.64], P4 ;  /* 0x1fc0000006057fae */ /* 0x0003e8000a1a1014 */
[----:B------:R2:W-:Y:S04]  /*3faa0*/  STL [R1+0x89c], R10 ;  /* 0x00089c0a01007387 */ /* 0x0005e80000100800 */
[----:B------:R-:W4:Y:S01]  /*3fab0*/  LDL.LU R8, [R1+0x8e8] ;  /* 0x0008e80001087983 */ /* 0x000f220000300800 */
[----:B-1----:R-:W-:-:S02]  /*3fac0*/  MOV R7, R10 ;  /* 0x0000000a00077202 */ /* 0x002fc40000000f00 */
[----:B--2---:R-:W1:Y:S01]  /*3fad0*/  S2R R10, SR_TID.X ;  /* 0x00000000000a7919 */ /* 0x004e620000002100 */
[----:B------:R-:W-:Y:S02]  /*3fae0*/  IMAD.MOV.U32 R6, RZ, RZ, R9 ;  /* 0x000000ffff067224 */ /* 0x000fe400078e0009 */
[----:B------:R-:W2:Y:S04]  /*3faf0*/  LDL.LU R9, [R1+0x908] ;  /* 0x0009080001097983 */ /* 0x000ea80000300800 */
[----:B------:R-:W2:Y:S04]  /*3fb00*/  LDL.LU R14, [R1+0x8e4] ;  /* 0x0008e400010e7983 */ /* 0x000ea80000300800 */
[----:B------:R-:W2:Y:S04]  /*3fb10*/  LDL.LU R15, [R1+0x904] ;  /* 0x00090400010f7983 */ /* 0x000ea80000300800 */
[----:B------:R-:W2:Y:S04]  /*3fb20*/  LDL.LU R19, [R1+0x924] ;  /* 0x0009240001137983 */ /* 0x000ea80000300800 */
[----:B------:R1:W-:Y:S04]  /*3fb30*/  LDGSTS.E [R5+0x1fe00], desc[UR20][R6.64], P4 ;  /* 0x1fe0000006057fae */ /* 0x0003e8000a1a1014 */
[----:B------:R-:W2:Y:S04]  /*3fb40*/  LDL.LU R18, [R1+0x928] ;  /* 0x0009280001127983 */ /* 0x000ea80000300800 */
[----:B------:R-:W2:Y:S01]  /*3fb50*/  LDL.LU R11, [R1+0x944] ;  /* 0x00094400010b7983 */ /* 0x000ea20000300800 */
[----:B-1----:R-:W-:Y:S01]  /*3fb60*/  LOP3.LUT R5, R10, 0x3f, RZ, 0xc0, !PT ;  /* 0x0000003f0a057812 */ /* 0x002fe200078ec0ff */
[----:B------:R-:W-:-:S02]  /*3fb70*/  UIADD3 UR18, UPT, UPT, UR18, 0x1, URZ ;  /* 0x0000000112127890 */ /* 0x000fc4000fffe0ff */
[----:B------:R-:W2:Y:S01]  /*3fb80*/  LDL.LU R10, [R1+0x948] ;  /* 0x00094800010a7983 */ /* 0x000ea20000300800 */
[----:B------:R-:W-:-:S03]  /*3fb90*/  ISETP.GE.AND P4, PT, R5, R4, PT ;  /* 0x000000040500720c */ /* 0x000fc60003f86270 */
[----:B------:R-:W2:Y:S01]  /*3fba0*/  LDL.LU R16, [R1+0x968] ;  /* 0x0009680001107983 */ /* 0x000ea20000300800 */
[----:B------:R-:W-:-:S03]  /*3fbb0*/  SEL R4, RZ, 0x4, P4 ;  /* 0x00000004ff047807 */ /* 0x000fc60002000000 */
[----:B------:R-:W2:Y:S01]  /*3fbc0*/  LDL.LU R12, [R1+0x988] ;  /* 0x00098800010c7983 */ /* 0x000ea20000300800 */
[----:B------:R-:W-:-:S03]  /*3fbd0*/  SEL R4, R4, RZ, !P3 ;  /* 0x000000ff04047207 */ /* 0x000fc60005800000 */
[----:B------:R-:W0:Y:S01]  /*3fbe0*/  LDGDEPBAR ;  /* 0x00000000000079af */ /* 0x000e220000000000 */
[----:B------:R-:W-:Y:S02]  /*3fbf0*/  ISETP.NE.U32.AND P3, PT, R4, RZ, PT ;  /* 0x000000ff0400720c */ /* 0x000fe40003f65070 */
[----:B---3--:R-:W-:-:S04]  /*3fc00*/  IADD3 R13, P4, PT, R13, UR12, RZ ;  /* 0x0000000c0d0d7c10 */ /* 0x008fc8000ff9e0ff */
[----:B------:R-:W-:Y:S02]  /*3fc10*/  IADD3.X R17, PT, PT, R17, UR13, RZ, P4, !PT ;  /* 0x0000000d11117c10 */ /* 0x000fe4000a7fe4ff */
[----:B------:R-:W-:Y:S01]  /*3fc20*/  IADD3 R20, P5, PT, R20, UR12, RZ ;  /* 0x0000000c14147c10 */ /* 0x000fe2000ffbe0ff */
[----:B------:R-:W-:Y:S03]  /*3fc30*/  STL [R1+0x8a8], R13 ;  /* 0x0008a80d01007387 */ /* 0x000fe60000100800 */
[----:B------:R-:W-:Y:S01]  /*3fc40*/  IADD3.X R21, PT, PT, R21, UR13, RZ, P5, !PT ;  /* 0x0000000d15157c10 */ /* 0x000fe2000affe4ff */
[----:B------:R-:W-:Y:S01]  /*3fc50*/  STL [R1+0x8c8], R20 ;  /* 0x0008c81401007387 */ /* 0x000fe20000100800 */
[----:B------:R-:W-:-:S03]  /*3fc60*/  IMAD.MOV.U32 R5, RZ, RZ, R17 ;  /* 0x000000ffff057224 */ /* 0x000fc600078e0011 */
[----:B------:R1:W-:Y:S04]  /*3fc70*/  STL [R1+0x8a4], R17 ;  /* 0x0008a41101007387 */ /* 0x0003e80000100800 */
[----:B------:R-:W-:Y:S01]  /*3fc80*/  STL [R1+0x8c4], R21 ;  /* 0x0008c41501007387 */ /* 0x000fe20000100800 */
[----:B------:R-:W-:-:S03]  /*3fc90*/  MOV R4, R13 ;  /* 0x0000000d00047202 */ /* 0x000fc60000000f00 */
[----:B-1----:R-:W3:Y:S04]  /*3fca0*/  LDL.LU R17, [R1+0x964] ;  /* 0x0009640001117983 */ /* 0x002ee80000300800 */
[----:B------:R-:W3:Y:S01]  /*3fcb0*/  LDL.LU R13, [R1+0x984] ;  /* 0x00098400010d7983 */ /* 0x000ee20000300800 */
[----:B------:R-:W-:-:S04]  /*3fcc0*/  UISETP.GT.AND UP1, UPT, UR18, 0x7, UPT ;  /* 0x000000071200788c */ /* 0x000fc8000bf24270 */
[----:B------:R-:W-:-:S04]  /*3fcd0*/  USEL UR18, UR18, URZ, !UP1 ;  /* 0x000000ff12127287 */ /* 0x000fc8000c800000 */
[----:B------:R-:W-:-:S06]  /*3fce0*/  ULEA UR9, UR18, UR7, 0xe ;  /* 0x0000000712097291 */ /* 0x000fcc000f8e70ff */
[----:B------:R-:W-:-:S05]  /*3fcf0*/  IMAD.U32 R6, RZ, RZ, UR9 ;  /* 0x00000009ff067e24 */ /* 0x000fca000f8e00ff */
[----:B------:R-:W-:-:S05]  /*3fd00*/  IADD3 R7, PT, PT, R252, 0x100000, R6 ;  /* 0x00100000fc077810 */ /* 0x000fca0007ffe006 */
[----:B------:R1:W-:Y:S02]  /*3fd10*/  LDGSTS.E [R7+-0x20000], desc[UR20][R4.64], P3 ;  /* 0xe000000004077fae */ /* 0x0003e400099a1014 */
[----:B-1----:R-:W-:Y:S01]  /*3fd20*/  MOV R4, R20 ;  /* 0x0000001400047202 */ /* 0x002fe20000000f00 */
[----:B------:R-:W-:-:S05]  /*3fd30*/  IMAD.MOV.U32 R5, RZ, RZ, R21 ;  /* 0x000000ffff057224 */ /* 0x000fca00078e0015 */
[----:B------:R1:W-:Y:S01]  /*3fd40*/  LDGSTS.E [R7+-0x1fc00], desc[UR20][R4.64], P3 ;  /* 0xe040000004077fae */ /* 0x0003e200099a1014 */
[----:B----4-:R-:W-:-:S04]  /*3fd50*/  IADD3 R8, P4, PT, R8, UR12, RZ ;  /* 0x0000000c08087c10 */ /* 0x010fc8000ff9e0ff */
[----:B-1----:R-:W-:Y:S01]  /*3fd60*/  MOV R4, R8 ;  /* 0x0000000800047202 */ /* 0x002fe20000000f00 */
[----:B------:R-:W-:Y:S01]  /*3fd70*/  STL [R1+0x8e8], R8 ;  /* 0x0008e80801007387 */ /* 0x000fe20000100800 */
[----:B--2---:R-:W-:Y:S02]  /*3fd80*/  IADD3 R9, P5, PT, R9, UR12, RZ ;  /* 0x0000000c09097c10 */ /* 0x004fe4000ffbe0ff */
[----:B------:R-:W-:Y:S02]  /*3fd90*/  IADD3.X R14, PT, PT, R14, UR13, RZ, P4, !PT ;  /* 0x0000000d0e0e7c10 */ /* 0x000fe4000a7fe4ff */
[----:B------:R-:W-:-:S03]  /*3fda0*/  IADD3.X R15, PT, PT, R15, UR13, RZ, P5, !PT ;  /* 0x0000000d0f0f7c10 */ /* 0x000fc6000affe4ff */
[----:B------:R-:W-:Y:S01]  /*3fdb0*/  IMAD.MOV.U32 R5, RZ, RZ, R14 ;  /* 0x000000ffff057224 */ /* 0x000fe200078e000e */
[----:B------:R1:W-:Y:S04]  /*3fdc0*/  STL [R1+0x8e4], R14 ;  /* 0x0008e40e01007387 */ /* 0x0003e80000100800 */
[----:B------:R-:W-:Y:S04]  /*3fdd0*/  STL [R1+0x908], R9 ;  /* 0x0009080901007387 */ /* 0x000fe80000100800 */
[----:B------:R2:W-:Y:S01]  /*3fde0*/  LDGSTS.E [R7+-0x1f800], desc[UR20][R4.64], P3 ;  /* 0xe080000004077fae */ /* 0x0005e200099a1014 */
[----:B------:R-:W-:-:S03]  /*3fdf0*/  IADD3 R18, P4, PT, R18, UR12, RZ ;  /* 0x0000000c12127c10 */ /* 0x000fc6000ff9e0ff */
[----:B-1----:R-:W4:Y:S01]  /*3fe00*/  LDL.LU R14, [R1+0x8b0] ;  /* 0x0008b000010e7983 */ /* 0x002f220000300800 */
[----:B------:R-:W-:-:S03]  /*3fe10*/  IADD3.X R19, PT, PT, R19, UR13, RZ, P4, !PT ;  /* 0x0000000d13137c10 */ /* 0x000fc6000a7fe4ff */
[----:B------:R1:W-:Y:S01]  /*3fe20*/  STL [R1+0x904], R15 ;  /* 0x0009040f01007387 */ /* 0x0003e20000100800 */
[----:B------:R-:W-:-:S03]  /*3fe30*/  IADD3 R10, P5, PT, R10, UR12, RZ ;  /* 0x0000000c0a0a7c10 */ /* 0x000fc6000ffbe0ff */
[----:B------:R-:W4:Y:S01]  /*3fe40*/  LDL.LU R8, [R1+0x8d0] ;  /* 0x0008d00001087983 */ /* 0x000f220000300800 */
[----:B--2---:R-:W-:Y:S01]  /*3fe50*/  IMAD.MOV.U32 R5, RZ, RZ, R15 ;  /* 0x000000ffff057224 */ /* 0x004fe200078e000f */
[----:B------:R-:W-:Y:S02]  /*3fe60*/  MOV R4, R9 ;  /* 0x0000000900047202 */ /* 0x000fe40000000f00 */
[----:B------:R-:W-:Y:S01]  /*3fe70*/  IADD3.X R11, PT, PT, R11, UR13, RZ, P5, !PT ;  /* 0x0000000d0b0b7c10 */ /* 0x000fe2000affe4ff */
[----:B-1----:R-:W2:Y:S04]  /*3fe80*/  LDL.LU R15, [R1+0x8ac] ;  /* 0x0008ac00010f7983 */ /* 0x002ea80000300800 */
[----:B------:R-:W2:Y:S04]  /*3fe90*/  LDL.LU R9, [R1+0x8cc] ;  /* 0x0008cc0001097983 */ /* 0x000ea80000300800 */
[----:B------:R-:W-:Y:S04]  /*3fea0*/  STL [R1+0x928], R18 ;  /* 0x0009281201007387 */ /* 0x000fe80000100800 */
[----:B------:R-:W-:Y:S04]  /*3feb0*/  STL [R1+0x924], R19 ;  /* 0x0009241301007387 */ /* 0x000fe80000100800 */
[----:B------:R1:W-:Y:S04]  /*3fec0*/  LDGSTS.E [R7+-0x1f400], desc[UR20][R4.64], P3 ;  /* 0xe0c0000004077fae */ /* 0x0003e800099a1014 */
[----:B------:R-:W-:Y:S04]  /*3fed0*/  STL [R1+0x948], R10 ;  /* 0x0009480a01007387 */ /* 0x000fe80000100800 */
[----:B------:R1:W-:Y:S02]  /*3fee0*/  STL [R1+0x944], R11 ;  /* 0x0009440b01007387 */ /* 0x0003e40000100800 */
[----:B-1----:R-:W-:Y:S01]  /*3fef0*/  MOV R4, R18 ;  /* 0x0000001200047202 */ /* 0x002fe20000000f00 */
[----:B------:R-:W-:Y:S01]  /*3ff00*/  IMAD.MOV.U32 R5, RZ, RZ, R19 ;  /* 0x000000ffff057224 */ /* 0x000fe200078e0013 */
[----:B------:R-:W2:Y:S04]  /*3ff10*/  LDL.LU R21, [R1+0x8ec] ;  /* 0x0008ec0001157983 */ /* 0x000ea80000300800 */
[----:B------:R-:W2:Y:S04]  /*3ff20*/  LDL.LU R20, [R1+0x8f0] ;  /* 0x0008f00001147983 */ /* 0x000ea80000300800 */
[----:B------:R1:W-:Y:S02]  /*3ff30*/  LDGSTS.E [R7+-0x1f000], desc[UR20][R4.64], P3 ;  /* 0xe100000004077fae */ /* 0x0003e400099a1014 */
[----:B-1----:R-:W-:Y:S01]  /*3ff40*/  IMAD.MOV.U32 R5, RZ, RZ, R11 ;  /* 0x000000ffff057224 */ /* 0x002fe200078e000b */
[----:B------:R-:W-:Y:S01]  /*3ff50*/  MOV R4, R10 ;  /* 0x0000000a00047202 */ /* 0x000fe20000000f00 */
[----:B------:R-:W2:Y:S04]  /*3ff60*/  LDL.LU R11, [R1+0x90c] ;  /* 0x00090c00010b7983 */ /* 0x000ea80000300800 */
[----:B------:R-:W2:Y:S01]  /*3ff70*/  LDL.LU R10, [R1+0x910] ;  /* 0x00091000010a7983 */ /* 0x000ea20000300800 */
[----:B------:R-:W-:-:S02]  /*3ff80*/  IADD3 R16, P4, PT, R16, UR12, RZ ;  /* 0x0000000c10107c10 */ /* 0x000fc4000ff9e0ff */
[----:B------:R-:W-:Y:S01]  /*3ff90*/  IADD3 R12, P5, PT, R12, UR12, RZ ;  /* 0x0000000c0c0c7c10 */ /* 0x000fe2000ffbe0ff */
[----:B------:R1:W-:Y:S04]  /*3ffa0*/  LDGSTS.E [R7+-0x1ec00], desc[UR20][R4.64], P3 ;  /* 0xe140000004077fae */ /* 0x0003e800099a1014 */
[----:B------:R3:W-:Y:S01]  /*3ffb0*/  STL [R1+0x968], R16 ;  /* 0x0009681001007387 */ /* 0x0007e20000100800 */
[----:B-1----:R-:W-:Y:S02]  /*3ffc0*/  MOV R4, R16 ;  /* 0x0000001000047202 */ /* 0x002fe40000000f00 */
[----:B---3--:R-:W-:Y:S02]  /*3ffd0*/  IADD3.X R17, PT, PT, R17, UR13, RZ, P4, !PT ;  /* 0x0000000d11117c10 */ /* 0x008fe4000a7fe4ff */
[----:B------:R-:W-:-:S03]  /*3ffe0*/  IADD3.X R13, PT, PT, R13, UR13, RZ, P5, !PT ;  /* 0x0000000d0d0d7c10 */ /* 0x000fc6000affe4ff */
[----:B------:R1:W-:Y:S01]  /*3fff0*/  STL [R1+0x964], R17 ;  /* 0x0009641101007387 */ /* 0x0003e20000100800 */
[----:B------:R-:W-:-:S03]  /*40000*/  IMAD.MOV.U32 R5, RZ, RZ, R17 ;  /* 0x000000ffff057224 */ /* 0x000fc600078e0011 */
[----:B------:R3:W-:Y:S04]  /*40010*/  STL [R1+0x988], R12 ;  /* 0x0009880c01007387 */ /* 0x0007e80000100800 */
[----:B------:R-:W2:Y:S04]  /*40020*/  LDL.LU R16, [R1+0x930] ;  /* 0x0009300001107983 */ /* 0x000ea80000300800 */
[----:B------:R3:W-:Y:S04]  /*40030*/  STL [R1+0x984], R13 ;  /* 0x0009840d01007387 */ /* 0x0007e80000100800 */
[----:B-1----:R-:W2:Y:S04]  /*40040*/  LDL.LU R17, [R1+0x950] ;  /* 0x0009500001117983 */ /* 0x002ea80000300800 */
[----:B------:R-:W2:Y:S04]  /*40050*/  LDL.LU R18, [R1+0x92c] ;  /* 0x00092c0001127983 */ /* 0x000ea80000300800 */
[----:B------:R-:W2:Y:S04]  /*40060*/  LDL.LU R19, [R1+0x94c] ;  /* 0x00094c0001137983 */ /* 0x000ea80000300800 */
[----:B------:R1:W-:Y:S02]  /*40070*/  LDGSTS.E [R7+-0x1e800], desc[UR20][R4.64], P3 ;  /* 0xe180000004077fae */ /* 0x0003e400099a1014 */
[----:B-1----:R-:W-:Y:S01]  /*40080*/  MOV R4, R12 ;  /* 0x0000000c00047202 */ /* 0x002fe20000000f00 */
[----:B------:R-:W-:Y:S01]  /*40090*/  IMAD.MOV.U32 R5, RZ, RZ, R13 ;  /* 0x000000ffff057224 */ /* 0x000fe200078e000d */
[----:B---3--:R-:W3:Y:S04]  /*400a0*/  LDL.LU R12, [R1+0x970] ;  /* 0x00097000010c7983 */ /* 0x008ee80000300800 */
[----:B------:R1:W-:Y:S04]  /*400b0*/  LDGSTS.E [R7+-0x1e400], desc[UR20][R4.64], P3 ;  /* 0xe1c0000004077fae */ /* 0x0003e800099a1014 */
[----:B------:R-:W3:Y:S01]  /*400c0*/  LDL.LU R13, [R1+0x990] ;  /* 0x00099000010d7983 */ /* 0x000ee20000300800 */
[----:B-1----:R-:W-:-:S04]  /*400d0*/  LOP3.LUT R7, R252, 0x20, RZ, 0x3c, !PT ;  /* 0x00000020fc077812 */ /* 0x002fc800078e3cff */
[----:B------:R-:W-:Y:S02]  /*400e0*/  IADD3 R7, PT, PT, R7, 0x100000, R6 ;  /* 0x0010000007077810 */ /* 0x000fe40007ffe006 */
[----:B----4-:R-:W-:-:S05]  /*400f0*/  IADD3 R14, P4, PT, R14, UR12, RZ ;  /* 0x0000000c0e0e7c10 */ /* 0x010fca000ff9e0ff */
[----:B------:R1:W-:Y:S01]  /*40100*/  STL [R1+0x8b0], R14 ;  /* 0x0008b00e01007387 */ /* 0x0003e20000100800 */
[----:B------:R-:W-:Y:S02]  /*40110*/  IADD3 R8, P5, PT, R8, UR12, RZ ;  /* 0x0000000c08087c10 */ /* 0x000fe4000ffbe0ff */
[----:B--2---:R-:W-:-:S03]  /*40120*/  IADD3.X R15, PT, PT, R15, UR13, RZ, P4, !PT ;  /* 0x0000000d0f0f7c10 */ /* 0x004fc6000a7fe4ff */
[----:B------:R-:W-:Y:S01]  /*40130*/  STL [R1+0x8d0], R8 ;  /* 0x0008d00801007387 */ /* 0x000fe20000100800 */
[----:B------:R-:W-:Y:S02]  /*40140*/  MOV R4, R14 ;  /* 0x0000000e00047202 */ /* 0x000fe40000000f00 */
[----:B------:R-:W-:Y:S01]  /*40150*/  IADD3.X R9, PT, PT, R9, UR13, RZ, P5, !PT ;  /* 0x0000000d09097c10 */ /* 0x000fe2000affe4ff */
[----:B------:R2:W-:Y:S01]  /*40160*/  STL [R1+0x8ac], R15 ;  /* 0x0008ac0f01007387 */ /* 0x0005e20000100800 */
[----:B------:R-:W-:-:S03]  /*40170*/  IMAD.MOV.U32 R5, RZ, RZ, R15 ;  /* 0x000000ffff057224 */ /* 0x000fc600078e000f */
[----:B-1----:R-:W4:Y:S04]  /*40180*/  LDL.LU R14, [R1+0x96c] ;  /* 0x00096c00010e7983 */ /* 0x002f280000300800 */
[----:B------:R1:W-:Y:S04]  /*40190*/  LDGSTS.E [R7+-0x1ff00], desc[UR20][R4.64], P3 ;  /* 0xe010000004077fae */ /* 0x0003e800099a1014 */
[----:B--2---:R-:W2:Y:S01]  /*401a0*/  LDL.LU R15, [R1+0x98c] ;  /* 0x00098c00010f7983 */ /* 0x004ea20000300800 */
[----:B-1----:R-:W-:Y:S01]  /*401b0*/  MOV R4, R8 ;  /* 0x0000000800047202 */ /* 0x002fe20000000f00 */
[----:B------:R-:W-:Y:S01]  /*401c0*/  IMAD.MOV.U32 R5, RZ, RZ, R9 ;  /* 0x000000ffff057224 */ /* 0x000fe200078e0009 */
[----:B------:R-:W-:-:S04]  /*401d0*/  IADD3 R20, P4, PT, R20, UR12, RZ ;  /* 0x0000000c14147c10 */ /* 0x000fc8000ff9e0ff */
[----:B------:R1:W-:Y:S01]  /*401e0*/  LDGSTS.E [R7+-0x1fb00], desc[UR20][R4.64], P3 ;  /* 0xe050000004077fae */ /* 0x0003e200099a1014 */
[----:B------:R-:W-:-:S03]  /*401f0*/  IADD3.X R21, PT, PT, R21, UR13, RZ, P4, !PT ;  /* 0x0000000d15157c10 */ /* 0x000fc6000a7fe4ff */
[----:B------:R1:W-:Y:S04]  /*40200*/  STL [R1+0x8cc], R9 ;  /* 0x0008cc0901007387 */ /* 0x0003e80000100800 */
[----:B------:R-:W2:Y:S01]  /*40210*/  LDL.LU R8, [R1+0x8b8] ;  /* 0x0008b80001087983 */ /* 0x000ea20000300800 */
[----:B-1----:R-:W-:Y:S01]  /*40220*/  MOV R4, R20 ;  /* 0x0000001400047202 */ /* 0x002fe20000000f00 */
[----:B------:R-:W-:Y:S02]  /*40230*/  IMAD.MOV.U32 R5, RZ, RZ, R21 ;  /* 0x000000ffff057224 */ /* 0x000fe400078e0015 */
[----:B------:R-:W2:Y:S01]  /*40240*/  LDL.LU R9, [R1+0x8d8] ;  /* 0x0008d80001097983 */ /* 0x000ea20000300800 */
[----:B------:R-:W-:-:S03]  /*40250*/  IADD3 R10, P5, PT, R10, UR12, RZ ;  /* 0x0000000c0a0a7c10 */ /* 0x000fc6000ffbe0ff */
[----:B------:R-:W-:Y:S01]  /*40260*/  STL [R1+0x8f0], R20 ;  /* 0x0008f01401007387 */ /* 0x000fe20000100800 */
[----:B------:R-:W-:-:S03]  /*40270*/  IADD3.X R11, PT, PT, R11, UR13, RZ, P5, !PT ;  /* 0x0000000d0b0b7c10 */ /* 0x000fc6000affe4ff */
[----:B------:R-:W-:Y:S04]  /*40280*/  STL [R1+0x8ec], R21 ;  /* 0x0008ec1501007387 */ /* 0x000fe80000100800 */
[----:B------:R1:W-:Y:S04]  /*40290*/  STL [R1+0x910], R10 ;  /* 0x0009100a01007387 */ /* 0x0003e80000100800 */
[----:B------:R1:W-:Y:S04]  /*402a0*/  LDGSTS.E [R7+-0x1f700], desc[UR20][R4.64], P3 ;  /* 0xe090000004077fae */ /* 0x0003e800099a1014 */
[----:B------:R1:W-:Y:S02]  /*402b0*/  STL [R1+0x90c], R11 ;  /* 0x00090c0b01007387 */ /* 0x0003e40000100800 */
[----:B-1----:R-:W-:-:S02]  /*402c0*/  MOV R4, R10 ;  /* 0x0000000a00047202 */ /* 0x002fc40000000f00 */
[----:B------:R-:W2:Y:S01]  /*402d0*/  LDL.LU R10, [R1+0x8b4] ;  /* 0x0008b400010a7983 */ /* 0x000ea20000300800 */
[----:B------:R-:W-:-:S03]  /*402e0*/  IMAD.MOV.U32 R5, RZ, RZ, R11 ;  /* 0x000000ffff057224 */ /* 0x000fc600078e000b */
[----:B------:R-:W2:Y:S04]  /*402f0*/  LDL.LU R11, [R1+0x8d4] ;  /* 0x0008d400010b7983 */ /* 0x000ea80000300800 */
[----:B------:R1:W-:Y:S01]  /*40300*/  LDGSTS.E [R7+-0x1f300], desc[UR20][R4.64], P3 ;  /* 0xe0d0000004077fae */ /* 0x0003e200099a1014 */
[----:B------:R-:W-:Y:S02]  /*40310*/  IADD3 R16, P4, PT, R16, UR12, RZ ;  /* 0x0000000c10107c10 */ /* 0x000fe4000ff9e0ff */
[----:B------:R-:W-:Y:S02]  /*40320*/  IADD3 R17, P5, PT, R17, UR12, RZ ;  /* 0x0000000c11117c10 */ /* 0x000fe4000ffbe0ff */
[----:B------:R-:W-:Y:S01]  /*40330*/  IADD3.X R18, PT, PT, R18, UR13, RZ, P4, !PT ;  /* 0x0000000d12127c10 */ /* 0x000fe2000a7fe4ff */
[----:B------:R-:W-:Y:S01]  /*40340*/  STL [R1+0x930], R16 ;  /* 0x0009301001007387 */ /* 0x000fe20000100800 */
[----:B-1----:R-:W-:-:S02]  /*40350*/  MOV R4, R16 ;  /* 0x0000001000047202 */ /* 0x002fc40000000f00 */
[----:B------:R-:W-:Y:S01]  /*40360*/  IADD3.X R19, PT, PT, R19, UR13, RZ, P5, !PT ;  /* 0x0000000d13137c10 */ /* 0x000fe2000affe4ff */
[----:B------:R-:W-:Y:S01]  /*40370*/  IMAD.MOV.U32 R5, RZ, RZ, R18 ;  /* 0x000000ffff057224 */ /* 0x000fe200078e0012 */
[----:B------:R1:W-:Y:S04]  /*40380*/  STL [R1+0x92c], R18 ;  /* 0x00092c1201007387 */ /* 0x0003e80000100800 */
[----:B------:R-:W-:Y:S04]  /*40390*/  STL [R1+0x950], R17 ;  /* 0x0009501101007387 */ /* 0x000fe80000100800 */
[----:B------:R3:W-:Y:S04]  /*403a0*/  LDGSTS.E [R7+-0x1ef00], desc[UR20][R4.64], P3 ;  /* 0xe110000004077fae */ /* 0x0007e800099a1014 */
[----:B-1----:R-:W2:Y:S04]  /*403b0*/  LDL.LU R18, [R1+0x8f8] ;  /* 0x0008f80001127983 */ /* 0x002ea80000300800 */
[----:B------:R1:W-:Y:S04]  /*403c0*/  STL [R1+0x94c], R19 ;  /* 0x00094c1301007387 */ /* 0x0003e80000100800 */
[----:B------:R-:W2:Y:S01]  /*403d0*/  LDL.LU R16, [R1+0x918] ;  /* 0x0009180001107983 */ /* 0x000ea20000300800 */
[----:B---3--:R-:W-:Y:S01]  /*403e0*/  IMAD.MOV.U32 R5, RZ, RZ, R19 ;  /* 0x000000ffff057224 */ /* 0x008fe200078e0013 */
[----:B------:R-:W-:-:S02]  /*403f0*/  MOV R4, R17 ;  /* 0x0000001100047202 */ /* 0x000fc40000000f00 */
[----:B-1----:R-:W3:Y:S04]  /*40400*/  LDL.LU R19, [R1+0x8f4] ;  /* 0x0008f40001137983 */ /* 0x002ee80000300800 */
[----:B------:R-:W3:Y:S01]  /*40410*/  LDL.LU R17, [R1+0x914] ;  /* 0x0009140001117983 */ /* 0x000ee20000300800 */
[----:B------:R-:W-:Y:S02]  /*40420*/  IADD3 R12, P4, PT, R12, UR12, RZ ;  /* 0x0000000c0c0c7c10 */ /* 0x000fe4000ff9e0ff */
[----:B------:R-:W-:Y:S01]  /*40430*/  IADD3 R13, P5, PT, R13, UR12, RZ ;  /* 0x0000000c0d0d7c10 */ /* 0x000fe2000ffbe0ff */
[----:B------:R1:W-:Y:S04]  /*40440*/  LDGSTS.E [R7+-0x1eb00], desc[UR20][R4.64], P3 ;  /* 0xe150000004077fae */ /* 0x0003e800099a1014 */
[----:B------:R-:W-:Y:S01]  /*40450*/  STL [R1+0x970], R12 ;  /* 0x0009700c01007387 */ /* 0x000fe20000100800 */
[----:B-1----:R-:W-:-:S02]  /*40460*/  MOV R4, R12 ;  /* 0x0000000c00047202 */ /* 0x002fc40000000f00 */
[----:B----4-:R-:W-:-:S05]  /*40470*/  IADD3.X R14, PT, PT, R14, UR13, RZ, P4, !PT ;  /* 0x0000000d0e0e7c10 */ /* 0x010fca000a7fe4ff */
[----:B------:R-:W-:Y:S01]  /*40480*/  IMAD.MOV.U32 R5, RZ, RZ, R14 ;  /* 0x000000ffff057224 */ /* 0x000fe200078e000e */
[----:B------:R1:W-:Y:S01]  /*40490*/  STL [R1+0x96c], R14 ;  /* 0x00096c0e01007387 */ /* 0x0003e20000100800 */
[----:B--2---:R-:W-:-:S03]  /*404a0*/  IADD3.X R15, PT, PT, R15, UR13, RZ, P5, !PT ;  /* 0x0000000d0f0f7c10 */ /* 0x004fc6000affe4ff */
[----:B------:R-:W-:Y:S04]  /*404b0*/  STL [R1+0x990], R13 ;  /* 0x0009900d01007387 */ /* 0x000fe80000100800 */
[----:B------:R2:W-:Y:S04]  /*404c0*/  LDGSTS.E [R7+-0x1e700], desc[UR20][R4.64], P3 ;  /* 0xe190000004077fae */ /* 0x0005e800099a1014 */
[----:B-1----:R-:W4:Y:S04]  /*404d0*/  LDL.LU R14, [R1+0x938] ;  /* 0x00093800010e7983 */ /* 0x002f280000300800 */
[----:B------:R1:W-:Y:S04]  /*404e0*/  STL [R1+0x98c], R15 ;  /* 0x00098c0f01007387 */ /* 0x0003e80000100800 */
[----:B------:R-:W4:Y:S01]  /*404f0*/  LDL.LU R12, [R1+0x958] ;  /* 0x00095800010c7983 */ /* 0x000f220000300800 */
[----:B--2---:R-:W-:Y:S01]  /*40500*/  IMAD.MOV.U32 R5, RZ, RZ, R15 ;  /* 0x000000ffff057224 */ /* 0x004fe200078e000f */
[----:B------:R-:W-:-:S02]  /*40510*/  MOV R4, R13 ;  /* 0x0000000d00047202 */ /* 0x000fc40000000f00 */
[----:B-1----:R-:W2:Y:S01]  /*40520*/  LDL.LU R15, [R1+0x934] ;  /* 0x00093400010f7983 */ /* 0x002ea20000300800 */
[----:B------:R-:W-:-:S03]  /*40530*/  IADD3 R8, P4, PT, R8, UR12, RZ ;  /* 0x0000000c08087c10 */ /* 0x000fc6000ff9e0ff */
[----:B------:R-:W2:Y:S04]  /*40540*/  LDL.LU R13, [R1+0x954] ;  /* 0x00095400010d7983 */ /* 0x000ea80000300800 */
[----:B------:R1:W-:Y:S01]  /*40550*/  LDGSTS.E [R7+-0x1e300], desc[UR20][R4.64], P3 ;  /* 0xe1d0000004077fae */ /* 0x0003e200099a1014 */
[----:B------:R-:W-:-:S03]  /*40560*/  IADD3 R9, P5, PT, R9, UR12, RZ ;  /* 0x0000000c09097c10 */ /* 0x000fc6000ffbe0ff */
[----:B------:R-:W-:Y:S01]  /*40570*/  STL [R1+0x8b8], R8 ;  /* 0x0008b80801007387 */ /* 0x000fe20000100800 */
[----:B-1----:R-:W-:-:S03]  /*40580*/  LOP3.LUT R7, R252, 0x40, RZ, 0x3c, !PT ;  /* 0x00000040fc077812 */ /* 0x002fc600078e3cff */
[----:B------:R-:W-:Y:S01]  /*40590*/  STL [R1+0x8d8], R9 ;  /* 0x0008d80901007387 */ /* 0x000fe20000100800 */
[----:B------:R-:W-:Y:S02]  /*405a0*/  MOV R4, R8 ;  /* 0x0000000800047202 */ /* 0x000fe40000000f00 */
[----:B------:R-:W-:Y:S02]  /*405b0*/  IADD3 R7, PT, PT, R7, 0x100000, R6 ;  /* 0x0010000007077810 */ /* 0x000fe40007ffe006 */
[----:B------:R-:W-:Y:S02]  /*405c0*/  IADD3.X R10, PT, PT, R10, UR13, RZ, P4, !PT ;  /* 0x0000000d0a0a7c10 */ /* 0x000fe4000a7fe4ff */
[----:B------:R-:W-:-:S03]  /*405d0*/  IADD3.X R11, PT, PT, R11, UR13, RZ, P5, !PT ;  /* 0x0000000d0b0b7c10 */ /* 0x000fc6000affe4ff */
[----:B------:R-:W-:Y:S01]  /*405e0*/  IMAD.MOV.U32 R5, RZ, RZ, R10 ;  /* 0x000000ffff057224 */ /* 0x000fe200078e000a */
[----:B------:R1:W-:Y:S04]  /*405f0*/  STL [R1+0x8b4], R10 ;  /* 0x0008b40a01007387 */ /* 0x0003e80000100800 */
[----:B------:R1:W-:Y:S04]  /*40600*/  LDGSTS.E [R7+-0x1fe00], desc[UR20][R4.64], P3 ;  /* 0xe020000004077fae */ /* 0x0003e800099a1014 */
[----:B-1----:R-:W2:Y:S04]  /*40610*/  LDL.LU R10, [R1+0x978] ;  /* 0x00097800010a7983 */ /* 0x002ea80000300800 */
[----:B------:R-:W2:Y:S01]  /*40620*/  LDL.LU R8, [R1+0x998] ;  /* 0x0009980001087983 */ /* 0x000ea20000300800 */
[----:B------:R-:W-:-:S03]  /*40630*/  IMAD.MOV.U32 R5, RZ, RZ, R11 ;  /* 0x000000ffff057224 */ /* 0x000fc600078e000b */
[----:B------:R1:W-:Y:S01]  /*40640*/  STL [R1+0x8d4], R11 ;  /* 0x0008d40b01007387 */ /* 0x0003e20000100800 */
[----:B------:R-:W-:-:S05]  /*40650*/  MOV R4, R9 ;  /* 0x0000000900047202 */ /* 0x000fca0000000f00 */
[----:B------:R3:W-:Y:S04]  /*40660*/  LDGSTS.E [R7+-0x1fa00], desc[UR20][R4.64], P3 ;  /* 0xe060000004077fae */ /* 0x0007e800099a1014 */
[----:B-1----:R-:W2:Y:S04]  /*40670*/  LDL.LU R11, [R1+0x974] ;  /* 0x00097400010b7983 */ /* 0x002ea80000300800 */
[----:B------:R-:W2:Y:S01]  /*40680*/  LDL.LU R9, [R1+0x994] ;  /* 0x0009940001097983 */ /* 0x000ea20000300800 */
[----:B------:R-:W-:Y:S02]  /*40690*/  IADD3 R18, P4, PT, R18, UR12, RZ ;  /* 0x0000000c12127c10 */ /* 0x000fe4000ff9e0ff */
[----:B------:R-:W-:-:S03]  /*406a0*/  IADD3 R16, P5, PT, R16, UR12, RZ ;  /* 0x0000000c10107c10 */ /* 0x000fc6000ffbe0ff */
[----:B------:R-:W-:Y:S01]  /*406b0*/  STL [R1+0x8f8], R18 ;  /* 0x0008f81201007387 */ /* 0x000fe20000100800 */
[----:B---3--:R-:W-:Y:S02]  /*406c0*/  IADD3.X R19, PT, PT, R19, UR13, RZ, P4, !PT ;  /* 0x0000000d13137c10 */ /* 0x008fe4000a7fe4ff */
[----:B------:R-:W-:-:S03]  /*406d0*/  IADD3.X R17, PT, PT, R17, UR13, RZ, P5, !PT ;  /* 0x0000000d11117c10 */ /* 0x000fc6000affe4ff */
[----:B------:R1:W-:Y:S04]  /*406e0*/  STL [R1+0x8f4], R19 ;  /* 0x0008f41301007387 */ /* 0x0003e80000100800 */
[----:B------:R-:W-:Y:S04]  /*406f0*/  STL [R1+0x918], R16 ;  /* 0x0009181001007387 */ /* 0x000fe80000100800 */
[----:B------:R3:W-:Y:S04]  /*40700*/  STL [R1+0x914], R17 ;  /* 0x0009141101007387 */ /* 0x0007e80000100800 */
[----:B------:R-:W2:Y:S04]  /*40710*/  LDL.LU R23, [R1+0x8bc] ;  /* 0x0008bc0001177983 */ /* 0x000ea80000300800 */
[----:B------:R-:W2:Y:S04]  /*40720*/  LDL.LU R22, [R1+0x8c0] ;  /* 0x0008c00001167983 */ /* 0x000ea80000300800 */
[----:B------:R-:W2:Y:S04]  /*40730*/  LDL.LU R21, [R1+0x8dc] ;  /* 0x0008dc0001157983 */ /* 0x000ea80000300800 */
[----:B------:R-:W2:Y:S01]  /*40740*/  LDL.LU R20, [R1+0x8e0] ;  /* 0x0008e00001147983 */ /* 0x000ea20000300800 */
[----:B------:R-:W-:Y:S01]  /*40750*/  MOV R4, R18 ;  /* 0x0000001200047202 */ /* 0x000fe20000000f00 */
[----:B------:R-:W-:-:S05]  /*40760*/  IMAD.MOV.U32 R5, RZ, RZ, R19 ;  /* 0x000000ffff057224 */ /* 0x000fca00078e0013 */
[----:B------:R1:W-:Y:S02]  /*40770*/  LDGSTS.E [R7+-0x1f600], desc[UR20][R4.64], P3 ;  /* 0xe0a0000004077fae */ /* 0x0003e400099a1014 */
[----:B-1----:R-:W-:Y:S01]  /*40780*/  MOV R4, R16 ;  /* 0x0000001000047202 */ /* 0x002fe20000000f00 */
[----:B------:R-:W-:-:S05]  /*40790*/  IMAD.MOV.U32 R5, RZ, RZ, R17 ;  /* 0x000000ffff057224 */ /* 0x000fca00078e0011 */
[----:B------:R1:W-:Y:S01]  /*407a0*/  LDGSTS.E [R7+-0x1f200], desc[UR20][R4.64], P3 ;  /* 0xe0e0000004077fae */ /* 0x0003e200099a1014 */
[----:B----4-:R-:W-:Y:S02]  /*407b0*/  IADD3 R14, P4, PT, R14, UR12, RZ ;  /* 0x0000000c0e0e7c10 */ /* 0x010fe4000ff9e0ff */
[----:B------:R-:W-:-:S03]  /*407c0*/  IADD3 R12, P5, PT, R12, UR12, RZ ;  /* 0x0000000c0c0c7c10 */ /* 0x000fc6000ffbe0ff */
[----:B------:R4:W-:Y:S01]  /*407d0*/  STL [R1+0x938], R14 ;  /* 0x0009380e01007387 */ /* 0x0009e20000100800 */
[----:B--2---:R-:W-:Y:S02]  /*407e0*/  IADD3.X R15, PT, PT, R15, UR13, RZ, P4, !PT ;  /* 0x0000000d0f0f7c10 */ /* 0x004fe4000a7fe4ff */
[----:B------:R-:W-:-:S03]  /*407f0*/  IADD3.X R13, PT, PT, R13, UR13, RZ, P5, !PT ;  /* 0x0000000d0d0d7c10 */ /* 0x000fc6000affe4ff */
[----:B------:R-:W-:Y:S04]  /*40800*/  STL [R1+0x934], R15 ;  /* 0x0009340f01007387 */ /* 0x000fe80000100800 */
[----:B------:R2:W-:Y:S04]  /*40810*/  STL [R1+0x958], R12 ;  /* 0x0009580c01007387 */ /* 0x0005e80000100800 */
[----:B------:R2:W-:Y:S04]  /*40820*/  STL [R1+0x954], R13 ;  /* 0x0009540d01007387 */ /* 0x0005e80000100800 */
[----:B------:R-:W2:Y:S04]  /*40830*/  LDL.LU R19, [R1+0x8fc] ;  /* 0x0008fc0001137983 */ /* 0x000ea80000300800 */
[----:B------:R-:W2:Y:S01]  /*40840*/  LDL.LU R18, [R1+0x900] ;  /* 0x0009000001127983 */ /* 0x000ea20000300800 */
[----:B-1----:R-:W-:Y:S01]  /*40850*/  MOV R4, R14 ;  /* 0x0000000e00047202 */ /* 0x002fe20000000f00 */
[----:B------:R-:W-:-:S02]  /*40860*/  IMAD.MOV.U32 R5, RZ, RZ, R15 ;  /* 0x000000ffff057224 */ /* 0x000fc400078e000f */
[----:B---3--:R-:W3:Y:S04]  /*40870*/  LDL.LU R17, [R1+0x91c] ;  /* 0x00091c0001117983 */ /* 0x008ee80000300800 */
[----:B------:R-:W3:Y:S04]  /*40880*/  LDL.LU R16, [R1+0x920] ;  /* 0x0009200001107983 */ /* 0x000ee80000300800 */
[----:B------:R1:W-:Y:S04]  /*40890*/  LDGSTS.E [R7+-0x1ee00], desc[UR20][R4.64], P3 ;  /* 0xe120000004077fae */ /* 0x0003e800099a1014 */
[----:B----4-:R-:W4:Y:S01]  /*408a0*/  LDL.LU R14, [R1+0x940] ;  /* 0x00094000010e7983 */ /* 0x010f220000300800 */
[----:B-1----:R-:W-:-:S03]  /*408b0*/  MOV R4, R12 ;  /* 0x0000000c00047202 */ /* 0x002fc60000000f00 */
[----:B--2---:R-:W2:Y:S01]  /*408c0*/  LDL.LU R12, [R1+0x960] ;  /* 0x00096000010c7983 */ /* 0x004ea20000300800 */
[----:B------:R-:W-:Y:S02]  /*408d0*/  IADD3 R10, P4, PT, R10, UR12, RZ ;  /* 0x0000000c0a0a7c10 */ /* 0x000fe4000ff9e0ff */
[----:B------:R-:W-:-:S03]  /*408e0*/  IADD3 R8, P5, PT, R8, UR12, RZ ;  /* 0x0000000c08087c10 */ /* 0x000fc6000ffbe0ff */
[----:B------:R-:W-:Y:S01]  /*408f0*/  STL [R1+0x978], R10 ;  /* 0x0009780a01007387 */ /* 0x000fe20000100800 */
[----:B------:R-:W-:-:S05]  /*40900*/  IMAD.MOV.U32 R5, RZ, RZ, R13 ;  /* 0x000000ffff057224 */ /* 0x000fca00078e000d */
[----:B------:R1:W-:Y:S01]  /*40910*/  LDGSTS.E [R7+-0x1ea00], desc[UR20][R4.64], P3 ;  /* 0xe160000004077fae */ /* 0x0003e200099a1014 */
[----:B------:R-:W-:-:S05]  /*40920*/  IADD3.X R11, PT, PT, R11, UR13, RZ, P4, !PT ;  /* 0x0000000d0b0b7c10 */ /* 0x000fca000a7fe4ff */
[----:B------:R1:W-:Y:S01]  /*40930*/  STL [R1+0x974], R11 ;  /* 0x0009740b01007387 */ /* 0x0003e20000100800 */
[----:B------:R-:W-:-:S03]  /*40940*/  IADD3.X R9, PT, PT, R9, UR13, RZ, P5, !PT ;  /* 0x0000000d09097c10 */ /* 0x000fc6000affe4ff */
[----:B------:R-:W-:Y:S04]  /*40950*/  STL [R1+0x998], R8 ;  /* 0x0009980801007387 */ /* 0x000fe80000100800 */
[----:B------:R-:W2:Y:S01]  /*40960*/  LDL.LU R15, [R1+0x93c] ;  /* 0x00093c00010f7983 */ /* 0x000ea20000300800 */
[----:B-1----:R-:W-:Y:S01]  /*40970*/  MOV R4, R10 ;  /* 0x0000000a00047202 */ /* 0x002fe20000000f00 */
[----:B------:R-:W-:Y:S02]  /*40980*/  IMAD.MOV.U32 R5, RZ, RZ, R11 ;  /* 0x000000ffff057224 */ /* 0x000fe400078e000b */
[----:B------:R1:W-:Y:S04]  /*40990*/  STL [R1+0x994], R9 ;  /* 0x0009940901007387 */ /* 0x0003e80000100800 */
[----:B------:R-:W2:Y:S04]  /*409a0*/  LDL.LU R13, [R1+0x95c] ;  /* 0x00095c00010d7983 */ /* 0x000ea80000300800 */
[----:B------:R-:W2:Y:S04]  /*409b0*/  LDL.LU R11, [R1+0x97c] ;  /* 0x00097c00010b7983 */ /* 0x000ea80000300800 */
[----:B------:R-:W2:Y:S04]  /*409c0*/  LDL.LU R10, [R1+0x980] ;  /* 0x00098000010a7983 */ /* 0x000ea80000300800 */
[----:B------:R1:W-:Y:S02]  /*409d0*/  LDGSTS.E [R7+-0x1e600], desc[UR20][R4.64], P3 ;  /* 0xe1a0000004077fae */ /* 0x0003e400099a1014 */
[----:B-1----:R-:W-:Y:S01]  /*409e0*/  IMAD.MOV.U32 R5, RZ, RZ, R9 ;  /* 0x000000ffff057224 */ /* 0x002fe200078e0009 */
[----:B------:R-:W-:Y:S01]  /*409f0*/  MOV R4, R8 ;  /* 0x0000000800047202 */ /* 0x000fe20000000f00 */
[----:B------:R-:W2:Y:S04]  /*40a00*/  LDL.LU R9, [R1+0x99c] ;  /* 0x00099c0001097983 */ /* 0x000ea80000300800 */
[----:B------:R-:W2:Y:S04]  /*40a10*/  LDL.LU R8, [R1+0x9a0] ;  /* 0x0009a00001087983 */ /* 0x000ea80000300800 */
[----:B------:R1:W-:Y:S01]  /*40a20*/  LDGSTS.E [R7+-0x1e200], desc[UR20][R4.64], P3 ;  /* 0xe1e0000004077fae */ /* 0x0003e200099a1014 */
[----:B------:R-:W-:-:S04]  /*40a30*/  IADD3 R22, P4, PT, R22, UR12, RZ ;  /* 0x0000000c16167c10 */ /* 0x000fc8000ff9e0ff */
[----:B------:R-:W-:Y:S01]  /*40a40*/  IADD3.X R23, PT, PT, R23, UR13, RZ, P4, !PT ;  /* 0x0000000d17177c10 */ /* 0x000fe2000a7fe4ff */
[----:B------:R1:W-:Y:S01]  /*40a50*/  STL [R1+0x8c0], R22 ;  /* 0x0008c01601007387 */ /* 0x0003e20000100800 */
[----:B------:R-:W-:-:S03]  /*40a60*/  IADD3 R20, P5, PT, R20, UR12, RZ ;  /* 0x0000000c14147c10 */ /* 0x000fc6000ffbe0ff */
[----:B------:R2:W-:Y:S04]  /*40a70*/  STL [R1+0x8bc], R23 ;  /* 0x0008bc1701007387 */ /* 0x0005e80000100800 */
[----:B------:R2:W-:Y:S04]  /*40a80*/  STL [R1+0x8e0], R20 ;  /* 0x0008e01401007387 */ /* 0x0005e80000100800 */
[----:B------:R-:W2:Y:S01]  /*40a90*/  LDL R7, [R1+0xa44] ;  /* 0x000a440001077983 */ /* 0x000ea20000100800 */
[----:B-1----:R-:W-:Y:S01]  /*40aa0*/  LOP3.LUT R4, R252, 0x60, RZ, 0x3c, !PT ;  /* 0x00000060fc047812 */ /* 0x002fe200078e3cff */
[----:B------:R-:W-:Y:S01]  /*40ab0*/  IMAD.MOV.U32 R5, RZ, RZ, R23 ;  /* 0x000000ffff057224 */ /* 0x000fe200078e0017 */
[----:B------:R-:W-:-:S02]  /*40ac0*/  IADD3.X R21, PT, PT, R21, UR13, RZ, P5, !PT ;  /* 0x0000000d15157c10 */ /* 0x000fc4000affe4ff */
[----:B------:R-:W-:Y:S02]  /*40ad0*/  IADD3 R6, PT, PT, R4, 0x100000, R6 ;  /* 0x0010000004067810 */ /* 0x000fe40007ffe006 */
[----:B------:R-:W-:-:S05]  /*40ae0*/  MOV R4, R22 ;  /* 0x0000001600047202 */ /* 0x000fca0000000f00 */
[----:B------:R1:W-:Y:S02]  /*40af0*/  LDGSTS.E [R6+-0x1fd00], desc[UR20][R4.64], P3 ;  /* 0xe030000004067fae */ /* 0x0003e400099a1014 */
[----:B-1----:R-:W-:Y:S01]  /*40b00*/  MOV R4, R20 ;  /* 0x0000001400047202 */ /* 0x002fe20000000f00 */
[----:B------:R-:W-:-:S05]  /*40b10*/  IMAD.MOV.U32 R5, RZ, RZ, R21 ;  /* 0x000000ffff057224 */ /* 0x000fca00078e0015 */
[----:B------:R1:W-:Y:S04]  /*40b20*/  LDGSTS.E [R6+-0x1f900], desc[UR20][R4.64], P3 ;  /* 0xe070000004067fae */ /* 0x0003e800099a1014 */
[----:B------:R1:W-:Y:S01]  /*40b30*/  STL [R1+0x8dc], R21 ;  /* 0x0008dc1501007387 */ /* 0x0003e20000100800 */
[----:B------:R-:W-:-:S04]  /*40b40*/  UIADD3 UR17, UPT, UPT, UR17, 0x1, URZ ;  /* 0x0000000111117890 */ /* 0x000fc8000fffe0ff */
[----:B------:R-:W-:-:S04]  /*40b50*/  UISETP.GT.AND UP1, UPT, UR17, 0x1, UPT ;  /* 0x000000011100788c */ /* 0x000fc8000bf24270 */
[----:B------:R-:W-:Y:S01]  /*40b60*/  USEL UR9, URZ, 0x1, !UP1 ;  /* 0x00000001ff097887 */ /* 0x000fe2000c800000 */
[----:B------:R-:W-:-:S04]  /*40b70*/  IADD3 R18, P4, PT, R18, UR12, RZ ;  /* 0x0000000c12127c10 */ /* 0x000fc8000ff9e0ff */
[----:B------:R-:W-:Y:S02]  /*40b80*/  IADD3.X R19, PT, PT, R19, UR13, RZ, P4, !PT ;  /* 0x0000000d13137c10 */ /* 0x000fe4000a7fe4ff */
[----:B---3--:R-:W-:-:S03]  /*40b90*/  IADD3 R16, P5, PT, R16, UR12, RZ ;  /* 0x0000000c10107c10 */ /* 0x008fc6000ffbe0ff */
[----:B-1----:R-:W-:Y:S01]  /*40ba0*/  IMAD.MOV.U32 R5, RZ, RZ, R19 ;  /* 0x000000ffff057224 */ /* 0x002fe200078e0013 */
[----:B------:R-:W-:Y:S02]  /*40bb0*/  MOV R4, R18 ;  /* 0x0000001200047202 */ /* 0x000fe40000000f00 */
[----:B------:R-:W-:-:S03]  /*40bc0*/  IADD3.X R17, PT, PT, R17, UR13, RZ, P5, !PT ;  /* 0x0000000d11117c10 */ /* 0x000fc6000affe4ff */
[----:B------:R1:W-:Y:S01]  /*40bd0*/  LDGSTS.E [R6+-0x1f500], desc[UR20][R4.64], P3 ;  /* 0xe0b0000004067fae */ /* 0x0003e200099a1014 */
[----:B----4-:R-:W-:Y:S02]  /*40be0*/  IADD3 R14, P4, PT, R14, UR12, RZ ;  /* 0x0000000c0e0e7c10 */ /* 0x010fe4000ff9e0ff */
[----:B-1----:R-:W-:Y:S01]  /*40bf0*/  MOV R4, R16 ;  /* 0x0000001000047202 */ /* 0x002fe20000000f00 */
[----:B------:R-:W-:Y:S01]  /*40c00*/  IMAD.MOV.U32 R5, RZ, RZ, R17 ;  /* 0x000000ffff057224 */ /* 0x000fe200078e0011 */
[----:B--2---:R-:W-:-:S04]  /*40c10*/  IADD3 R12, P5, PT, R12, UR12, RZ ;  /* 0x0000000c0c0c7c10 */ /* 0x004fc8000ffbe0ff */
[----:B------:R1:W-:Y:S04]  /*40c20*/  LDGSTS.E [R6+-0x1f100], desc[UR20][R4.64], P3 ;  /* 0xe0f0000004067fae */ /* 0x0003e800099a1014 */
[----:B------:R2:W-:Y:S01]  /*40c30*/  STL [R1+0x900], R18 ;  /* 0x0009001201007387 */ /* 0x0005e20000100800 */
[----:B-1----:R-:W-:-:S03]  /*40c40*/  MOV R4, R14 ;  /* 0x0000000e00047202 */ /* 0x002fc60000000f00 */
[----:B------:R2:W-:Y:S04]  /*40c50*/  STL [R1+0x8fc], R19 ;  /* 0x0008fc1301007387 */ /* 0x0005e80000100800 */
[----:B------:R2:W-:Y:S01]  /*40c60*/  STL [R1+0x920], R16 ;  /* 0x0009201001007387 */ /* 0x0005e20000100800 */
[----:B------:R-:W-:-:S05]  /*40c70*/  IADD3.X R15, PT, PT, R15, UR13, RZ, P4, !PT ;  /* 0x0000000d0f0f7c10 */ /* 0x000fca000a7fe4ff */
[----:B------:R-:W-:Y:S01]  /*40c80*/  IMAD.MOV.U32 R5, RZ, RZ, R15 ;  /* 0x000000ffff057224 */ /* 0x000fe200078e000f */
[----:B------:R-:W-:-:S04]  /*40c90*/  IADD3.X R13, PT, PT, R13, UR13, RZ, P5, !PT ;  /* 0x0000000d0d0d7c10 */ /* 0x000fc8000affe4ff */
[----:B------:R1:W-:Y:S01]  /*40ca0*/  LDGSTS.E [R6+-0x1ed00], desc[UR20][R4.64], P3 ;  /* 0xe130000004067fae */ /* 0x0003e200099a1014 */
[----:B------:R-:W-:-:S04]  /*40cb0*/  IADD3 R10, P4, PT, R10, UR12, RZ ;  /* 0x0000000c0a0a7c10 */ /* 0x000fc8000ff9e0ff */
[----:B------:R-:W-:Y:S02]  /*40cc0*/  IADD3.X R11, PT, PT, R11, UR13, RZ, P4, !PT ;  /* 0x0000000d0b0b7c10 */ /* 0x000fe4000a7fe4ff */
[----:B-1----:R-:W-:Y:S01]  /*40cd0*/  MOV R4, R12 ;  /* 0x0000000c00047202 */ /* 0x002fe20000000f00 */
[----:B------:R-:W-:Y:S01]  /*40ce0*/  IMAD.MOV.U32 R5, RZ, RZ, R13 ;  /* 0x000000ffff057224 */ /* 0x000fe200078e000d */
[----:B------:R2:W-:Y:S04]  /*40cf0*/  STL [R1+0x91c], R17 ;  /* 0x00091c1101007387 */ /* 0x0005e80000100800 */
[----:B------:R1:W-:Y:S04]  /*40d00*/  LDGSTS.E [R6+-0x1e900], desc[UR20][R4.64], P3 ;  /* 0xe170000004067fae */ /* 0x0003e800099a1014 */
[----:B------:R2:W-:Y:S01]  /*40d10*/  STL [R1+0x940], R14 ;  /* 0x0009400e01007387 */ /* 0x0005e20000100800 */
[----:B------:R-:W-:-:S03]  /*40d20*/  IADD3 R8, P5, PT, R8, UR12, RZ ;  /* 0x0000000c08087c10 */ /* 0x000fc6000ffbe0ff */
[----:B------:R2:W-:Y:S01]  /*40d30*/  STL [R1+0x93c], R15 ;  /* 0x00093c0f01007387 */ /* 0x0005e20000100800 */
[----:B-1----:R-:W-:Y:S01]  /*40d40*/  MOV R4, R10 ;  /* 0x0000000a00047202 */ /* 0x002fe20000000f00 */
[----:B------:R-:W-:Y:S01]  /*40d50*/  IMAD.MOV.U32 R5, RZ, RZ, R11 ;  /* 0x000000ffff057224 */ /* 0x000fe200078e000b */
[----:B------:R-:W-:Y:S01]  /*40d60*/  IADD3.X R9, PT, PT, R9, UR13, RZ, P5, !PT ;  /* 0x0000000d09097c10 */ /* 0x000fe2000affe4ff */
[----:B------:R2:W-:Y:S04]  /*40d70*/  STL [R1+0x960], R12 ;  /* 0x0009600c01007387 */ /* 0x0005e80000100800 */
[----:B------:R2:W-:Y:S04]  /*40d80*/  STL [R1+0x95c], R13 ;  /* 0x00095c0d01007387 */ /* 0x0005e80000100800 */
[----:B------:R2:W-:Y:S04]  /*40d90*/  STL [R1+0x980], R10 ;  /* 0x0009800a01007387 */ /* 0x0005e80000100800 */
[----:B------:R2:W-:Y:S04]  /*40da0*/  STL [R1+0x97c], R11 ;  /* 0x00097c0b01007387 */ /* 0x0005e80000100800 */
[----:B------:R1:W-:Y:S04]  /*40db0*/  LDGSTS.E [R6+-0x1e500], desc[UR20][R4.64], P3 ;  /* 0xe1b0000004067fae */ /* 0x0003e800099a1014 */
[----:B------:R2:W-:Y:S04]  /*40dc0*/  STL [R1+0x9a0], R8 ;  /* 0x0009a00801007387 */ /* 0x0005e80000100800 */
[----:B------:R2:W-:Y:S01]  /*40dd0*/  STL [R1+0x99c], R9 ;  /* 0x00099c0901007387 */ /* 0x0005e20000100800 */
[----:B-1----:R-:W-:Y:S01]  /*40de0*/  MOV R4, R8 ;  /* 0x0000000800047202 */ /* 0x002fe20000000f00 */
[----:B------:R-:W-:-:S05]  /*40df0*/  IMAD.MOV.U32 R5, RZ, RZ, R9 ;  /* 0x000000ffff057224 */ /* 0x000fca00078e0009 */
[----:B------:R1:W-:Y:S01]  /*40e00*/  LDGSTS.E [R6+-0x1e100], desc[UR20][R4.64], P3 ;  /* 0xe1f0000004067fae */ /* 0x0003e200099a1014 */
[----:B------:R-:W-:Y:S02]  /*40e10*/  USEL UR17, UR17, URZ, !UP1 ;  /* 0x000000ff11117287 */ /* 0x000fe4000c800000 */
[----:B------:R-:W-:Y:S01]  /*40e20*/  ULOP3.LUT UR9, UR4, UR9, URZ, 0x3c, !UPT ;  /* 0x0000000904097292 */ /* 0x000fe2000f8e3cff */
[----:B------:R-:W0:Y:S01]  /*40e30*/  LDGDEPBAR ;  /* 0x00000000000079af */ /* 0x000e220000000000 */
[----:B-1----:R-:W-:Y:S01]  /*40e40*/  IMAD.U32 R4, RZ, RZ, UR4 ;  /* 0x00000004ff047e24 */ /* 0x002fe2000f8e00ff */
[C---:B------:R-:W-:Y:S02]  /*40e50*/  ISETP.NE.U32.AND P3, PT, R2.reuse, R7, PT ;  /* 0x000000070200720c */ /* 0x040fe40003f65070 */
[----:B------:R-:W-:-:S11]  /*40e60*/  IADD3 R2, PT, PT, R2, 0x1, RZ ;  /* 0x0000000102027810 */ /* 0x000fd60007ffe0ff */
[----:B--2---:R-:W-:Y:S05]  /*40e70*/  @P3 BRA `(.L_x_12) ;  /* 0xffffff28000c3947 */ /* 0x004fea000383ffff */
.L_x_9:
[----:B------:R-:W1:Y:S01]  /*40e80*/  LDC R200, c[0x0][0x3b4] ;  /* 0x0000ed00ffc87b82 */ /* 0x000e620000000800 */
[----:B------:R-:W2:Y:S01]  /*40e90*/  LDCU UR32, c[0x0][0x3b8] ;  /* 0x00007700ff2077ac */ /* 0x000ea20008000800 */
[----:B------:R-:W3:Y:S01]  /*40ea0*/  LDCU.64 UR34, c[0x0][0x398] ;  /* 0x00007300ff2277ac */ /* 0x000ee20008000a00 */
[----:B------:R-:W4:Y:S01]  /*40eb0*/  LDCU.128 UR12, c[0x0][0x390] ;  /* 0x00007200ff0c77ac */ /* 0x000f220008000c00 */
[----:B------:R-:W-:Y:S05]  /*40ec0*/  @!P0 BRA `(.L_x_13) ;  /* 0x0000000000108947 */ /* 0x000fea0003800000 */
[----:B------:R-:W-:-:S06]  /*40ed0*/  USHF.L.U32 UR4, UR4, 0x1f, URZ ;  /* 0x0000001f04047899 */ /* 0x000fcc00080006ff */
[----:B------:R-:W-:-:S04]  /*40ee0*/  MOV R0, UR4 ;  /* 0x0000000400007c02 */ /* 0x000fc80008000f00 */
[----:B------:R-:W5:Y:S02]  /*40ef0*/  SYNCS.PHASECHK.TRANS64.TRYWAIT P0, [UR8], R0 ;  /* 0x00000000ff0075a7 */ /* 0x000f640008001108 */
[----:B-----5:R-:W-:Y:S05]  /*40f00*/  @!P0 BRA `(.L_x_14) ;  /* 0x0000005400ec8947 */ /* 0x020fea0003800000 */
.L_x_13:
[----:B------:R-:W5:Y:S01]  /*40f10*/  LDL.LU R213, [R1+0xa30] ;  /* 0x000a300001d57983 */ /* 0x000f620000300800 */
[----:B------:R-:W-:-:S04]  /*40f20*/  DEPBAR.LE SB0, 0x0 ;  /* 0x000080000000791a */ /* 0x000fc80000000000 */
[----:B----4-:R-:W4:Y:S01]  /*40f30*/  LDL.LU R210, [R1+0xa34] ;  /* 0x000a340001d27983 */ /* 0x010f220000300800 */
[----:B------:R-:W3:Y:S03]  /*40f40*/  LDCU.64 UR8, c[0x0][0x398] ;  /* 0x00007300ff0877ac */ /* 0x000ee60008000a00 */
[----:B------:R-:W3:Y:S01]  /*40f50*/  LDL.LU R209, [R1+0xa40] ;  /* 0x000a400001d17983 */ /* 0x000ee20000300800 */
[----:B------:R-:W2:Y:S03]  /*40f60*/  LDCU.64 UR4, c[0x0][0x398] ;  /* 0x00007300ff0477ac */ /* 0x000ea60008000a00 */
[----:B------:R-:W2:Y:S01]  /*40f70*/  LDL.LU R207, [R1+0xa3c] ;  /* 0x000a3c0001cf7983 */ /* 0x000ea20000300800 */
[----:B------:R-:W1:Y:S01]  /*40f80*/  LDCU.64 UR30, c[0x0][0x398] ;  /* 0x00007300ff1e77ac */ /* 0x000e620008000a00 */
[----:B------:R-:W-:Y:S06]  /*40f90*/  BAR.SYNC.DEFER_BLOCKING 0x0 ;  /* 0x0000000000007b1d */ /* 0x000fec0000010000 */
[----:B------:R-:W1:Y:S01]  /*40fa0*/  LDCU.64 UR28, c[0x0][0x398] ;  /* 0x00007300ff1c77ac */ /* 0x000e620008000a00 */
[----:B------:R-:W2:Y:S01]  /*40fb0*/  LDL.LU R206, [R1+0xa38] ;  /* 0x000a380001ce7983 */ /* 0x000ea20000300800 */
[----:B------:R-:W1:Y:S01]  /*40fc0*/  LDCU.64 UR26, c[0x0][0x398] ;  /* 0x00007300ff1a77ac */ /* 0x000e620008000a00 */
[----:B------:R-:W1:Y:S01]  /*40fd0*/  LDCU.64 UR24, c[0x0][0x398] ;  /* 0x00007300ff1877ac */ /* 0x000e620008000a00 */
[----:B------:R-:W1:Y:S01]  /*40fe0*/  LDCU.64 UR22, c[0x0][0x398] ;  /* 0x00007300ff1677ac */ /* 0x000e620008000a00 */
[----:B------:R-:W1:Y:S01]  /*40ff0*/  LDCU.64 UR18, c[0x0][0x398] ;  /* 0x00007300ff1277ac */ /* 0x000e620008000a00 */
[----:B------:R-:W1:Y:S02]  /*41000*/  @!P1 SYNCS.CCTL.IV [UR7+0x100000] ;  /* 0x10000000ff0099b1 */ /* 0x000e640008000007 */
[----:B-1----:R-:W-:Y:S06]  /*41010*/  BAR.SYNC.DEFER_BLOCKING 0x0 ;  /* 0x0000000000007b1d */ /* 0x002fec0000010000 */
[----:B------:R-:W1:Y:S01]  /*41020*/  LDCU.64 UR16, c[0x0][0x398] ;  /* 0x00007300ff1077ac */ /* 0x000e620008000a00 */
[----:B------:R-:W1:Y:S01]  /*41030*/  LDTM.x64 R4, tmem[UR11] ;  /* 0x0000000b000479ee */ /* 0x000e620008340000 */
[----:B------:R-:W2:Y:S01]  /*41040*/  LDTM.x64 R132, tmem[UR11+0x40] ;  /* 0x0000400b008479ee */ /* 0x000ea20008340000 */
[----:B------:R-:W2:Y:S01]  /*41050*/  LDTM.x64 R68, tmem[UR11+0x80] ;  /* 0x0000800b004479ee */ /* 0x000ea20008340000 */
[----:B------:R-:W1:Y:S01]  /*41060*/  LDCU UR52, c[0x0][0x398] ;  /* 0x00007300ff3477ac */ /* 0x000e620008000800 */
[----:B------:R-:W1:Y:S01]  /*41070*/  LDCU UR54, c[0x0][0x398] ;  /* 0x00007300ff3677ac */ /* 0x000e620008000800 */
[----:B------:R-:W1:Y:S01]  /*41080*/  LDCU UR74, c[0x0][0x398] ;  /* 0x00007300ff4a77ac */ /* 0x000e620008000800 */
[----:B------:R-:W1:Y:S01]  /*41090*/  LDCU UR50, c[0x0][0x398] ;  /* 0x00007300ff3277ac */ /* 0x000e620008000800 */
[----:B------:R-:W2:Y:S01]  /*410a0*/  @!P1 SYNCS.CCTL.IV [UR7+0x100008] ;  /* 0x10000800ff0099b1 */ /* 0x000ea20008000007 */
[----:B------:R-:W2:Y:S01]  /*410b0*/  LDCU.64 UR6, c[0x0][0x398] ;  /* 0x00007300ff0677ac */ /* 0x000ea20008000a00 */
[----:B------:R-:W2:Y:S01]  /*410c0*/  LDCU UR42, c[0x0][0x398] ;  /* 0x00007300ff2a77ac */ /* 0x000ea20008000800 */
[----:B-1----:R-:W-:Y:S01]  /*410d0*/  STL [R1+0x4], R5 ;  /* 0x0000040501007387 */ /* 0x002fe20000100800 */
[----:B------:R-:W-:Y:S01]  /*410e0*/  IMAD.MOV.U32 R198, RZ, RZ, R4 ;  /* 0x000000ffffc67224 */ /* 0x000fe200078e0004 */
[----:B------:R-:W-:Y:S01]  /*410f0*/  MOV R252, R25 ;  /* 0x0000001900fc7202 */ /* 0x000fe20000000f00 */
[----:B------:R-:W-:Y:S01]  /*41100*/  IMAD.MOV.U32 R251, RZ, RZ, R26 ;  /* 0x000000fffffb7224 */ /* 0x000fe200078e001a */
[----:B------:R-:W-:Y:S01]  /*41110*/  STL.64 [R1+0x8], R6 ;  /* 0x0000080601007387 */ /* 0x000fe20000100a00 */
[----:B------:R-:W-:Y:S01]  /*41120*/  MOV R250, R27 ;  /* 0x0000001b00fa7202 */ /* 0x000fe20000000f00 */
[----:B------:R-:W-:Y:S01]  /*41130*/  IMAD.MOV.U32 R249, RZ, RZ, R28 ;  /* 0x000000fffff97224 */ /* 0x000fe200078e001c */
[----:B------:R-:W-:Y:S01]  /*41140*/  MOV R248, R29 ;  /* 0x0000001d00f87202 */ /* 0x000fe20000000f00 */
[----:B------:R-:W-:Y:S01]  /*41150*/  STL.64 [R1+0x10], R8 ;  /* 0x0000100801007387 */ /* 0x000fe20000100a00 */
        /* <DEDUP_REMOVED lines=44> */
[----:B------:R1:W-:Y:S01]  /*41420*/  STL [R1+0x50], R24 ;  /* 0x0000501801007387 */ /* 0x0003e20000100800 */
[----:B------:R-:W-:Y:S01]  /*41430*/  MOV R205, R67 ;  /* 0x0000004300cd7202 */ /* 0x000fe20000000f00 */
[----:B------:R-:W2:Y:S02]  /*41440*/  LDCU UR72, c[0x0][0x398] ;  /* 0x00007300ff4877ac */ /* 0x000ea40008000800 */
[----:B------:R1:W-:Y:S01]  /*41450*/  STL [R1+0xbd4], R251 ;  /* 0x000bd4fb01007387 */ /* 0x0003e20000100800 */
[----:B------:R-:W2:Y:S01]  /*41460*/  LDCU UR33, c[0x0][0x398] ;  /* 0x00007300ff2177ac */ /* 0x000ea20008000800 */
[----:B-1----:R-:W1:Y:S01]  /*41470*/  LDTM.x64 R4, tmem[UR11+0xc0] ;  /* 0x0000c00b000479ee */ /* 0x002e620008340000 */
[----:B------:R-:W-:Y:S01]  /*41480*/  NOP ;  /* 0x0000000000007918 */ /* 0x000fe20000000000 */
[----:B------:R-:W1:Y:S01]  /*41490*/  LDCU UR75, c[0x0][0x398] ;  /* 0x00007300ff4b77ac */ /* 0x000e620008000800 */
[----:B------:R-:W2:Y:S01]  /*414a0*/  LDL.LU R251, [R1+0x8] ;  /* 0x0000080001fb7983 */ /* 0x000ea20000300800 */
[----:B------:R-:W1:Y:S03]  /*414b0*/  LDCU UR53, c[0x0][0x398] ;  /* 0x00007300ff3577ac */ /* 0x000e660008000800 */
[----:B------:R1:W-:Y:S01]  /*414c0*/  STL [R1+0xbd0], R252 ;  /* 0x000bd0fc01007387 */ /* 0x0003e20000100800 */
[----:B------:R-:W2:Y:S01]  /*414d0*/  LDCU UR70, c[0x0][0x398] ;  /* 0x00007300ff4677ac */ /* 0x000ea20008000800 */
[----:B------:R-:W2:Y:S02]  /*414e0*/  LDCU UR37, c[0x0][0x398] ;  /* 0x00007300ff2577ac */ /* 0x000ea40008000800 */
[----:B-1----:R-:W2:Y:S01]  /*414f0*/  LDL.LU R252, [R1+0xc] ;  /* 0x00000c0001fc7983 */ /* 0x002ea20000300800 */
[----:B------:R-:W1:Y:S01]  /*41500*/  LDCU UR73, c[0x0][0x398] ;  /* 0x00007300ff4977ac */ /* 0x000e620008000800 */
        /* <DEDUP_REMOVED lines=32> */
[----:B--2--5:R-:W-:-:S02]  /*41710*/  IMAD R204, R213, UR32, RZ ;  /* 0x00000020d5cc7c24 */ /* 0x024fc4000f8e02ff */
[C---:B----4-:R-:W-:Y:S01]  /*41720*/  IMAD R0, R210.reuse, R200, RZ ;  /* 0x000000c8d2007224 */ /* 0x050fe200078e02ff */
[----:B------:R-:W-:Y:S01]  /*41730*/  ISETP.GE.AND P0, PT, R210, UR14, PT ;  /* 0x0000000ed2007c0c */ /* 0x000fe2000bf06270 */
[----:B------:R-:W2:Y:S03]  /*41740*/  LDCU UR14, c[0x0][0x39c] ;  /* 0x00007380ff0e77ac */ /* 0x000ea60008000800 */
[C---:B------:R-:W-:Y:S02]  /*41750*/  LEA R2, P2, R0.reuse, UR12, 0x2 ;  /* 0x0000000c00027c11 */ /* 0x040fe4000f8410ff */
[----:B---3--:R-:W-:Y:S01]  /*41760*/  ISETP.LT.AND P0, PT, R213, UR35, !P0 ;  /* 0x00000023d5007c0c */ /* 0x008fe2000c701270 */
[----:B------:R-:W3:Y:S01]  /*41770*/  LDCU UR35, c[0x0][0x398] ;  /* 0x00007300ff2377ac */ /* 0x000ee20008000800 */
[----:B------:R-:W-:Y:S01]  /*41780*/  LEA.HI.X.SX32 R3, R0, UR13, 0x2, P2 ;  /* 0x0000000d00037c11 */ /* 0x000fe200090f16ff */
[----:B------:R-:W-:-:S02]  /*41790*/  IMAD R0, R200, 0x80, R0 ;  /* 0x00000080c8007824 */ /* 0x000fc400078e0200 */
[----:B------:R-:W-:-:S08]  /*417a0*/  IMAD.WIDE R196, R204, 0x4, R2 ;  /* 0x00000004ccc47825 */ /* 0x000fd000078e0202 */
[----:B------:R4:W-:Y:S01]  /*417b0*/  @P0 STG.E desc[UR20][R196.64], R198 ;  /* 0x000000c6c4000986 */ /* 0x0009e2000c101914 */
[----:B------:R-:W-:-:S04]  /*417c0*/  ISETP.GE.AND P0, PT, R213, UR15, PT ;  /* 0x0000000fd5007c0c */ /* 0x000fc8000bf06270 */
[----:B------:R-:W-:Y:S01]  /*417d0*/  ISETP.LT.AND P2, PT, R209, UR8, !P0 ;  /* 0x00000008d1007c0c */ /* 0x000fe2000c741270 */
[----:B------:R-:W5:Y:S01]  /*417e0*/  LDCU UR8, c[0x0][0x398] ;  /* 0x00007300ff0877ac */ /* 0x000f620008000800 */
[----:B----4-:R-:W-:-:S04]  /*417f0*/  LEA R196, P1, R0, UR12, 0x2 ;  /* 0x0000000c00c47c11 */ /* 0x010fc8000f8210ff */
[----:B------:R-:W-:Y:S02]  /*41800*/  LEA.HI.X.SX32 R197, R0, UR13, 0x2, P1 ;  /* 0x0000000d00c57c11 */ /* 0x000fe400088f16ff */
[----:B------:R-:W-:Y:S01]  /*41810*/  LEA R0, R200, R0, 0x7 ;  /* 0x00000000c8007211 */ /* 0x000fe200078e38ff */
[----:B------:R-:W-:-:S05]  /*41820*/  IMAD.WIDE R198, R204, 0x4, R196 ;  /* 0x00000004ccc67825 */ /* 0x000fca00078e02c4 */
[----:B------:R4:W-:Y:S01]  /*41830*/  @P2 STG.E desc[UR20][R198.64], R132 ;  /* 0x00000084c6002986 */ /* 0x0009e2000c101914 */
[----:B------:R-:W-:Y:S01]  /*41840*/  ISETP.LT.AND P2, PT, R207, UR6, !P0 ;  /* 0x00000006cf007c0c */ /* 0x000fe2000c741270 */
[----:B------:R-:W1:Y:S01]  /*41850*/  LDCU UR6, c[0x0][0x398] ;  /* 0x00007300ff0677ac */ /* 0x000e620008000800 */
[----:B----4-:R-:W-:Y:S01]  /*41860*/  LEA R198, P1, R0, UR12, 0x2 ;  /* 0x0000000c00c67c11 */ /* 0x010fe2000f8210ff */
[----:B------:R-:W-:-:S03]  /*41870*/  IMAD R132, R200, 0x80, R0 ;  /* 0x00000080c8847824 */ /* 0x000fc600078e0200 */
[----:B------:R-:W-:-:S03]  /*41880*/  LEA.HI.X.SX32 R199, R0, UR13, 0x2, P1 ;  /* 0x0000000d00c77c11 */ /* 0x000fc600088f16ff */
[----:B------:R-:W-:-:S05]  /*41890*/  IMAD.WIDE R200, R204, 0x4, R198 ;  /* 0x00000004ccc87825 */ /* 0x000fca00078e02c6 */
[----:B------:R4:W-:Y:S04]  /*418a0*/  @P2 STG.E desc[UR20][R200.64], R68 ;  /* 0x00000044c8002986 */ /* 0x0009e8000c101914 */
[----:B----4-:R-:W4:Y:S01]  /*418b0*/  LDL.LU R68, [R1+0x4] ;  /* 0x0000040001447983 */ /* 0x010f220000300800 */
[----:B------:R-:W-:Y:S02]  /*418c0*/  LEA R200, P1, R132, UR12, 0x2 ;  /* 0x0000000c84c87c11 */ /* 0x000fe4000f8210ff */
[----:B------:R-:W-:Y:S01]  /*418d0*/  ISETP.LT.AND P0, PT, R206, UR4, !P0 ;  /* 0x00000004ce007c0c */ /* 0x000fe2000c701270 */
[----:B------:R-:W1:Y:S01]  /*418e0*/  LDCU UR4, c[0x0][0x398] ;  /* 0x00007300ff0477ac */ /* 0x000e620008000800 */
[----:B------:R-:W-:Y:S02]  /*418f0*/  LEA.HI.X.SX32 R201, R132, UR13, 0x2, P1 ;  /* 0x0000000d84c97c11 */ /* 0x000fe400088f16ff */
[----:B------:R-:W-:Y:S01]  /*41900*/  IADD3 R0, PT, PT, R213, 0x1, RZ ;  /* 0x00000001d5007810 */ /* 0x000fe20007ffe0ff */
[----:B------:R-:W1:Y:S01]  /*41910*/  LDCU.64 UR12, c[0x0][0x398] ;  /* 0x00007300ff0c77ac */ /* 0x000e620008000a00 */
[----:B------:R-:W-:-:S07]  /*41920*/  IMAD.WIDE R202, R204, 0x4, R200 ;  /* 0x00000004ccca7825 */ /* 0x000fce00078e02c8 */
[----:B------:R1:W-:Y:S01]  /*41930*/  @P0 STG.E desc[UR20][R202.64], R4 ;  /* 0x00000004ca000986 */ /* 0x0003e2000c101914 */
[----:B------:R-:W-:Y:S01]  /*41940*/  ISETP.GE.AND P0, PT, R0, UR15, PT ;  /* 0x0000000f00007c0c */ /* 0x000fe2000bf06270 */
[----:B------:R-:W-:Y:S02]  /*41950*/  VIADD R0, R204, UR32 ;  /* 0x00000020cc007c36 */ /* 0x000fe40008000000 */
[----:B------:R-:W2:Y:S01]  /*41960*/  LDL.LU R204, [R1+0x50] ;  /* 0x0000500001cc7983 */ /* 0x000ea20000300800 */
[----:B------:R-:W-:Y:S01]  /*41970*/  ISETP.LT.AND P1, PT, R210, UR30, !P0 ;  /* 0x0000001ed2007c0c */ /* 0x000fe2000c721270 */
[----:B------:R-:W2:Y:S01]  /*41980*/  LDCU UR30, c[0x0][0x398] ;  /* 0x00007300ff1e77ac */ /* 0x000ea20008000800 */
[----:B-1----:R-:W-:Y:S01]  /*41990*/  IMAD.WIDE R202, R0, 0x4, R2 ;  /* 0x0000000400ca7825 */ /* 0x002fe200078e0202 */
[----:B------:R-:W-:Y:S01]  /*419a0*/  ISETP.LT.AND P2, PT, R207, UR26, !P0 ;  /* 0x0000001acf007c0c */ /* 0x000fe2000c741270 */
[----:B------:R-:W1:Y:S01]  /*419b0*/  LDCU UR26, c[0x0][0x398] ;  /* 0x00007300ff1a77ac */ /* 0x000e620008000800 */
[----:B------:R-:W-:-:S08]  /*419c0*/  IADD3 R4, PT, PT, R213, 0x2, RZ ;  /* 0x00000002d5047810 */ /* 0x000fd00007ffe0ff */
[----:B----4-:R4:W-:Y:S01]  /*419d0*/  @P1 STG.E desc[UR20][R202.64], R68 ;  /* 0x00000044ca001986 */ /* 0x0109e2000c101914 */
[----:B------:R-:W-:Y:S01]  /*419e0*/  ISETP.LT.AND P1, PT, R209, UR28, !P0 ;  /* 0x0000001cd1007c0c */ /* 0x000fe2000c721270 */
[----:B------:R-:W1:Y:S01]  /*419f0*/  LDCU UR28, c[0x0][0x398] ;  /* 0x00007300ff1c77ac */ /* 0x000e620008000800 */
[----:B------:R-:W-:Y:S01]  /*41a00*/  ISETP.LT.AND P0, PT, R206, UR24, !P0 ;  /* 0x00000018ce007c0c */ /* 0x000fe2000c701270 */
[----:B------:R-:W1:Y:S01]  /*41a10*/  LDCU UR24, c[0x0][0x398] ;  /* 0x00007300ff1877ac */ /* 0x000e620008000800 */
[----:B----4-:R-:W-:-:S09]  /*41a20*/  IMAD.WIDE R202, R0, 0x4, R196 ;  /* 0x0000000400ca7825 */ /* 0x010fd200078e02c4 */
[----:B------:R4:W-:Y:S02]  /*41a30*/  @P1 STG.E desc[UR20][R202.64], R133 ;  /* 0x00000085ca001986 */ /* 0x0009e4000c101914 */
[C---:B----4-:R-:W-:Y:S02]  /*41a40*/  IMAD.WIDE R132, R0.reuse, 0x4, R198 ;  /* 0x0000000400847825 */ /* 0x050fe400078e02c6 */
[----:B------:R-:W4:Y:S04]  /*41a50*/  LDL.LU R202, [R1+0x48] ;  /* 0x0000480001ca7983 */ /* 0x000f280000300800 */
[----:B------:R1:W-:Y:S04]  /*41a60*/  @P2 STG.E desc[UR20][R132.64], R69 ;  /* 0x0000004584002986 */ /* 0x0003e8000c101914 */
[----:B------:R-:W2:Y:S01]  /*41a70*/  LDL.LU R203, [R1+0x4c] ;  /* 0x00004c0001cb7983 */ /* 0x000ea20000300800 */
[----:B-1----:R-:W-:-:S03]  /*41a80*/  IMAD.WIDE R68, R0, 0x4, R200 ;  /* 0x0000000400447825 */ /* 0x002fc600078e02c8 */
[----:B------:R-:W2:Y:S04]  /*41a90*/  LDL.LU R132, [R1+0x40] ;  /* 0x0000400001847983 */ /* 0x000ea80000300800 */
[----:B------:R1:W-:Y:S01]  /*41aa0*/  @P0 STG.E desc[UR20][R68.64], R5 ;  /* 0x0000000544000986 */ /* 0x0003e2000c101914 */
[----:B------:R-:W-:Y:S01]  /*41ab0*/  ISETP.GE.AND P0, PT, R4, UR15, PT ;  /* 0x0000000f04007c0c */ /* 0x000fe2000bf06270 */
[----:B------:R-:W-:Y:S02]  /*41ac0*/  VIADD R0, R0, UR32 ;  /* 0x0000002000007c36 */ /* 0x000fe40008000000 */
[----:B------:R-:W2:Y:S01]  /*41ad0*/  LDL.LU R133, [R1+0x44] ;  /* 0x0000440001857983 */ /* 0x000ea20000300800 */
[----:B------:R-:W-:Y:S01]  /*41ae0*/  ISETP.LT.AND P1, PT, R210, UR22, !P0 ;  /* 0x00000016d2007c0c */ /* 0x000fe2000c721270 */
[----:B------:R-:W2:Y:S01]  /*41af0*/  LDCU UR22, c[0x0][0x398] ;  /* 0x00007300ff1677ac */ /* 0x000ea20008000800 */
[C---:B-1----:R-:W-:Y:S01]  /*41b00*/  IMAD.WIDE R4, R0.reuse, 0x4, R2 ;  /* 0x0000000400047825 */ /* 0x042fe200078e0202 */
[----:B------:R-:W2:Y:S04]  /*41b10*/  LDL.LU R69, [R1+0x14] ;  /* 0x0000140001457983 */ /* 0x000ea80000300800 */
[----:B------:R-:W2:Y:S06]  /*41b20*/  LDL.LU R68, [R1+0x3c] ;  /* 0x00003c0001447983 */ /* 0x000eac0000300800 */
[----:B------:R1:W-:Y:S01]  /*41b30*/  @P1 STG.E desc[UR20][R4.64], R251 ;  /* 0x000000fb04001986 */ /* 0x0003e2000c101914 */
[----:B------:R-:W-:Y:S01]  /*41b40*/  ISETP.LT.AND P1, PT, R209, UR18, !P0 ;  /* 0x00000012d1007c0c */ /* 0x000fe2000c721270 */
[----:B------:R-:W2:Y:S01]  /*41b50*/  LDCU UR18, c[0x0][0x398] ;  /* 0x00007300ff1277ac */ /* 0x000ea20008000800 */
[----:B-1----:R-:W-:Y:S01]  /*41b60*/  IMAD.WIDE R4, R0, 0x4, R196 ;  /* 0x0000000400047825 */ /* 0x002fe200078e02c4 */
[----:B------:R-:W2:Y:S10]  /*41b70*/  LDL.LU R251, [R1+0xbd4] ;  /* 0x000bd40001fb7983 */ /* 0x000eb40000300800 */
[----:B------:R1:W-:Y:S01]  /*41b80*/  @P1 STG.E desc[UR20][R4.64], R134 ;  /* 0x0000008604001986 */ /* 0x0003e2000c101914 */
[----:B------:R-:W-:Y:S01]  /*41b90*/  ISETP.LT.AND P1, PT, R207, UR12, !P0 ;  /* 0x0000000ccf007c0c */ /* 0x000fe2000c721270 */
[----:B------:R-:W2:Y:S01]  /*41ba0*/  LDCU UR12, c[0x0][0x398] ;  /* 0x00007300ff0c77ac */ /* 0x000ea20008000800 */
[----:B------:R-:W-:Y:S01]  /*41bb0*/  ISETP.LT.AND P0, PT, R206, UR16, !P0 ;  /* 0x00000010ce007c0c */ /* 0x000fe2000c701270 */
[----:B------:R-:W2:Y:S01]  /*41bc0*/  LDCU UR16, c[0x0][0x398] ;  /* 0x00007300ff1077ac */ /* 0x000ea20008000800 */
[C---:B-1----:R-:W-:Y:S01]  /*41bd0*/  IMAD.WIDE R4, R0.reuse, 0x4, R198 ;  /* 0x0000000400047825 */ /* 0x042fe200078e02c6 */
[----:B------:R-:W2:Y:S08]  /*41be0*/  LDL.LU R134, [R1+0x38] ;  /* 0x0000380001867983 */ /* 0x000eb00000300800 */
[----:B------:R1:W-:Y:S02]  /*41bf0*/  @P1 STG.E desc[UR20][R4.64], R70 ;  /* 0x0000004604001986 */ /* 0x0003e4000c101914 */
[----:B-1----:R-:W-:-:S02]  /*41c00*/  IMAD.WIDE R4, R0, 0x4, R200 ;  /* 0x0000000400047825 */ /* 0x002fc400078e02c8 */
[----:B------:R-:W2:Y:S04]  /*41c10*/  LDL.LU R70, [R1+0x1c] ;  /* 0x00001c0001467983 */ /* 0x000ea80000300800 */
[----:B------:R1:W-:Y:S04]  /*41c20*/  @P0 STG.E desc[UR20][R4.64], R6 ;  /* 0x0000000604000986 */ /* 0x0003e8000c101914 */
[----:B-1----:R-:W2:Y:S01]  /*41c30*/  LDL.LU R6, [R1+0x10] ;  /* 0x0000100001067983 */ /* 0x002ea20000300800 */
[----:B------:R-:W-:-:S04]  /*41c40*/  IADD3 R4, PT, PT, R213, 0x3, RZ ;  /* 0x00000003d5047810 */ /* 0x000fc80007ffe0ff */
[----:B------:R-:W-:-:S04]  /*41c50*/  ISETP.GE.AND P0, PT, R4, UR15, PT ;  /* 0x0000000f04007c0c */ /* 0x000fc8000bf06270 */
[----:B------:R-:W-:Y:S01]  /*41c60*/  ISETP.LT.AND P1, PT, R210, UR34, !P0 ;  /* 0x00000022d2007c0c */ /* 0x000fe2000c721270 */
[----:B------:R-:W-:Y:S01]  /*41c70*/  VIADD R0, R0, UR32 ;  /* 0x0000002000007c36 */ /* 0x000fe20008000000 */
[----:B------:R-:W-:Y:S01]  /*41c80*/  ISETP.LT.AND P2, PT, R207, UR6, !P0 ;  /* 0x00000006cf007c0c */ /* 0x000fe2000c741270 */
[----:B------:R-:W1:Y:S02]  /*41c90*/  LDCU UR6, c[0x0][0x398] ;  /* 0x00007300ff0677ac */ /* 0x000e640008000800 */
[C---:B------:R-:W-:Y:S01]  /*41ca0*/  IMAD.WIDE R4, R0.reuse, 0x4, R2 ;  /* 0x0000000400047825 */ /* 0x040fe200078e0202 */
[----:B------:R-:W1:Y:S07]  /*41cb0*/  LDCU UR34, c[0x0][0x398] ;  /* 0x00007300ff2277ac */ /* 0x000e6e0008000800 */
[----:B------:R1:W-:Y:S01]  /*41cc0*/  @P1 STG.E desc[UR20][R4.64], R252 ;  /* 0x000000fc04001986 */ /* 0x0003e2000c101914 */
[----:B------:R-:W-:Y:S01]  /*41cd0*/  ISETP.LT.AND P1, PT, R209, UR4, !P0 ;  /* 0x00000004d1007c0c */ /* 0x000fe2000c721270 */
[----:B------:R-:W3:Y:S01]  /*41ce0*/  LDCU UR4, c[0x0][0x398] ;  /* 0x00007300ff0477ac */ /* 0x000ee20008000800 */
[----:B-1----:R-:W-:Y:S01]  /*41cf0*/  IMAD.WIDE R4, R0, 0x4, R196 ;  /* 0x0000000400047825 */ /* 0x002fe200078e02c4 */
[----:B------:R-:W4:Y:S10]  /*41d00*/  LDL.LU R252, [R1+0xbd0] ;  /* 0x000bd00001fc7983 */ /* 0x000f340000300800 */
[----:B------:R1:W-:Y:S01]  /*41d10*/  @P1 STG.E desc[UR20][R4.64], R135 ;  /* 0x0000008704001986 */ /* 0x0003e2000c101914 */
[----:B---3--:R-:W-:Y:S01]  /*41d20*/  ISETP.LT.AND P0, PT, R206, UR4, !P0 ;  /* 0x00000004ce007c0c */ /* 0x008fe2000c701270 */
[----:B------:R-:W3:Y:S01]  /*41d30*/  LDCU UR4, c[0x0][0x398] ;  /* 0x00007300ff0477ac */ /* 0x000ee20008000800 */
[C---:B-1----:R-:W-:Y:S01]  /*41d40*/  IMAD.WIDE R4, R0.reuse, 0x4, R198 ;  /* 0x0000000400047825 */ /* 0x042fe200078e02c6 */
[----:B------:R-:W4:Y:S04]  /*41d50*/  LDL.LU R135, [R1+0x34] ;  /* 0x0000340001877983 */ /* 0x000f280000300800 */
[----:B------:R1:W-:Y:S02]  /*41d60*/  @P2 STG.E desc[UR20][R4.64], R71 ;  /* 0x0000004704002986 */ /* 0x0003e4000c101914 */
[----:B-1----:R-:W-:-:S05]  /*41d70*/  IMAD.WIDE R4, R0, 0x4, R200 ;  /* 0x0000000400047825 */ /* 0x002fca00078e02c8 */
[----:B------:R1:W-:Y:S02]  /*41d80*/  @P0 STG.E desc[UR20][R4.64], R7 ;  /* 0x0000000704000986 */ /* 0x0003e4000c101914 */
[----:B-1----:R-:W-:-:S04]  /*41d90*/  IADD3 R4, PT, PT, R213, 0x4, RZ ;  /* 0x00000004d5047810 */ /* 0x002fc80007ffe0ff */
[----:B------:R-:W-:-:S04]  /*41da0*/  ISETP.GE.AND P0, PT, R4, UR15, PT ;  /* 0x0000000f04007c0c */ /* 0x000fc8000bf06270 */
[----:B---3--:R-:W-:Y:S01]  /*41db0*/  ISETP.LT.AND P1, PT, R210, UR4, !P0 ;  /* 0x00000004d2007c0c */ /* 0x008fe2000c721270 */
[----:B------:R-:W-:Y:S01]  /*41dc0*/  VIADD R0, R0, UR32 ;  /* 0x0000002000007c36 */ /* 0x000fe20008000000 */
[----:B------:R-:W1:Y:S03]  /*41dd0*/  LDCU UR4, c[0x0][0x398] ;  /* 0x00007300ff0477ac */ /* 0x000e660008000800 */
[C---:B------:R-:W-:Y:S01]  /*41de0*/  IMAD.WIDE R4, R0.reuse, 0x4, R2 ;  /* 0x0000000400047825 */ /* 0x040fe200078e0202 */
[----:B-1----:R-:W-:Y:S01]  /*41df0*/  ISETP.LT.AND P2, PT, R207, UR4, !P0 ;  /* 0x00000004cf007c0c */ /* 0x002fe2000c741270 */
[----:B------:R-:W1:Y:S06]  /*41e00*/  LDCU UR4, c[0x0][0x398] ;  /* 0x00007300ff0477ac */ /* 0x000e6c0008000800 */
[----:B--2---:R2:W-:Y:S01]  /*41e10*/  @P1 STG.E desc[UR20][R4.64], R6 ;  /* 0x0000000604001986 */ /* 0x0045e2000c101914 */
[----:B------:R-:W-:Y:S01]  /*41e20*/  ISETP.LT.AND P1, PT, R209, UR6, !P0 ;  /* 0x00000006d1007c0c */ /* 0x000fe2000c721270 */
[----:B------:R-:W3:Y:S01]  /*41e30*/  LDCU UR6, c[0x0][0x398] ;  /* 0x00007300ff0677ac */ /* 0x000ee20008000800 */
[----:B--2---:R-:W-:-:S11]  /*41e40*/  IMAD.WIDE R4, R0, 0x4, R196 ;  /* 0x0000000400047825 */ /* 0x004fd600078e02c4 */
[----:B------:R2:W-:Y:S01]  /*41e50*/  @P1 STG.E desc[UR20][R4.64], R136 ;  /* 0x0000008804001986 */ /* 0x0005e2000c101914 */
[----:B---3--:R-:W-:Y:S01]  /*41e60*/  ISETP.LT.AND P0, PT, R206, UR6, !P0 ;  /* 0x00000006ce007c0c */ /* 0x008fe2000c701270 */
[----:B------:R-:W3:Y:S01]  /*41e70*/  LDCU UR6, c[0x0][0x398] ;  /* 0x00007300ff0677ac */ /* 0x000ee20008000800 */
[C---:B--2---:R-:W-:Y:S01]  /*41e80*/  IMAD.WIDE R4, R0.reuse, 0x4, R198 ;  /* 0x0000000400047825 */ /* 0x044fe200078e02c6 */
[----:B------:R-:W-:Y:S01]  /*41e90*/  IADD3 R6, PT, PT, R213, 0x5, RZ ;  /* 0x00000005d5067810 */ /* 0x000fe20007ffe0ff */
[----:B------:R-:W2:Y:S04]  /*41ea0*/  LDL.LU R136, [R1+0x30] ;  /* 0x0000300001887983 */ /* 0x000ea80000300800 */
[----:B------:R1:W-:Y:S02]  /*41eb0*/  @P2 STG.E desc[UR20][R4.64], R72 ;  /* 0x0000004804002986 */ /* 0x0003e4000c101914 */
[----:B-1----:R-:W-:-:S02]  /*41ec0*/  IMAD.WIDE R4, R0, 0x4, R200 ;  /* 0x0000000400047825 */ /* 0x002fc400078e02c8 */
[----:B------:R-:W2:Y:S04]  /*41ed0*/  LDL.LU R72, [R1+0x2c] ;  /* 0x00002c0001487983 */ /* 0x000ea80000300800 */
[----:B------:R1:W-:Y:S01]  /*41ee0*/  @P0 STG.E desc[UR20][R4.64], R8 ;  /* 0x0000000804000986 */ /* 0x0003e2000c101914 */
[----:B------:R-:W-:-:S04]  /*41ef0*/  ISETP.GE.AND P0, PT, R6, UR15, PT ;  /* 0x0000000f06007c0c */ /* 0x000fc8000bf06270 */
[----:B------:R-:W-:Y:S01]  /*41f00*/  ISETP.LT.AND P1, PT, R210, UR4, !P0 ;  /* 0x00000004d2007c0c */ /* 0x000fe2000c721270 */
[----:B------:R-:W-:Y:S01]  /*41f10*/  VIADD R0, R0, UR32 ;  /* 0x0000002000007c36 */ /* 0x000fe20008000000 */
[----:B------:R-:W3:Y:S03]  /*41f20*/  LDCU UR4, c[0x0][0x398] ;  /* 0x00007300ff0477ac */ /* 0x000ee60008000800 */
[----:B-1----:R-:W-:-:S08]  /*41f30*/  IMAD.WIDE R4, R0, 0x4, R2 ;  /* 0x0000000400047825 */ /* 0x002fd000078e0202 */
[----:B------:R1:W-:Y:S04]  /*41f40*/  @P1 STG.E desc[UR20][R4.64], R69 ;  /* 0x0000004504001986 */ /* 0x0003e8000c101914 */
[----:B-1----:R-:W2:Y:S01]  /*41f50*/  LDL.LU R69, [R1+0x18] ;  /* 0x0000180001457983 */ /* 0x002ea20000300800 */
[----:B---3--:R-:W-:Y:S02]  /*41f60*/  ISETP.LT.AND P1, PT, R209, UR4, !P0 ;  /* 0x00000004d1007c0c */ /* 0x008fe4000c721270 */
[----:B------:R-:W-:Y:S01]  /*41f70*/  ISETP.LT.AND P2, PT, R207, UR52, !P0 ;  /* 0x00000034cf007c0c */ /* 0x000fe2000c741270 */
[----:B------:R-:W-:Y:S01]  /*41f80*/  IMAD.WIDE R4, R0, 0x4, R196 ;  /* 0x0000000400047825 */ /* 0x000fe200078e02c4 */
[----:B------:R-:W-:Y:S01]  /*41f90*/  ISETP.LT.AND P0, PT, R206, UR54, !P0 ;  /* 0x00000036ce007c0c */ /* 0x000fe2000c701270 */
[----:B------:R-:W1:Y:S01]  /*41fa0*/  LDCU UR4, c[0x0][0x39c] ;  /* 0x00007380ff0477ac */ /* 0x000e620008000800 */
[C---:B------:R-:W-:Y:S01]  /*41fb0*/  IADD3 R6, PT, PT, R213.reuse, 0x6, RZ ;  /* 0x00000006d5067810 */ /* 0x040fe20007ffe0ff */
[C---:B------:R-:W-:Y:S01]  /*41fc0*/  VIADD R8, R213.reuse, 0x8 ;  /* 0x00000008d5087836 */ /* 0x040fe20000000000 */
[----:B------:R-:W3:Y:S05]  /*41fd0*/  LDCU UR52, c[0x0][0x398] ;  /* 0x00007300ff3477ac */ /* 0x000eea0008000800 */
[----:B------:R1:W-:Y:S01]  /*41fe0*/  @P1 STG.E desc[UR20][R4.64], R137 ;  /* 0x0000008904001986 */ /* 0x0003e2000c101914 */
[----:B------:R-:W-:Y:S01]  /*41ff0*/  ISETP.GE.AND P5, PT, R6, UR15, PT ;  /* 0x0000000f06007c0c */ /* 0x000fe2000bfa6270 */
[----:B------:R-:W2:Y:S01]  /*42000*/  LDCU UR54, c[0x0][0x398] ;  /* 0x00007300ff3677ac */ /* 0x000ea20008000800 */
[----:B-1----:R-:W-:Y:S01]  /*42010*/  IMAD.WIDE R4, R0, 0x4, R198 ;  /* 0x0000000400047825 */ /* 0x002fe200078e02c6 */
[----:B------:R-:W3:Y:S04]  /*42020*/  LDL.LU R137, [R1+0x28] ;  /* 0x0000280001897983 */ /* 0x000ee80000300800 */
[----:B------:R1:W-:Y:S01]  /*42030*/  @P2 STG.E desc[UR20][R4.64], R73 ;  /* 0x0000004904002986 */ /* 0x0003e2000c101914 */
[----:B------:R-:W-:Y:S01]  /*42040*/  ISETP.LT.AND P2, PT, R210, UR26, !P5 ;  /* 0x0000001ad2007c0c */ /* 0x000fe2000ef41270 */
[----:B------:R-:W2:Y:S01]  /*42050*/  LDCU UR26, c[0x0][0x398] ;  /* 0x00007300ff1a77ac */ /* 0x000ea20008000800 */
[----:B------:R-:W-:Y:S01]  /*42060*/  IADD3 R6, PT, PT, R213, 0x7, RZ ;  /* 0x00000007d5067810 */ /* 0x000fe20007ffe0ff */
[C---:B-1----:R-:W-:Y:S01]  /*42070*/  IMAD.WIDE R4, R0.reuse, 0x4, R200 ;  /* 0x0000000400047825 */ /* 0x042fe200078e02c8 */
[----:B------:R-:W3:Y:S04]  /*42080*/  LDL.LU R73, [R1+0x24] ;  /* 0x0000240001497983 */ /* 0x000ee80000300800 */
[----:B------:R1:W-:Y:S01]  /*42090*/  @P0 STG.E desc[UR20][R4.64], R9 ;  /* 0x0000000904000986 */ /* 0x0003e2000c101914 */
[----:B------:R-:W-:Y:S01]  /*420a0*/  ISETP.LT.AND P0, PT, R209, UR74, !P5 ;  /* 0x0000004ad1007c0c */ /* 0x000fe2000ef01270 */
[----:B------:R-:W-:Y:S01]  /*420b0*/  VIADD R0, R0, UR32 ;  /* 0x0000002000007c36 */ /* 0x000fe20008000000 */
[----:B------:R-:W-:Y:S01]  /*420c0*/  ISETP.GE.AND P3, PT, R6, UR15, PT ;  /* 0x0000000f06007c0c */ /* 0x000fe2000bf66270 */
[----:B------:R-:W2:Y:S02]  /*420d0*/  LDCU UR74, c[0x0][0x39c] ;  /* 0x00007380ff4a77ac */ /* 0x000ea40008000800 */
[----:B------:R-:W-:-:S04]  /*420e0*/  IMAD.WIDE R6, R0, 0x4, R196 ;  /* 0x0000000400067825 */ /* 0x000fc800078e02c4 */
[----:B-1----:R-:W-:-:S05]  /*420f0*/  IMAD.WIDE R4, R0, 0x4, R2 ;  /* 0x0000000400047825 */ /* 0x002fca00078e0202 */
[----:B--2---:R-:W-:Y:S04]  /*42100*/  @P2 STG.E desc[UR20][R4.64], R69 ;  /* 0x0000004504002986 */ /* 0x004fe8000c101914 */
[----:B------:R1:W-:Y:S04]  /*42110*/  @P0 STG.E desc[UR20][R6.64], R138 ;  /* 0x0000008a06000986 */ /* 0x0003e8000c101914 */
[----:B-1----:R-:W2:Y:S01]  /*42120*/  LDL.LU R138, [R1+0x20] ;  /* 0x00002000018a7983 */ /* 0x002ea20000300800 */
[----:B------:R-:W-:Y:S01]  /*42130*/  ISETP.LT.AND P1, PT, R207, UR18, !P5 ;  /* 0x00000012cf007c0c */ /* 0x000fe2000ef21270 */
[----:B------:R-:W-:Y:S01]  /*42140*/  IMAD.WIDE R4, R0, 0x4, R198 ;  /* 0x0000000400047825 */ /* 0x000fe200078e02c6 */
[----:B------:R-:W-:Y:S01]  /*42150*/  ISETP.LT.AND P5, PT, R206, UR34, !P5 ;  /* 0x00000022ce007c0c */ /* 0x000fe2000efa1270 */
[----:B------:R-:W1:Y:S01]  /*42160*/  LDCU UR18, c[0x0][0x398] ;  /* 0x00007300ff1277ac */ /* 0x000e620008000800 */
[----:B------:R-:W-:-:S02]  /*42170*/  ISETP.LT.AND P2, PT, R210, UR50, !P3 ;  /* 0x00000032d2007c0c */ /* 0x000fc4000df41270 */
[----:B------:R-:W-:Y:S02]  /*42180*/  ISETP.LT.AND P0, PT, R209, UR42, !P3 ;  /* 0x0000002ad1007c0c */ /* 0x000fe4000df01270 */
[----:B------:R-:W-:Y:S01]  /*42190*/  ISETP.GE.AND P4, PT, R8, UR15, PT ;  /* 0x0000000f08007c0c */ /* 0x000fe2000bf86270 */
[----:B------:R-:W-:Y:S01]  /*421a0*/  VIADD R69, R0, UR32 ;  /* 0x0000002000457c36 */ /* 0x000fe20008000000 */
[----:B------:R-:W-:Y:S01]  /*421b0*/  IADD3 R8, PT, PT, R213, 0x9, RZ ;  /* 0x00000009d5087810 */ /* 0x000fe20007ffe0ff */
[----:B------:R-:W1:Y:S02]  /*421c0*/  LDCU UR34, c[0x0][0x398] ;  /* 0x00007300ff2277ac */ /* 0x000e640008000800 */
[----:B------:R4:W-:Y:S01]  /*421d0*/  @P1 STG.E desc[UR20][R4.64], R74 ;  /* 0x0000004a04001986 */ /* 0x0009e2000c101914 */
[----:B------:R-:W-:Y:S01]  /*421e0*/  ISETP.GE.AND P6, PT, R8, UR15, PT ;  /* 0x0000000f08007c0c */ /* 0x000fe2000bfc6270 */
[----:B------:R-:W-:Y:S01]  /*421f0*/  IMAD.WIDE R8, R69, 0x4, R2 ;  /* 0x0000000445087825 */ /* 0x000fe200078e0202 */
[----:B------:R-:W-:Y:S01]  /*42200*/  ISETP.LT.AND P1, PT, R207, UR72, !P3 ;  /* 0x00000048cf007c0c */ /* 0x000fe2000df21270 */
[----:B------:R-:W1:Y:S02]  /*42210*/  LDCU UR50, c[0x0][0x398] ;  /* 0x00007300ff3277ac */ /* 0x000e640008000800 */
[----:B------:R-:W-:Y:S01]  /*42220*/  IMAD.WIDE R6, R69, 0x4, R196 ;  /* 0x0000000445067825 */ /* 0x000fe200078e02c4 */
[----:B------:R-:W1:Y:S03]  /*42230*/  LDCU UR42, c[0x0][0x398] ;  /* 0x00007300ff2a77ac */ /* 0x000e660008000800 */
[----:B----4-:R-:W-:Y:S01]  /*42240*/  IMAD.WIDE R4, R0, 0x4, R200 ;  /* 0x0000000400047825 */ /* 0x010fe200078e02c8 */
[----:B------:R-:W-:Y:S01]  /*42250*/  ISETP.LT.AND P3, PT, R206, UR33, !P3 ;  /* 0x00000021ce007c0c */ /* 0x000fe2000df61270 */
[----:B------:R-:W4:Y:S03]  /*42260*/  LDCU UR72, c[0x0][0x39c] ;  /* 0x00007380ff4877ac */ /* 0x000f260008000800 */
[----:B------:R1:W-:Y:S01]  /*42270*/  @P5 STG.E desc[UR20][R4.64], R10 ;  /* 0x0000000a04005986 */ /* 0x0003e2000c101914 */
[----:B------:R-:W-:Y:S01]  /*42280*/  IADD3 R0, PT, PT, R213, 0xa, RZ ;  /* 0x0000000ad5007810 */ /* 0x000fe20007ffe0ff */
[----:B------:R-:W2:Y:S02]  /*42290*/  LDCU UR33, c[0x0][0x398] ;  /* 0x00007300ff2177ac */ /* 0x000ea40008000800 */
[----:B------:R3:W-:Y:S01]  /*422a0*/  @P2 STG.E desc[UR20][R8.64], R70 ;  /* 0x0000004608002986 */ /* 0x0007e2000c101914 */
[----:B------:R-:W-:Y:S01]  /*422b0*/  ISETP.LT.AND P2, PT, R210, UR75, !P4 ;  /* 0x0000004bd2007c0c */ /* 0x000fe2000e741270 */
[----:B------:R-:W2:Y:S02]  /*422c0*/  LDCU UR75, c[0x0][0x398] ;  /* 0x00007300ff4b77ac */ /* 0x000ea40008000800 */
[----:B------:R4:W-:Y:S01]  /*422d0*/  @P0 STG.E desc[UR20][R6.64], R139 ;  /* 0x0000008b06000986 */ /* 0x0009e2000c101914 */
[----:B------:R-:W-:Y:S01]  /*422e0*/  ISETP.LT.AND P0, PT, R209, UR24, !P4 ;  /* 0x00000018d1007c0c */ /* 0x000fe2000e701270 */
[----:B------:R-:W2:Y:S01]  /*422f0*/  LDCU UR24, c[0x0][0x398] ;  /* 0x00007300ff1877ac */ /* 0x000ea20008000800 */
[----:B-1----:R-:W-:-:S04]  /*42300*/  IMAD.WIDE R4, R69, 0x4, R198 ;  /* 0x0000000445047825 */ /* 0x002fc800078e02c6 */
[----:B---3--:R-:W-:-:S04]  /*42310*/  IMAD.WIDE R70, R69, 0x4, R200 ;  /* 0x0000000445467825 */ /* 0x008fc800078e02c8 */
[----:B------:R-:W-:Y:S01]  /*42320*/  VIADD R69, R69, UR32 ;  /* 0x0000002045457c36 */ /* 0x000fe20008000000 */
[----:B------:R1:W-:Y:S01]  /*42330*/  @P1 STG.E desc[UR20][R4.64], R75 ;  /* 0x0000004b04001986 */ /* 0x0003e2000c101914 */
[----:B------:R-:W-:Y:S01]  /*42340*/  ISETP.LT.AND P1, PT, R207, UR53, !P4 ;  /* 0x00000035cf007c0c */ /* 0x000fe2000e721270 */
[----:B------:R-:W3:Y:S01]  /*42350*/  LDCU UR53, c[0x0][0x398] ;  /* 0x00007300ff3577ac */ /* 0x000ee20008000800 */
[C---:B----4-:R-:W-:Y:S01]  /*42360*/  IMAD.WIDE R6, R69.reuse, 0x4, R2 ;  /* 0x0000000445067825 */ /* 0x050fe200078e0202 */
[----:B------:R4:W-:Y:S01]  /*42370*/  @P3 STG.E desc[UR20][R70.64], R11 ;  /* 0x0000000b46003986 */ /* 0x0009e2000c101914 */
[----:B------:R-:W-:Y:S01]  /*42380*/  ISETP.LT.AND P4, PT, R206, UR70, !P4 ;  /* 0x00000046ce007c0c */ /* 0x000fe2000e781270 */
[----:B------:R-:W2:Y:S01]  /*42390*/  LDCU UR70, c[0x0][0x39c] ;  /* 0x00007380ff4677ac */ /* 0x000ea20008000800 */
[----:B------:R-:W-:Y:S01]  /*423a0*/  ISETP.LT.AND P3, PT, R210, UR37, !P6 ;  /* 0x00000025d2007c0c */ /* 0x000fe2000f761270 */
[C---:B------:R-:W-:Y:S01]  /*423b0*/  IMAD.WIDE R8, R69.reuse, 0x4, R198 ;  /* 0x0000000445087825 */ /* 0x040fe200078e02c6 */
[----:B------:R-:W-:Y:S01]  /*423c0*/  ISETP.GE.AND P5, PT, R0, UR15, PT ;  /* 0x0000000f00007c0c */ /* 0x000fe2000bfa6270 */
[----:B------:R-:W2:Y:S02]  /*423d0*/  LDCU UR37, c[0x0][0x398] ;  /* 0x00007300ff2577ac */ /* 0x000ea40008000800 */
[----:B-1----:R-:W-:-:S04]  /*423e0*/  IMAD.WIDE R4, R69, 0x4, R196 ;  /* 0x0000000445047825 */ /* 0x002fc800078e02c4 */
[----:B----4-:R-:W-:-:S04]  /*423f0*/  IMAD.WIDE R10, R69, 0x4, R200 ;  /* 0x00000004450a7825 */ /* 0x010fc800078e02c8 */
[----:B------:R-:W-:Y:S01]  /*42400*/  VIADD R69, R69, UR32 ;  /* 0x0000002045457c36 */ /* 0x000fe20008000000 */
[----:B------:R-:W-:Y:S01]  /*42410*/  IADD3 R0, PT, PT, R213, 0xb, RZ ;  /* 0x0000000bd5007810 */ /* 0x000fe20007ffe0ff */
[----:B--2---:R1:W-:Y:S01]  /*42420*/  @P2 STG.E desc[UR20][R6.64], R138 ;  /* 0x0000008a06002986 */ /* 0x0043e2000c101914 */
[----:B------:R-:W-:Y:S01]  /*42430*/  ISETP.LT.AND P2, PT, R207, UR40, !P6 ;  /* 0x00000028cf007c0c */ /* 0x000fe2000f741270 */
[----:B------:R-:W2:Y:S02]  /*42440*/  LDCU UR40, c[0x0][0x398] ;  /* 0x00007300ff2877ac */ /* 0x000ea40008000800 */
[----:B------:R4:W-:Y:S01]  /*42450*/  @P0 STG.E desc[UR20][R4.64], R140 ;  /* 0x0000008c04000986 */ /* 0x0009e2000c101914 */
[----:B------:R-:W-:Y:S01]  /*42460*/  ISETP.LT.AND P0, PT, R209, UR73, !P6 ;  /* 0x00000049d1007c0c */ /* 0x000fe2000f701270 */
[----:B------:R-:W2:Y:S02]  /*42470*/  LDCU UR73, c[0x0][0x398] ;  /* 0x00007300ff4977ac */ /* 0x000ea40008000800 */
[----:B------:R3:W-:Y:S01]  /*42480*/  @P1 STG.E desc[UR20][R8.64], R76 ;  /* 0x0000004c08001986 */ /* 0x0007e2000c101914 */
[----:B-1----:R-:W-:-:S04]  /*42490*/  IMAD.WIDE R6, R69, 0x4, R196 ;  /* 0x0000000445067825 */ /* 0x002fc800078e02c4 */
[C---:B----4-:R-:W-:Y:S01]  /*424a0*/  IMAD.WIDE R4, R69.reuse, 0x4, R2 ;  /* 0x0000000445047825 */ /* 0x050fe200078e0202 */
[----:B------:R1:W-:Y:S03]  /*424b0*/  @P4 STG.E desc[UR20][R10.64], R12 ;  /* 0x0000000c0a004986 */ /* 0x0003e6000c101914 */
[----:B---3--:R-:W-:Y:S01]  /*424c0*/  IMAD.WIDE R8, R69, 0x4, R198 ;  /* 0x0000000445087825 */ /* 0x008fe200078e02c6 */
[----:B------:R3:W-:Y:S01]  /*424d0*/  @P3 STG.E desc[UR20][R4.64], R73 ;  /* 0x0000004904003986 */ /* 0x0007e2000c101914 */
[----:B------:R-:W-:Y:S01]  /*424e0*/  ISETP.LT.AND P6, PT, R206, UR48, !P6 ;  /* 0x00000030ce007c0c */ /* 0x000fe2000f7c1270 */
[----:B------:R-:W4:Y:S01]  /*424f0*/  LDCU UR48, c[0x0][0x398] ;  /* 0x00007300ff3077ac */ /* 0x000f220008000800 */
[----:B------:R-:W-:Y:S01]  /*42500*/  ISETP.LT.AND P3, PT, R210, UR68, !P5 ;  /* 0x00000044d2007c0c */ /* 0x000fe2000ef61270 */
[----:B------:R2:W-:Y:S01]  /*42510*/  @P0 STG.E desc[UR20][R6.64], R141 ;  /* 0x0000008d06000986 */ /* 0x0005e2000c101914 */
[----:B------:R-:W-:Y:S01]  /*42520*/  ISETP.LT.AND P4, PT, R207, UR71, !P5 ;  /* 0x00000047cf007c0c */ /* 0x000fe2000ef81270 */
[----:B------:R-:W4:Y:S02]  /*42530*/  LDCU UR68, c[0x0][0x39c] ;  /* 0x00007380ff4477ac */ /* 0x000f240008000800 */
[----:B------:R2:W-:Y:S01]  /*42540*/  @P2 STG.E desc[UR20][R8.64], R77 ;  /* 0x0000004d08002986 */ /* 0x0005e2000c101914 */
[----:B------:R-:W-:Y:S01]  /*42550*/  ISETP.LT.AND P2, PT, R209, UR51, !P5 ;  /* 0x00000033d1007c0c */ /* 0x000fe2000ef41270 */
[C---:B-1----:R-:W-:Y:S01]  /*42560*/  IMAD.WIDE R10, R69.reuse, 0x4, R200 ;  /* 0x00000004450a7825 */ /* 0x042fe200078e02c8 */
[----:B------:R-:W-:Y:S01]  /*42570*/  ISETP.GE.AND P1, PT, R0, UR15, PT ;  /* 0x0000000f00007c0c */ /* 0x000fe2000bf26270 */
[----:B------:R-:W1:Y:S02]  /*42580*/  LDCU UR51, c[0x0][0x398] ;  /* 0x00007300ff3377ac */ /* 0x000e640008000800 */
[----:B------:R-:W-:Y:S01]  /*42590*/  VIADD R69, R69, UR32 ;  /* 0x0000002045457c36 */ /* 0x000fe20008000000 */
[----:B------:R-:W1:Y:S03]  /*425a0*/  LDCU UR71, c[0x0][0x398] ;  /* 0x00007300ff4777ac */ /* 0x000e660008000800 */
[C---:B---3--:R-:W-:Y:S01]  /*425b0*/  IMAD.WIDE R4, R69.reuse, 0x4, R2 ;  /* 0x0000000445047825 */ /* 0x048fe200078e0202 */
[----:B------:R3:W-:Y:S03]  /*425c0*/  @P6 STG.E desc[UR20][R10.64], R13 ;  /* 0x0000000d0a006986 */ /* 0x0007e6000c101914 */
[----:B--2---:R-:W-:Y:S01]  /*425d0*/  IMAD.WIDE R6, R69, 0x4, R196 ;  /* 0x0000000445067825 */ /* 0x004fe200078e02c4 */
[----:B------:R-:W-:-:S03]  /*425e0*/  ISETP.LT.AND P5, PT, R206, UR30, !P5 ;  /* 0x0000001ece007c0c */ /* 0x000fc6000efa1270 */
[----:B------:R-:W-:Y:S01]  /*425f0*/  IMAD.WIDE R8, R69, 0x4, R198 ;  /* 0x0000000445087825 */ /* 0x000fe200078e02c6 */
[----:B------:R2:W-:Y:S01]  /*42600*/  @P3 STG.E desc[UR20][R4.64], R137 ;  /* 0x0000008904003986 */ /* 0x0005e2000c101914 */
[----:B-----5:R-:W-:Y:S01]  /*42610*/  ISETP.LT.AND P3, PT, R210, UR8, !P1 ;  /* 0x00000008d2007c0c */ /* 0x020fe2000cf61270 */
[----:B------:R-:W5:Y:S02]  /*42620*/  LDCU UR30, c[0x0][0x398] ;  /* 0x00007300ff1e77ac */ /* 0x000f640008000800 */
[----:B------:R1:W-:Y:S01]  /*42630*/  @P2 STG.E desc[UR20][R6.64], R142 ;  /* 0x0000008e06002986 */ /* 0x0003e2000c101914 */
[----:B------:R-:W-:Y:S01]  /*42640*/  IADD3 R0, PT, PT, R213, 0xc, RZ ;  /* 0x0000000cd5007810 */ /* 0x000fe20007ffe0ff */
[----:B---3--:R-:W-:Y:S01]  /*42650*/  IMAD.WIDE R10, R69, 0x4, R200 ;  /* 0x00000004450a7825 */ /* 0x008fe200078e02c8 */
[----:B------:R-:W3:Y:S01]  /*42660*/  LDCU UR8, c[0x0][0x398] ;  /* 0x00007300ff0877ac */ /* 0x000ee20008000800 */
[----:B------:R4:W-:Y:S01]  /*42670*/  @P4 STG.E desc[UR20][R8.64], R78 ;  /* 0x0000004e08004986 */ /* 0x0009e2000c101914 */
[----:B------:R-:W-:Y:S01]  /*42680*/  ISETP.LT.AND P4, PT, R209, UR66, !P1 ;  /* 0x00000042d1007c0c */ /* 0x000fe2000cf81270 */
[----:B------:R-:W-:Y:S01]  /*42690*/  VIADD R69, R69, UR32 ;  /* 0x0000002045457c36 */ /* 0x000fe20008000000 */
[----:B------:R-:W-:-:S02]  /*426a0*/  ISETP.LT.AND P2, PT, R207, UR46, !P1 ;  /* 0x0000002ecf007c0c */ /* 0x000fc4000cf41270 */
[----:B------:R-:W-:Y:S01]  /*426b0*/  ISETP.GE.AND P0, PT, R0, UR15, PT ;  /* 0x0000000f00007c0c */ /* 0x000fe2000bf06270 */
[C---:B--2---:R-:W-:Y:S01]  /*426c0*/  IMAD.WIDE R4, R69.reuse, 0x4, R2 ;  /* 0x0000000445047825 */ /* 0x044fe200078e0202 */
[----:B------:R-:W-:Y:S01]  /*426d0*/  ISETP.LT.AND P1, PT, R206, UR69, !P1 ;  /* 0x00000045ce007c0c */ /* 0x000fe2000cf21270 */
[----:B------:R2:W-:Y:S01]  /*426e0*/  @P5 STG.E desc[UR20][R10.64], R14 ;  /* 0x0000000e0a005986 */ /* 0x0005e2000c101914 */
[----:B------:R-:W3:Y:S01]  /*426f0*/  LDCU UR66, c[0x0][0x39c] ;  /* 0x00007380ff4277ac */ /* 0x000ee20008000800 */
[----:B-1----:R-:W-:Y:S01]  /*42700*/  IMAD.WIDE R6, R69, 0x4, R196 ;  /* 0x0000000445067825 */ /* 0x002fe200078e02c4 */
[----:B------:R-:W-:Y:S01]  /*42710*/  ISETP.LT.AND P5, PT, R210, UR49, !P0 ;  /* 0x00000031d2007c0c */ /* 0x000fe2000c7a1270 */
[----:B------:R1:W-:Y:S01]  /*42720*/  @P3 STG.E desc[UR20][R4.64], R72 ;  /* 0x0000004804003986 */ /* 0x0003e2000c101914 */
[----:B------:R-:W-:Y:S01]  /*42730*/  IADD3 R0, PT, PT, R213, 0xd, RZ ;  /* 0x0000000dd5007810 */ /* 0x000fe20007ffe0ff */
[----:B----4-:R-:W-:Y:S01]  /*42740*/  IMAD.WIDE R8, R69, 0x4, R198 ;  /* 0x0000000445087825 */ /* 0x010fe200078e02c6 */
[----:B------:R-:W4:Y:S01]  /*42750*/  LDCU UR46, c[0x0][0x398] ;  /* 0x00007300ff2e77ac */ /* 0x000f220008000800 */
[----:B------:R3:W-:Y:S01]  /*42760*/  @P4 STG.E desc[UR20][R6.64], R143 ;  /* 0x0000008f06004986 */ /* 0x0007e2000c101914 */
[----:B------:R-:W-:Y:S01]  /*42770*/  ISETP.LT.AND P4, PT, R209, UR36, !P0 ;  /* 0x00000024d1007c0c */ /* 0x000fe2000c781270 */
[C---:B------:R-:W-:Y:S01]  /*42780*/  VIADD R13, R69.reuse, UR32 ;  /* 0x00000020450d7c36 */ /* 0x040fe20008000000 */
[----:B------:R-:W4:Y:S01]  /*42790*/  LDCU UR69, c[0x0][0x398] ;  /* 0x00007300ff4577ac */ /* 0x000f220008000800 */
[----:B--2---:R-:W-:Y:S01]  /*427a0*/  IMAD.WIDE R10, R69, 0x4, R200 ;  /* 0x00000004450a7825 */ /* 0x004fe200078e02c8 */
[----:B------:R-:W-:Y:S01]  /*427b0*/  ISETP.GE.AND P6, PT, R0, UR15, PT ;  /* 0x0000000f00007c0c */ /* 0x000fe2000bfc6270 */
[----:B------:R2:W-:Y:S01]  /*427c0*/  @P2 STG.E desc[UR20][R8.64], R79 ;  /* 0x0000004f08002986 */ /* 0x0005e2000c101914 */
[----:B------:R-:W-:Y:S01]  /*427d0*/  ISETP.LT.AND P2, PT, R207, UR64, !P0 ;  /* 0x00000040cf007c0c */ /* 0x000fe2000c741270 */
[C---:B-1----:R-:W-:Y:S01]  /*427e0*/  IMAD.WIDE R4, R13.reuse, 0x4, R2 ;  /* 0x000000040d047825 */ /* 0x042fe200078e0202 */
[----:B------:R-:W-:Y:S01]  /*427f0*/  ISETP.LT.AND P0, PT, R206, UR38, !P0 ;  /* 0x00000026ce007c0c */ /* 0x000fe2000c701270 */
[----:B------:R1:W-:Y:S01]  /*42800*/  @P1 STG.E desc[UR20][R10.64], R15 ;  /* 0x0000000f0a001986 */ /* 0x0003e2000c101914 */
[----:B------:R-:W-:Y:S01]  /*42810*/  ISETP.LT.AND P1, PT, R210, UR67, !P6 ;  /* 0x00000043d2007c0c */ /* 0x000fe2000f721270 */
[----:B---3--:R-:W-:Y:S01]  /*42820*/  IMAD.WIDE R6, R13, 0x4, R196 ;  /* 0x000000040d067825 */ /* 0x008fe200078e02c4 */
[----:B------:R-:W-:Y:S01]  /*42830*/  IADD3 R0, PT, PT, R213, 0xe, RZ ;  /* 0x0000000ed5007810 */ /* 0x000fe20007ffe0ff */
[----:B------:R3:W-:Y:S01]  /*42840*/  @P5 STG.E desc[UR20][R4.64], R136 ;  /* 0x0000008804005986 */ /* 0x0007e2000c101914 */
[----:B------:R-:W-:Y:S01]  /*42850*/  ISETP.LT.AND P5, PT, R209, UR44, !P6 ;  /* 0x0000002cd1007c0c */ /* 0x000fe2000f7a1270 */
[----:B------:R-:W4:Y:S01]  /*42860*/  LDCU UR49, c[0x0][0x398] ;  /* 0x00007300ff3177ac */ /* 0x000f220008000800 */
[C---:B--2---:R-:W-:Y:S01]  /*42870*/  IMAD.WIDE R8, R13.reuse, 0x4, R198 ;  /* 0x000000040d087825 */ /* 0x044fe200078e02c6 */
[----:B------:R-:W2:Y:S01]  /*42880*/  LDCU UR36, c[0x0][0x398] ;  /* 0x00007300ff2477ac */ /* 0x000ea20008000800 */
[----:B-1----:R-:W-:Y:S01]  /*42890*/  IADD3 R15, PT, PT, R13, UR32, RZ ;  /* 0x000000200d0f7c10 */ /* 0x002fe2000fffe0ff */
[----:B------:R1:W-:Y:S01]  /*428a0*/  @P4 STG.E desc[UR20][R6.64], R144 ;  /* 0x0000009006004986 */ /* 0x0003e2000c101914 */
[----:B------:R-:W-:Y:S01]  /*428b0*/  ISETP.LT.AND P4, PT, R207, UR12, !P6 ;  /* 0x0000000ccf007c0c */ /* 0x000fe2000f781270 */
[----:B------:R-:W2:Y:S01]  /*428c0*/  LDCU UR64, c[0x0][0x39c] ;  /* 0x00007380ff4077ac */ /* 0x000ea20008000800 */
[----:B---3--:R-:W-:Y:S01]  /*428d0*/  IMAD.WIDE R4, R13, 0x4, R200 ;  /* 0x000000040d047825 */ /* 0x008fe200078e02c8 */
[----:B------:R-:W-:Y:S01]  /*428e0*/  ISETP.GE.AND P3, PT, R0, UR15, PT ;  /* 0x0000000f00007c0c */ /* 0x000fe2000bf66270 */
[----:B------:R-:W3:Y:S02]  /*428f0*/  LDCU UR38, c[0x0][0x398] ;  /* 0x00007300ff2677ac */ /* 0x000ee40008000800 */
[C---:B------:R-:W-:Y:S01]  /*42900*/  IMAD.WIDE R10, R15.reuse, 0x4, R2 ;  /* 0x000000040f0a7825 */ /* 0x040fe200078e0202 */
[----:B------:R-:W-:Y:S01]  /*42910*/  ISETP.LT.AND P6, PT, R206, UR62, !P6 ;  /* 0x0000003ece007c0c */ /* 0x000fe2000f7c1270 */
[----:B------:R2:W-:Y:S01]  /*42920*/  @P2 STG.E desc[UR20][R8.64], R80 ;  /* 0x0000005008002986 */ /* 0x0005e2000c101914 */
[----:B------:R-:W-:Y:S01]  /*42930*/  ISETP.LT.AND P2, PT, R210, UR6, !P3 ;  /* 0x00000006d2007c0c */ /* 0x000fe2000df41270 */
[----:B------:R-:W3:Y:S01]  /*42940*/  LDCU UR67, c[0x0][0x398] ;  /* 0x00007300ff4377ac */ /* 0x000ee20008000800 */
[C---:B-1----:R-:W-:Y:S01]  /*42950*/  IMAD.WIDE R6, R15.reuse, 0x4, R196 ;  /* 0x000000040f067825 */ /* 0x042fe200078e02c4 */
[----:B------:R1:W-:Y:S01]  /*42960*/  @P0 STG.E desc[UR20][R4.64], R16 ;  /* 0x0000001004000986 */ /* 0x0003e2000c101914 */
[----:B------:R-:W-:Y:S01]  /*42970*/  IADD3 R13, PT, PT, R15, UR32, RZ ;  /* 0x000000200f0d7c10 */ /* 0x000fe2000fffe0ff */
[----:B------:R-:W3:Y:S01]  /*42980*/  LDCU UR62, c[0x0][0x39c] ;  /* 0x00007380ff3e77ac */ /* 0x000ee20008000800 */
[----:B------:R-:W-:Y:S01]  /*42990*/  VIADD R0, R213, 0xf ;  /* 0x0000000fd5007836 */ /* 0x000fe20000000000 */
[----:B------:R-:W-:Y:S01]  /*429a0*/  @P1 STG.E desc[UR20][R10.64], R135 ;  /* 0x000000870a001986 */ /* 0x000fe2000c101914 */
[----:B------:R-:W-:Y:S01]  /*429b0*/  ISETP.LT.AND P1, PT, R209, UR65, !P3 ;  /* 0x00000041d1007c0c */ /* 0x000fe2000df21270 */
[----:B------:R-:W3:Y:S01]  /*429c0*/  LDCU UR44, c[0x0][0x398] ;  /* 0x00007300ff2c77ac */ /* 0x000ee20008000800 */
[----:B--2---:R-:W-:Y:S01]  /*429d0*/  IMAD.WIDE R8, R15, 0x4, R198 ;  /* 0x000000040f087825 */ /* 0x004fe200078e02c6 */
[----:B------:R2:W-:Y:S01]  /*429e0*/  @P5 STG.E desc[UR20][R6.64], R145 ;  /* 0x0000009106005986 */ /* 0x0005e2000c101914 */
[----:B------:R-:W-:Y:S01]  /*429f0*/  ISETP.LT.AND P5, PT, R207, UR35, !P3 ;  /* 0x00000023cf007c0c */ /* 0x000fe2000dfa1270 */
[----:B------:R-:W3:Y:S01]  /*42a00*/  LDCU UR12, c[0x0][0x398] ;  /* 0x00007300ff0c77ac */ /* 0x000ee20008000800 */
[----:B-1----:R-:W-:Y:S01]  /*42a10*/  IMAD.WIDE R4, R15, 0x4, R200 ;  /* 0x000000040f047825 */ /* 0x002fe200078e02c8 */
[----:B------:R-:W-:-:S02]  /*42a20*/  ISETP.GE.AND P0, PT, R0, UR15, PT ;  /* 0x0000000f00007c0c */ /* 0x000fc4000bf06270 */
[----:B------:R-:W-:Y:S01]  /*42a30*/  ISETP.LT.AND P3, PT, R206, UR47, !P3 ;  /* 0x0000002fce007c0c */ /* 0x000fe2000df61270 */
[----:B------:R1:W-:Y:S01]  /*42a40*/  @P4 STG.E desc[UR20][R8.64], R81 ;  /* 0x0000005108004986 */ /* 0x0003e2000c101914 */
[----:B------:R-:W-:Y:S01]  /*42a50*/  ISETP.LT.AND P4, PT, R210, UR60, !P0 ;  /* 0x0000003cd2007c0c */ /* 0x000fe2000c781270 */
[----:B------:R-:W-:Y:S01]  /*42a60*/  VIADD R0, R213, 0x10 ;  /* 0x00000010d5007836 */ /* 0x000fe20000000000 */
[----:B------:R-:W3:Y:S01]  /*42a70*/  LDCU UR6, c[0x0][0x398] ;  /* 0x00007300ff0677ac */ /* 0x000ee20008000800 */
[----:B--2---:R-:W-:Y:S01]  /*42a80*/  IMAD.WIDE R6, R13, 0x4, R2 ;  /* 0x000000040d067825 */ /* 0x004fe200078e0202 */
[----:B------:R2:W-:Y:S01]  /*42a90*/  @P6 STG.E desc[UR20][R4.64], R17 ;  /* 0x0000001104006986 */ /* 0x0005e2000c101914 */
[----:B------:R-:W-:Y:S01]  /*42aa0*/  ISETP.LT.AND P6, PT, R209, UR16, !P0 ;  /* 0x00000010d1007c0c */ /* 0x000fe2000c7c1270 */
[----:B------:R-:W3:Y:S01]  /*42ab0*/  LDCU UR65, c[0x0][0x398] ;  /* 0x00007300ff4177ac */ /* 0x000ee20008000800 */
[C---:B-1----:R-:W-:Y:S01]  /*42ac0*/  IMAD.WIDE R8, R13.reuse, 0x4, R196 ;  /* 0x000000040d087825 */ /* 0x042fe200078e02c4 */
[----:B------:R1:W-:Y:S01]  /*42ad0*/  @P2 STG.E desc[UR20][R6.64], R134 ;  /* 0x0000008606002986 */ /* 0x0003e2000c101914 */
[C---:B------:R-:W-:Y:S01]  /*42ae0*/  IADD3 R15, PT, PT, R13.reuse, UR32, RZ ;  /* 0x000000200d0f7c10 */ /* 0x040fe2000fffe0ff */
[----:B------:R-:W3:Y:S01]  /*42af0*/  LDCU UR35, c[0x0][0x398] ;  /* 0x00007300ff2377ac */ /* 0x000ee20008000800 */
[----:B------:R-:W-:Y:S01]  /*42b00*/  IMAD.WIDE R10, R13, 0x4, R198 ;  /* 0x000000040d0a7825 */ /* 0x000fe200078e02c6 */
[----:B------:R4:W-:Y:S01]  /*42b10*/  @P1 STG.E desc[UR20][R8.64], R146 ;  /* 0x0000009208001986 */ /* 0x0009e2000c101914 */
[----:B------:R-:W-:Y:S01]  /*42b20*/  ISETP.LT.AND P2, PT, R207, UR63, !P0 ;  /* 0x0000003fcf007c0c */ /* 0x000fe2000c741270 */
[----:B------:R-:W3:Y:S01]  /*42b30*/  LDCU UR47, c[0x0][0x398] ;  /* 0x00007300ff2f77ac */ /* 0x000ee20008000800 */
[----:B--2---:R-:W-:Y:S01]  /*42b40*/  IMAD.WIDE R4, R13, 0x4, R200 ;  /* 0x000000040d047825 */ /* 0x004fe200078e02c8 */
[----:B------:R-:W-:-:S02]  /*42b50*/  ISETP.GE.AND P1, PT, R0, UR15, PT ;  /* 0x0000000f00007c0c */ /* 0x000fc4000bf26270 */
[----:B------:R-:W-:Y:S01]  /*42b60*/  ISETP.LT.AND P0, PT, R206, UR28, !P0 ;  /* 0x0000001cce007c0c */ /* 0x000fe2000c701270 */
[----:B------:R2:W-:Y:S01]  /*42b70*/  @P5 STG.E desc[UR20][R10.64], R82 ;  /* 0x000000520a005986 */ /* 0x0005e2000c101914 */
[C---:B-1----:R-:W-:Y:S01]  /*42b80*/  IMAD.WIDE R6, R15.reuse, 0x4, R2 ;  /* 0x000000040f067825 */ /* 0x042fe200078e0202 */
[----:B------:R-:W-:Y:S01]  /*42b90*/  ISETP.LT.AND P5, PT, R210, UR77, !P1 ;  /* 0x0000004dd2007c0c */ /* 0x000fe2000cfa1270 */
[----:B------:R-:W1:Y:S01]  /*42ba0*/  LDCU UR60, c[0x0][0x39c] ;  /* 0x00007380ff3c77ac */ /* 0x000e620008000800 */
[----:B------:R3:W-:Y:S01]  /*42bb0*/  @P3 STG.E desc[UR20][R4.64], R18 ;  /* 0x0000001204003986 */ /* 0x0007e2000c101914 */
[----:B----4-:R-:W-:Y:S01]  /*42bc0*/  IMAD.WIDE R8, R15, 0x4, R196 ;  /* 0x000000040f087825 */ /* 0x010fe200078e02c4 */
[----:B------:R-:W-:Y:S01]  /*42bd0*/  ISETP.LT.AND P3, PT, R209, UR58, !P1 ;  /* 0x0000003ad1007c0c */ /* 0x000fe2000cf61270 */
[----:B------:R-:W4:Y:S02]  /*42be0*/  LDCU UR16, c[0x0][0x398] ;  /* 0x00007300ff1077ac */ /* 0x000f240008000800 */
[----:B------:R-:W-:Y:S01]  /*42bf0*/  VIADD R0, R213, 0x11 ;  /* 0x00000011d5007836 */ /* 0x000fe20000000000 */
[C---:B------:R-:W-:Y:S01]  /*42c00*/  IADD3 R13, PT, PT, R15.reuse, UR32, RZ ;  /* 0x000000200f0d7c10 */ /* 0x040fe2000fffe0ff */
[----:B------:R1:W-:Y:S01]  /*42c10*/  @P4 STG.E desc[UR20][R6.64], R68 ;  /* 0x0000004406004986 */ /* 0x0003e2000c101914 */
[----:B--2---:R-:W-:Y:S01]  /*42c20*/  IMAD.WIDE R10, R15, 0x4, R198 ;  /* 0x000000040f0a7825 */ /* 0x004fe200078e02c6 */
[----:B------:R-:W-:Y:S01]  /*42c30*/  ISETP.LT.AND P4, PT, R207, UR45, !P1 ;  /* 0x0000002dcf007c0c */ /* 0x000fe2000cf81270 */
[----:B------:R-:W2:Y:S01]  /*42c40*/  LDCU UR63, c[0x0][0x398] ;  /* 0x00007300ff3f77ac */ /* 0x000ea20008000800 */
[----:B------:R4:W-:Y:S01]  /*42c50*/  @P6 STG.E desc[UR20][R8.64], R147 ;  /* 0x0000009308006986 */ /* 0x0009e2000c101914 */
[----:B---3--:R-:W-:Y:S01]  /*42c60*/  IMAD.WIDE R4, R15, 0x4, R200 ;  /* 0x000000040f047825 */ /* 0x008fe200078e02c8 */
[----:B------:R-:W-:Y:S01]  /*42c70*/  ISETP.LT.AND P1, PT, R206, UR61, !P1 ;  /* 0x0000003dce007c0c */ /* 0x000fe2000cf21270 */
[----:B------:R-:W3:Y:S01]  /*42c80*/  LDCU UR77, c[0x0][0x39c] ;  /* 0x00007380ff4d77ac */ /* 0x000ee20008000800 */
[----:B------:R-:W-:Y:S01]  /*42c90*/  ISETP.GE.AND P6, PT, R0, UR14, PT ;  /* 0x0000000e00007c0c */ /* 0x000fe2000bfc6270 */
[----:B------:R2:W-:Y:S01]  /*42ca0*/  @P2 STG.E desc[UR20][R10.64], R83 ;  /* 0x000000530a002986 */ /* 0x0005e2000c101914 */
[----:B------:R-:W-:Y:S01]  /*42cb0*/  VIADD R0, R213, 0x12 ;  /* 0x00000012d5007836 */ /* 0x000fe20000000000 */
[----:B------:R-:W3:Y:S01]  /*42cc0*/  LDCU UR28, c[0x0][0x398] ;  /* 0x00007300ff1c77ac */ /* 0x000ee20008000800 */
[C---:B-1----:R-:W-:Y:S01]  /*42cd0*/  IMAD.WIDE R6, R13.reuse, 0x4, R2 ;  /* 0x000000040d067825 */ /* 0x042fe200078e0202 */
[----:B------:R-:W-:Y:S01]  /*42ce0*/  ISETP.LT.AND P2, PT, R210, UR22, !P6 ;  /* 0x00000016d2007c0c */ /* 0x000fe2000f741270 */
[----:B------:R1:W-:Y:S01]  /*42cf0*/  @P0 STG.E desc[UR20][R4.64], R19 ;  /* 0x0000001304000986 */ /* 0x0003e2000c101914 */
[----:B------:R-:W3:Y:S01]  /*42d00*/  LDCU UR15, c[0x0][0x398] ;  /* 0x00007300ff0f77ac */ /* 0x000ee20008000800 */
[----:B----4-:R-:W-:Y:S01]  /*42d10*/  IMAD.WIDE R8, R13, 0x4, R196 ;  /* 0x000000040d087825 */ /* 0x010fe200078e02c4 */
[----:B------:R-:W-:Y:S01]  /*42d20*/  ISETP.LT.AND P0, PT, R209, UR56, !P6 ;  /* 0x00000038d1007c0c */ /* 0x000fe2000f701270 */
[----:B------:R4:W-:Y:S01]  /*42d30*/  @P5 STG.E desc[UR20][R6.64], R132 ;  /* 0x0000008406005986 */ /* 0x0009e2000c101914 */
[C---:B------:R-:W-:Y:S01]  /*42d40*/  IADD3 R15, PT, PT, R13.reuse, UR32, RZ ;  /* 0x000000200d0f7c10 */ /* 0x040fe2000fffe0ff */
[----:B------:R-:W3:Y:S01]  /*42d50*/  LDCU UR58, c[0x0][0x398] ;  /* 0x00007300ff3a77ac */ /* 0x000ee20008000800 */
[----:B--2---:R-:W-:Y:S01]  /*42d60*/  IMAD.WIDE R10, R13, 0x4, R198 ;  /* 0x000000040d0a7825 */ /* 0x004fe200078e02c6 */
[----:B------:R2:W-:Y:S01]  /*42d70*/  @P3 STG.E desc[UR20][R8.64], R148 ;  /* 0x0000009408003986 */ /* 0x0005e2000c101914 */
[----:B------:R-:W-:Y:S01]  /*42d80*/  ISETP.LT.AND P5, PT, R207, UR41, !P6 ;  /* 0x00000029cf007c0c */ /* 0x000fe2000f7a1270 */
[----:B------:R-:W3:Y:S01]  /*42d90*/  LDCU UR45, c[0x0][0x398] ;  /* 0x00007300ff2d77ac */ /* 0x000ee20008000800 */
[----:B------:R-:W-:Y:S01]  /*42da0*/  ISETP.GE.AND P3, PT, R0, UR76, PT ;  /* 0x0000004c00007c0c */ /* 0x000fe2000bf66270 */
[----:B-1----:R-:W-:Y:S01]  /*42db0*/  IMAD.WIDE R4, R13, 0x4, R200 ;  /* 0x000000040d047825 */ /* 0x002fe200078e02c8 */
[----:B------:R-:W-:Y:S01]  /*42dc0*/  ISETP.LT.AND P6, PT, R206, UR59, !P6 ;  /* 0x0000003bce007c0c */ /* 0x000fe2000f7c1270 */
[----:B------:R1:W-:Y:S01]  /*42dd0*/  @P4 STG.E desc[UR20][R10.64], R84 ;  /* 0x000000540a004986 */ /* 0x0003e2000c101914 */
[----:B------:R-:W-:Y:S01]  /*42de0*/  ISETP.LT.AND P4, PT, R210, UR11, !P3 ;  /* 0x0000000bd2007c0c */ /* 0x000fe2000df81270 */
[C---:B----4-:R-:W-:Y:S01]  /*42df0*/  IMAD.WIDE R6, R15.reuse, 0x4, R2 ;  /* 0x000000040f067825 */ /* 0x050fe200078e0202 */
[----:B------:R-:W-:Y:S01]  /*42e00*/  IADD3 R13, PT, PT, R15, UR32, RZ ;  /* 0x000000200f0d7c10 */ /* 0x000fe2000fffe0ff */
[----:B------:R4:W-:Y:S01]  /*42e10*/  @P1 STG.E desc[UR20][R4.64], R20 ;  /* 0x0000001404001986 */ /* 0x0009e2000c101914 */
[----:B------:R-:W-:Y:S01]  /*42e20*/  ISETP.LT.AND P1, PT, R209, UR43, !P3 ;  /* 0x0000002bd1007c0c */ /* 0x000fe2000df21270 */
[----:B--2---:R-:W-:Y:S01]  /*42e30*/  IMAD.WIDE R8, R15, 0x4, R196 ;  /* 0x000000040f087825 */ /* 0x004fe200078e02c4 */
[----:B------:R-:W2:Y:S03]  /*42e40*/  LDCU UR61, c[0x0][0x398] ;  /* 0x00007300ff3d77ac */ /* 0x000ea60008000800 */
[----:B------:R-:W-:Y:S01]  /*42e50*/  VIADD R0, R213, 0x13 ;  /* 0x00000013d5007836 */ /* 0x000fe20000000000 */
[----:B------:R3:W-:Y:S01]  /*42e60*/  @P2 STG.E desc[UR20][R6.64], R133 ;  /* 0x0000008506002986 */ /* 0x0007e2000c101914 */
[----:B-1----:R-:W-:Y:S01]  /*42e70*/  IMAD.WIDE R10, R15, 0x4, R198 ;  /* 0x000000040f0a7825 */ /* 0x002fe200078e02c6 */
[----:B------:R-:W-:Y:S01]  /*42e80*/  ISETP.LT.AND P2, PT, R207, UR57, !P3 ;  /* 0x00000039cf007c0c */ /* 0x000fe2000df41270 */
[----:B------:R-:W1:Y:S01]  /*42e90*/  LDCU UR14, c[0x0][0x398] ;  /* 0x00007300ff0e77ac */ /* 0x000e620008000800 */
[----:B------:R2:W-:Y:S01]  /*42ea0*/  @P0 STG.E desc[UR20][R8.64], R149 ;  /* 0x0000009508000986 */ /* 0x0005e2000c101914 */
[----:B----4-:R-:W-:Y:S01]  /*42eb0*/  IMAD.WIDE R4, R15, 0x4, R200 ;  /* 0x000000040f047825 */ /* 0x010fe200078e02c8 */
[----:B------:R-:W-:Y:S01]  /*42ec0*/  ISETP.LT.AND P3, PT, R206, UR39, !P3 ;  /* 0x00000027ce007c0c */ /* 0x000fe2000df61270 */
[----:B------:R-:W4:Y:S01]  /*42ed0*/  LDCU UR22, c[0x0][0x39c] ;  /* 0x00007380ff1677ac */ /* 0x000f220008000800 */
[----:B------:R-:W-:Y:S01]  /*42ee0*/  ISETP.GE.AND P0, PT, R0, UR4, PT ;  /* 0x0000000400007c0c */ /* 0x000fe2000bf06270 */
[----:B------:R1:W-:Y:S01]  /*42ef0*/  @P5 STG.E desc[UR20][R10.64], R85 ;  /* 0x000000550a005986 */ /* 0x0003e2000c101914 */
[----:B------:R-:W-:Y:S01]  /*42f00*/  VIADD R0, R213, 0x14 ;  /* 0x00000014d5007836 */ /* 0x000fe20000000000 */
[----:B------:R-:W4:Y:S01]  /*42f10*/  LDCU UR56, c[0x0][0x398] ;  /* 0x00007300ff3877ac */ /* 0x000f220008000800 */
[C---:B---3--:R-:W-:Y:S01]  /*42f20*/  IMAD.WIDE R6, R13.reuse, 0x4, R2 ;  /* 0x000000040d067825 */ /* 0x048fe200078e0202 */
[----:B------:R-:W-:Y:S01]  /*42f30*/  ISETP.LT.AND P5, PT, R210, UR52, !P0 ;  /* 0x00000034d2007c0c */ /* 0x000fe2000c7a1270 */
[----:B------:R3:W-:Y:S01]  /*42f40*/  @P6 STG.E desc[UR20][R4.64], R21 ;  /* 0x0000001504006986 */ /* 0x0007e2000c101914 */
[----:B------:R-:W4:Y:S01]  /*42f50*/  LDCU UR41, c[0x0][0x398] ;  /* 0x00007300ff2977ac */ /* 0x000f220008000800 */
[----:B--2---:R-:W-:Y:S01]  /*42f60*/  IMAD.WIDE R8, R13, 0x4, R196 ;  /* 0x000000040d087825 */ /* 0x004fe200078e02c4 */
[----:B------:R-:W-:Y:S01]  /*42f70*/  ISETP.LT.AND P6, PT, R209, UR54, !P0 ;  /* 0x00000036d1007c0c */ /* 0x000fe2000c7c1270 */
[----:B------:R2:W-:Y:S01]  /*42f80*/  @P4 STG.E desc[UR20][R6.64], R202 ;  /* 0x000000ca06004986 */ /* 0x0005e2000c101914 */
[C---:B------:R-:W-:Y:S01]  /*42f90*/  IADD3 R15, PT, PT, R13.reuse, UR32, RZ ;  /* 0x000000200d0f7c10 */ /* 0x040fe2000fffe0ff */
[----:B------:R-:W4:Y:S01]  /*42fa0*/  LDCU UR59, c[0x0][0x398] ;  /* 0x00007300ff3b77ac */ /* 0x000f220008000800 */
[----:B-1----:R-:W-:Y:S01]  /*42fb0*/  IMAD.WIDE R10, R13, 0x4, R198 ;  /* 0x000000040d0a7825 */ /* 0x002fe200078e02c6 */
[----:B------:R1:W-:Y:S01]  /*42fc0*/  @P1 STG.E desc[UR20][R8.64], R150 ;  /* 0x0000009608001986 */ /* 0x0003e2000c101914 */
[----:B------:R-:W-:Y:S01]  /*42fd0*/  ISETP.LT.AND P4, PT, R207, UR55, !P0 ;  /* 0x00000037cf007c0c */ /* 0x000fe2000c781270 */
[----:B------:R-:W4:Y:S01]  /*42fe0*/  LDCU UR52, c[0x0][0x39c] ;  /* 0x00007380ff3477ac */ /* 0x000f220008000800 */
[----:B------:R-:W-:Y:S01]  /*42ff0*/  ISETP.GE.AND P1, PT, R0, UR74, PT ;  /* 0x0000004a00007c0c */ /* 0x000fe2000bf26270 */
[----:B---3--:R-:W-:Y:S01]  /*43000*/  IMAD.WIDE R4, R13, 0x4, R200 ;  /* 0x000000040d047825 */ /* 0x008fe200078e02c8 */
[----:B------:R-:W-:Y:S01]  /*43010*/  ISETP.LT.AND P0, PT, R206, UR26, !P0 ;  /* 0x0000001ace007c0c */ /* 0x000fe2000c701270 */
[----:B------:R3:W-:Y:S01]  /*43020*/  @P2 STG.E desc[UR20][R10.64], R86 ;  /* 0x000000560a002986 */ /* 0x0007e2000c101914 */
[----:B------:R-:W-:Y:S01]  /*43030*/  ISETP.LT.AND P2, PT, R210, UR18, !P1 ;  /* 0x00000012d2007c0c */ /* 0x000fe2000cf41270 */
[C---:B--2---:R-:W-:Y:S01]  /*43040*/  IMAD.WIDE R6, R15.reuse, 0x4, R2 ;  /* 0x000000040f067825 */ /* 0x044fe200078e0202 */
[----:B------:R-:W-:Y:S01]  /*43050*/  IADD3 R13, PT, PT, R15, UR32, RZ ;  /* 0x000000200f0d7c10 */ /* 0x000fe2000fffe0ff */
[----:B------:R2:W-:Y:S01]  /*43060*/  @P3 STG.E desc[UR20][R4.64], R22 ;  /* 0x0000001604003986 */ /* 0x0005e2000c101914 */
[----:B------:R-:W-:Y:S01]  /*43070*/  ISETP.LT.AND P3, PT, R209, UR34, !P1 ;  /* 0x00000022d1007c0c */ /* 0x000fe2000cf61270 */
[----:B-1----:R-:W-:Y:S01]  /*43080*/  IMAD.WIDE R8, R15, 0x4, R196 ;  /* 0x000000040f087825 */ /* 0x002fe200078e02c4 */
[----:B------:R-:W1:Y:S03]  /*43090*/  LDCU UR11, c[0x0][0x39c] ;  /* 0x00007380ff0b77ac */ /* 0x000e660008000800 */
[----:B------:R-:W-:Y:S01]  /*430a0*/  VIADD R0, R213, 0x15 ;  /* 0x00000015d5007836 */ /* 0x000fe20000000000 */
[----:B------:R4:W-:Y:S01]  /*430b0*/  @P5 STG.E desc[UR20][R6.64], R203 ;  /* 0x000000cb06005986 */ /* 0x0009e2000c101914 */
[----:B---3--:R-:W-:Y:S01]  /*430c0*/  IMAD.WIDE R10, R15, 0x4, R198 ;  /* 0x000000040f0a7825 */ /* 0x008fe200078e02c6 */
[----:B------:R-:W-:Y:S01]  /*430d0*/  ISETP.LT.AND P5, PT, R207, UR50, !P1 ;  /* 0x00000032cf007c0c */ /* 0x000fe2000cfa1270 */
[----:B------:R-:W3:Y:S01]  /*430e0*/  LDCU UR76, c[0x0][0x398] ;  /* 0x00007300ff4c77ac */ /* 0x000ee20008000800 */
[----:B------:R1:W-:Y:S01]  /*430f0*/  @P6 STG.E desc[UR20][R8.64], R151 ;  /* 0x0000009708006986 */ /* 0x0003e2000c101914 */
[----:B--2---:R-:W-:Y:S01]  /*43100*/  IMAD.WIDE R4, R15, 0x4, R200 ;  /* 0x000000040f047825 */ /* 0x004fe200078e02c8 */
[----:B------:R-:W-:Y:S01]  /*43110*/  ISETP.LT.AND P1, PT, R206, UR42, !P1 ;  /* 0x0000002ace007c0c */ /* 0x000fe2000cf21270 */
[----:B------:R-:W2:Y:S01]  /*43120*/  LDCU UR43, c[0x0][0x398] ;  /* 0x00007300ff2b77ac */ /* 0x000ea20008000800 */
[----:B------:R-:W-:Y:S01]  /*43130*/  ISETP.GE.AND P6, PT, R0, UR72, PT ;  /* 0x0000004800007c0c */ /* 0x000fe2000bfc6270 */
[----:B------:R3:W-:Y:S01]  /*43140*/  @P4 STG.E desc[UR20][R10.64], R87 ;  /* 0x000000570a004986 */ /* 0x0007e2000c101914 */
[----:B------:R-:W-:Y:S01]  /*43150*/  VIADD R0, R213, 0x16 ;  /* 0x00000016d5007836 */ /* 0x000fe20000000000 */
[----:B------:R-:W2:Y:S01]  /*43160*/  LDCU UR57, c[0x0][0x398] ;  /* 0x00007300ff3977ac */ /* 0x000ea20008000800 */
[C---:B----4-:R-:W-:Y:S01]  /*43170*/  IMAD.WIDE R6, R13.reuse, 0x4, R2 ;  /* 0x000000040d067825 */ /* 0x050fe200078e0202 */
[----:B------:R-:W-:Y:S01]  /*43180*/  ISETP.LT.AND P4, PT, R210, UR33, !P6 ;  /* 0x00000021d2007c0c */ /* 0x000fe2000f781270 */
[----:B------:R4:W-:Y:S01]  /*43190*/  @P0 STG.E desc[UR20][R4.64], R23 ;  /* 0x0000001704000986 */ /* 0x0009e2000c101914 */
[----:B------:R-:W2:Y:S01]  /*431a0*/  LDCU UR39, c[0x0][0x398] ;  /* 0x00007300ff2777ac */ /* 0x000ea20008000800 */
[----:B-1----:R-:W-:Y:S01]  /*431b0*/  IMAD.WIDE R8, R13, 0x4, R196 ;  /* 0x000000040d087825 */ /* 0x002fe200078e02c4 */
[----:B------:R-:W-:Y:S01]  /*431c0*/  ISETP.LT.AND P0, PT, R209, UR75, !P6 ;  /* 0x0000004bd1007c0c */ /* 0x000fe2000f701270 */
[----:B------:R1:W-:Y:S01]  /*431d0*/  @P2 STG.E desc[UR20][R6.64], R204 ;  /* 0x000000cc06002986 */ /* 0x0003e2000c101914 */
[C---:B------:R-:W-:Y:S01]  /*431e0*/  IADD3 R15, PT, PT, R13.reuse, UR32, RZ ;  /* 0x000000200d0f7c10 */ /* 0x040fe2000fffe0ff */
[----:B------:R-:W2:Y:S01]  /*431f0*/  LDCU UR4, c[0x0][0x398] ;  /* 0x00007300ff0477ac */ /* 0x000ea20008000800 */
[----:B---3--:R-:W-:Y:S01]  /*43200*/  IMAD.WIDE R10, R13, 0x4, R198 ;  /* 0x000000040d0a7825 */ /* 0x008fe200078e02c6 */
[----:B------:R3:W-:Y:S01]  /*43210*/  @P3 STG.E desc[UR20][R8.64], R152 ;  /* 0x0000009808003986 */ /* 0x0007e2000c101914 */
[----:B------:R-:W-:Y:S01]  /*43220*/  ISETP.LT.AND P2, PT, R207, UR24, !P6 ;  /* 0x00000018cf007c0c */ /* 0x000fe2000f741270 */
[----:B------:R-:W2:Y:S01]  /*43230*/  LDCU UR54, c[0x0][0x398] ;  /* 0x00007300ff3677ac */ /* 0x000ea20008000800 */
[----:B------:R-:W-:Y:S01]  /*43240*/  ISETP.GE.AND P3, PT, R0, UR70, PT ;  /* 0x0000004600007c0c */ /* 0x000fe2000bf66270 */
[----:B----4-:R-:W-:Y:S01]  /*43250*/  IMAD.WIDE R4, R13, 0x4, R200 ;  /* 0x000000040d047825 */ /* 0x010fe200078e02c8 */
[----:B------:R-:W-:Y:S01]  /*43260*/  ISETP.LT.AND P6, PT, R206, UR53, !P6 ;  /* 0x00000035ce007c0c */ /* 0x000fe2000f7c1270 */
[----:B------:R4:W-:Y:S01]  /*43270*/  @P5 STG.E desc[UR20][R10.64], R88 ;  /* 0x000000580a005986 */ /* 0x0009e2000c101914 */
[----:B------:R-:W-:Y:S01]  /*43280*/  ISETP.LT.AND P5, PT, R210, UR37, !P3 ;  /* 0x00000025d2007c0c */ /* 0x000fe2000dfa1270 */
[C---:B-1----:R-:W-:Y:S01]  /*43290*/  IMAD.WIDE R6, R15.reuse, 0x4, R2 ;  /* 0x000000040f067825 */ /* 0x042fe200078e0202 */
[----:B------:R-:W-:Y:S01]  /*432a0*/  IADD3 R13, PT, PT, R15, UR32, RZ ;  /* 0x000000200f0d7c10 */ /* 0x000fe2000fffe0ff */
[----:B------:R1:W-:Y:S01]  /*432b0*/  @P1 STG.E desc[UR20][R4.64], R24 ;  /* 0x0000001804001986 */ /* 0x0003e2000c101914 */
[----:B------:R-:W-:Y:S01]  /*432c0*/  ISETP.LT.AND P1, PT, R209, UR73, !P3 ;  /* 0x00000049d1007c0c */ /* 0x000fe2000df21270 */
[----:B---3--:R-:W-:Y:S01]  /*432d0*/  IMAD.WIDE R8, R15, 0x4, R196 ;  /* 0x000000040f087825 */ /* 0x008fe200078e02c4 */
[----:B------:R-:W3:Y:S03]  /*432e0*/  LDCU UR55, c[0x0][0x398] ;  /* 0x00007300ff3777ac */ /* 0x000ee60008000800 */
[----:B------:R-:W-:Y:S01]  /*432f0*/  VIADD R0, R213, 0x17 ;  /* 0x00000017d5007836 */ /* 0x000fe20000000000 */
[----:B------:R2:W-:Y:S01]  /*43300*/  @P4 STG.E desc[UR20][R6.64], R252 ;  /* 0x000000fc06004986 */ /* 0x0005e2000c101914 */
[----:B----4-:R-:W-:Y:S01]  /*43310*/  IMAD.WIDE R10, R15, 0x4, R198 ;  /* 0x000000040f0a7825 */ /* 0x010fe200078e02c6 */
[----:B------:R-:W-:Y:S01]  /*43320*/  ISETP.LT.AND P4, PT, R207, UR40, !P3 ;  /* 0x00000028cf007c0c */ /* 0x000fe2000df81270 */
[----:B------:R-:W4:Y:S01]  /*43330*/  LDCU UR26, c[0x0][0x398] ;  /* 0x00007300ff1a77ac */ /* 0x000f220008000800 */
[----:B------:R3:W-:Y:S01]  /*43340*/  @P0 STG.E desc[UR20][R8.64], R153 ;  /* 0x0000009908000986 */ /* 0x0007e2000c101914 */
[----:B-1----:R-:W-:Y:S01]  /*43350*/  IMAD.WIDE R4, R15, 0x4, R200 ;  /* 0x000000040f047825 */ /* 0x002fe200078e02c8 */
[----:B------:R-:W-:Y:S01]  /*43360*/  ISETP.LT.AND P3, PT, R206, UR48, !P3 ;  /* 0x00000030ce007c0c */ /* 0x000fe2000df61270 */
[----:B------:R-:W1:Y:S01]  /*43370*/  LDCU UR18, c[0x0][0x39c] ;  /* 0x00007380ff1277ac */ /* 0x000e620008000800 */
[----:B------:R-:W-:Y:S01]  /*43380*/  ISETP.GE.AND P0, PT, R0, UR68, PT ;  /* 0x0000004400007c0c */ /* 0x000fe2000bf06270 */
[----:B------:R4:W-:Y:S01]  /*43390*/  @P2 STG.E desc[UR20][R10.64], R89 ;  /* 0x000000590a002986 */ /* 0x0009e2000c101914 */
[----:B------:R-:W-:Y:S01]  /*433a0*/  VIADD R0, R213, 0x18 ;  /* 0x00000018d5007836 */ /* 0x000fe20000000000 */
[----:B------:R-:W1:Y:S01]  /*433b0*/  LDCU UR74, c[0x0][0x398] ;  /* 0x00007300ff4a77ac */ /* 0x000e620008000800 */
[C---:B--2---:R-:W-:Y:S01]  /*433c0*/  IMAD.WIDE R6, R13.reuse, 0x4, R2 ;  /* 0x000000040d067825 */ /* 0x044fe200078e0202 */
[----:B------:R-:W-:Y:S01]  /*433d0*/  ISETP.LT.AND P2, PT, R210, UR51, !P0 ;  /* 0x00000033d2007c0c */ /* 0x000fe2000c741270 */
[----:B------:R2:W-:Y:S01]  /*433e0*/  @P6 STG.E desc[UR20][R4.64], R25 ;  /* 0x0000001904006986 */ /* 0x0005e2000c101914 */
[----:B------:R-:W1:Y:S01]  /*433f0*/  LDCU UR34, c[0x0][0x398] ;  /* 0x00007300ff2277ac */ /* 0x000e620008000800 */
[----:B---3--:R-:W-:Y:S01]  /*43400*/  IMAD.WIDE R8, R13, 0x4, R196 ;  /* 0x000000040d087825 */ /* 0x008fe200078e02c4 */
[----:B------:R-:W-:Y:S01]  /*43410*/  ISETP.LT.AND P6, PT, R209, UR71, !P0 ;  /* 0x00000047d1007c0c */ /* 0x000fe2000c7c1270 */
[----:B------:R3:W-:Y:S01]  /*43420*/  @P5 STG.E desc[UR20][R6.64], R251 ;  /* 0x000000fb06005986 */ /* 0x0007e2000c101914 */
[C---:B------:R-:W-:Y:S01]  /*43430*/  IADD3 R15, PT, PT, R13.reuse, UR32, RZ ;  /* 0x000000200d0f7c10 */ /* 0x040fe2000fffe0ff */
[----:B------:R-:W1:Y:S01]  /*43440*/  LDCU UR50, c[0x0][0x398] ;  /* 0x00007300ff3277ac */ /* 0x000e620008000800 */
[----:B----4-:R-:W-:Y:S01]  /*43450*/  IMAD.WIDE R10, R13, 0x4, R198 ;  /* 0x000000040d0a7825 */ /* 0x010fe200078e02c6 */
[----:B------:R4:W-:Y:S01]  /*43460*/  @P1 STG.E desc[UR20][R8.64], R154 ;  /* 0x0000009a08001986 */ /* 0x0009e2000c101914 */
[----:B-----5:R-:W-:Y:S01]  /*43470*/  ISETP.LT.AND P5, PT, R207, UR30, !P0 ;  /* 0x0000001ecf007c0c */ /* 0x020fe2000c7a1270 */
[----:B------:R-:W5:Y:S01]  /*43480*/  LDCU UR42, c[0x0][0x398] ;  /* 0x00007300ff2a77ac */ /* 0x000f620008000800 */
[----:B------:R-:W-:Y:S01]  /*43490*/  ISETP.GE.AND P1, PT, R0, UR66, PT ;  /* 0x0000004200007c0c */ /* 0x000fe2000bf26270 */
[----:B--2---:R-:W-:Y:S01]  /*434a0*/  IMAD.WIDE R4, R13, 0x4, R200 ;  /* 0x000000040d047825 */ /* 0x004fe200078e02c8 */
[----:B------:R-:W-:Y:S01]  /*434b0*/  ISETP.LT.AND P0, PT, R206, UR8, !P0 ;  /* 0x00000008ce007c0c */ /* 0x000fe2000c701270 */
[----:B------:R2:W-:Y:S01]  /*434c0*/  @P4 STG.E desc[UR20][R10.64], R90 ;  /* 0x0000005a0a004986 */ /* 0x0005e2000c101914 */
[----:B------:R-:W-:Y:S01]  /*434d0*/  ISETP.LT.AND P4, PT, R210, UR46, !P1 ;  /* 0x0000002ed2007c0c */ /* 0x000fe2000cf81270 */
[C---:B---3--:R-:W-:Y:S01]  /*434e0*/  IMAD.WIDE R6, R15.reuse, 0x4, R2 ;  /* 0x000000040f067825 */ /* 0x048fe200078e0202 */
[----:B------:R-:W-:Y:S01]  /*434f0*/  IADD3 R13, PT, PT, R15, UR32, RZ ;  /* 0x000000200f0d7c10 */ /* 0x000fe2000fffe0ff */
[----:B------:R3:W-:Y:S01]  /*43500*/  @P3 STG.E desc[UR20][R4.64], R26 ;  /* 0x0000001a04003986 */ /* 0x0007e2000c101914 */
[----:B------:R-:W-:Y:S01]  /*43510*/  ISETP.LT.AND P3, PT, R209, UR69, !P1 ;  /* 0x00000045d1007c0c */ /* 0x000fe2000cf61270 */
[----:B----4-:R-:W-:Y:S01]  /*43520*/  IMAD.WIDE R8, R15, 0x4, R196 ;  /* 0x000000040f087825 */ /* 0x010fe200078e02c4 */
[----:B------:R-:W4:Y:S03]  /*43530*/  LDCU UR72, c[0x0][0x398] ;  /* 0x00007300ff4877ac */ /* 0x000f260008000800 */
[----:B------:R-:W-:Y:S01]  /*43540*/  VIADD R0, R213, 0x19 ;  /* 0x00000019d5007836 */ /* 0x000fe20000000000 */
[----:B------:R1:W-:Y:S01]  /*43550*/  @P2 STG.E desc[UR20][R6.64], R250 ;  /* 0x000000fa06002986 */ /* 0x0003e2000c101914 */
[----:B--2---:R-:W-:Y:S01]  /*43560*/  IMAD.WIDE R10, R15, 0x4, R198 ;  /* 0x000000040f0a7825 */ /* 0x004fe200078e02c6 */
[----:B------:R-:W-:Y:S01]  /*43570*/  ISETP.LT.AND P2, PT, R207, UR49, !P1 ;  /* 0x00000031cf007c0c */ /* 0x000fe2000cf41270 */
[----:B------:R-:W2:Y:S01]  /*43580*/  LDCU UR33, c[0x0][0x39c] ;  /* 0x00007380ff2177ac */ /* 0x000ea20008000800 */
[----:B------:R4:W-:Y:S01]  /*43590*/  @P6 STG.E desc[UR20][R8.64], R155 ;  /* 0x0000009b08006986 */ /* 0x0009e2000c101914 */
[----:B------:R-:W-:Y:S01]  /*435a0*/  ISETP.LT.AND P1, PT, R206, UR36, !P1 ;  /* 0x00000024ce007c0c */ /* 0x000fe2000cf21270 */
[----:B---3--:R-:W-:Y:S01]  /*435b0*/  IMAD.WIDE R4, R15, 0x4, R200 ;  /* 0x000000040f047825 */ /* 0x008fe200078e02c8 */
[----:B------:R-:W-:Y:S01]  /*435c0*/  ISETP.GE.AND P6, PT, R0, UR64, PT ;  /* 0x0000004000007c0c */ /* 0x000fe2000bfc6270 */
[----:B------:R3:W-:Y:S01]  /*435d0*/  @P5 STG.E desc[UR20][R10.64], R91 ;  /* 0x0000005b0a005986 */ /* 0x0007e2000c101914 */
[----:B------:R-:W2:Y:S01]  /*435e0*/  LDCU UR75, c[0x0][0x398] ;  /* 0x00007300ff4b77ac */ /* 0x000ea20008000800 */
[----:B------:R-:W-:-:S02]  /*435f0*/  VIADD R0, R213, 0x1a ;  /* 0x0000001ad5007836 */ /* 0x000fc40000000000 */
[C---:B-1----:R-:W-:Y:S01]  /*43600*/  IMAD.WIDE R6, R13.reuse, 0x4, R2 ;  /* 0x000000040d067825 */ /* 0x042fe200078e0202 */
[----:B------:R-:W-:Y:S01]  /*43610*/  ISETP.LT.AND P5, PT, R210, UR38, !P6 ;  /* 0x00000026d2007c0c */ /* 0x000fe2000f7a1270 */
[----:B------:R-:W1:Y:S02]  /*43620*/  LDCU UR24, c[0x0][0x398] ;  /* 0x00007300ff1877ac */ /* 0x000e640008000800 */
[----:B----4-:R-:W-:Y:S01]  /*43630*/  IMAD.WIDE R8, R13, 0x4, R196 ;  /* 0x000000040d087825 */ /* 0x010fe200078e02c4 */
[----:B------:R4:W-:Y:S01]  /*43640*/  @P0 STG.E desc[UR20][R4.64], R27 ;  /* 0x0000001b04000986 */ /* 0x0009e2000c101914 */
[----:B------:R-:W-:Y:S01]  /*43650*/  ISETP.LT.AND P0, PT, R209, UR67, !P6 ;  /* 0x00000043d1007c0c */ /* 0x000fe2000f701270 */
[----:B------:R-:W1:Y:S01]  /*43660*/  LDCU UR53, c[0x0][0x398] ;  /* 0x00007300ff3577ac */ /* 0x000e620008000800 */
[C---:B---3--:R-:W-:Y:S01]  /*43670*/  IMAD.WIDE R10, R13.reuse, 0x4, R198 ;  /* 0x000000040d0a7825 */ /* 0x048fe200078e02c6 */
[----:B------:R3:W-:Y:S01]  /*43680*/  @P4 STG.E desc[UR20][R6.64], R249 ;  /* 0x000000f906004986 */ /* 0x0007e2000c101914 */
[C---:B------:R-:W-:Y:S01]  /*43690*/  IADD3 R15, PT, PT, R13.reuse, UR32, RZ ;  /* 0x000000200d0f7c10 */ /* 0x040fe2000fffe0ff */
[----:B------:R-:W1:Y:S02]  /*436a0*/  LDCU UR70, c[0x0][0x398] ;  /* 0x00007300ff4677ac */ /* 0x000e640008000800 */
[----:B------:R2:W-:Y:S01]  /*436b0*/  @P3 STG.E desc[UR20][R8.64], R156 ;  /* 0x0000009c08003986 */ /* 0x0005e2000c101914 */
[----:B------:R-:W-:Y:S01]  /*436c0*/  ISETP.GE.AND P3, PT, R0, UR62, PT ;  /* 0x0000003e00007c0c */ /* 0x000fe2000bf66270 */
[----:B------:R-:W1:Y:S01]  /*436d0*/  LDCU UR37, c[0x0][0x39c] ;  /* 0x00007380ff2577ac */ /* 0x000e620008000800 */
[----:B----4-:R-:W-:Y:S01]  /*436e0*/  IMAD.WIDE R4, R13, 0x4, R200 ;  /* 0x000000040d047825 */ /* 0x010fe200078e02c8 */
[----:B------:R-:W-:Y:S01]  /*436f0*/  ISETP.LT.AND P4, PT, R207, UR44, !P6 ;  /* 0x0000002ccf007c0c */ /* 0x000fe2000f781270 */
[----:B------:R4:W-:Y:S01]  /*43700*/  @P2 STG.E desc[UR20][R10.64], R92 ;  /* 0x0000005c0a002986 */ /* 0x0009e2000c101914 */
[----:B------:R-:W-:Y:S01]  /*43710*/  ISETP.LT.AND P6, PT, R206, UR12, !P6 ;  /* 0x0000000cce007c0c */ /* 0x000fe2000f7c1270 */
[----:B---3--:R-:W-:Y:S01]  /*43720*/  IMAD.WIDE R6, R15, 0x4, R2 ;  /* 0x000000040f067825 */ /* 0x008fe200078e0202 */
[----:B------:R-:W-:Y:S01]  /*43730*/  ISETP.LT.AND P2, PT, R210, UR6, !P3 ;  /* 0x00000006d2007c0c */ /* 0x000fe2000df41270 */
[----:B------:R3:W-:Y:S01]  /*43740*/  @P1 STG.E desc[UR20][R4.64], R28 ;  /* 0x0000001c04001986 */ /* 0x0007e2000c101914 */
[----:B------:R-:W-:Y:S01]  /*43750*/  ISETP.LT.AND P1, PT, R209, UR65, !P3 ;  /* 0x00000041d1007c0c */ /* 0x000fe2000df21270 */
[C---:B--2---:R-:W-:Y:S01]  /*43760*/  IMAD.WIDE R8, R15.reuse, 0x4, R196 ;  /* 0x000000040f087825 */ /* 0x044fe200078e02c4 */
[----:B------:R-:W-:Y:S01]  /*43770*/  IADD3 R13, PT, PT, R15, UR32, RZ ;  /* 0x000000200f0d7c10 */ /* 0x000fe2000fffe0ff */
[----:B------:R2:W-:Y:S01]  /*43780*/  @P5 STG.E desc[UR20][R6.64], R248 ;  /* 0x000000f806005986 */ /* 0x0005e2000c101914 */
[----:B------:R-:W1:Y:S01]  /*43790*/  LDCU UR73, c[0x0][0x398] ;  /* 0x00007300ff4977ac */ /* 0x000e620008000800 */
[----:B------:R-:W-:Y:S01]  /*437a0*/  VIADD R0, R213, 0x1b ;  /* 0x0000001bd5007836 */ /* 0x000fe20000000000 */
[----:B------:R-:W-:Y:S01]  /*437b0*/  ISETP.LT.AND P5, PT, R207, UR35, !P3 ;  /* 0x00000023cf007c0c */ /* 0x000fe2000dfa1270 */
[C---:B----4-:R-:W-:Y:S01]  /*437c0*/  IMAD.WIDE R10, R15.reuse, 0x4, R198 ;  /* 0x000000040f0a7825 */ /* 0x050fe200078e02c6 */
[----:B------:R-:W-:Y:S01]  /*437d0*/  ISETP.LT.AND P3, PT, R206, UR47, !P3 ;  /* 0x0000002fce007c0c */ /* 0x000fe2000df61270 */
[----:B------:R4:W-:Y:S01]  /*437e0*/  @P0 STG.E desc[UR20][R8.64], R157 ;  /* 0x0000009d08000986 */ /* 0x0009e2000c101914 */
[----:B------:R-:W-:Y:S01]  /*437f0*/  ISETP.GE.AND P0, PT, R0, UR60, PT ;  /* 0x0000003c00007c0c */ /* 0x000fe2000bf06270 */
[----:B---3--:R-:W-:Y:S01]  /*43800*/  IMAD.WIDE R4, R15, 0x4, R200 ;  /* 0x000000040f047825 */ /* 0x008fe200078e02c8 */
[----:B------:R-:W3:Y:S03]  /*43810*/  LDCU UR40, c[0x0][0x398] ;  /* 0x00007300ff2877ac */ /* 0x000ee60008000800 */
[----:B--2---:R-:W-:Y:S01]  /*43820*/  IMAD.WIDE R6, R13, 0x4, R2 ;  /* 0x000000040d067825 */ /* 0x004fe200078e0202 */
[----:B------:R2:W-:Y:S01]  /*43830*/  @P4 STG.E desc[UR20][R10.64], R93 ;  /* 0x0000005d0a004986 */ /* 0x0005e2000c101914 */
[----:B------:R-:W-:Y:S01]  /*43840*/  ISETP.LT.AND P4, PT, R210, UR16, !P0 ;  /* 0x00000010d2007c0c */ /* 0x000fe2000c781270 */
[----:B------:R-:W1:Y:S01]  /*43850*/  LDCU UR48, c[0x0][0x398] ;  /* 0x00007300ff3077ac */ /* 0x000e620008000800 */
[----:B------:R-:W-:-:S02]  /*43860*/  VIADD R0, R213, 0x1c ;  /* 0x0000001cd5007836 */ /* 0x000fc40000000000 */
[----:B----4-:R-:W-:Y:S01]  /*43870*/  IMAD.WIDE R8, R13, 0x4, R196 ;  /* 0x000000040d087825 */ /* 0x010fe200078e02c4 */
[----:B------:R4:W-:Y:S01]  /*43880*/  @P6 STG.E desc[UR20][R4.64], R29 ;  /* 0x0000001d04006986 */ /* 0x0009e2000c101914 */
[----:B------:R-:W-:Y:S01]  /*43890*/  ISETP.LT.AND P6, PT, R209, UR63, !P0 ;  /* 0x0000003fd1007c0c */ /* 0x000fe2000c7c1270 */
[----:B------:R-:W1:Y:S02]  /*438a0*/  LDCU UR68, c[0x0][0x398] ;  /* 0x00007300ff4477ac */ /* 0x000e640008000800 */
[----:B------:R3:W-:Y:S01]  /*438b0*/  @P2 STG.E desc[UR20][R6.64], R247 ;  /* 0x000000f706002986 */ /* 0x0007e2000c101914 */
[C---:B--2---:R-:W-:Y:S01]  /*438c0*/  IMAD.WIDE R10, R13.reuse, 0x4, R198 ;  /* 0x000000040d0a7825 */ /* 0x044fe200078e02c6 */
[C---:B------:R-:W-:Y:S02]  /*438d0*/  IADD3 R15, PT, PT, R13.reuse, UR32, RZ ;  /* 0x000000200d0f7c10 */ /* 0x040fe4000fffe0ff */
[----:B------:R2:W-:Y:S01]  /*438e0*/  @P1 STG.E desc[UR20][R8.64], R158 ;  /* 0x0000009e08001986 */ /* 0x0005e2000c101914 */
[----:B------:R-:W-:Y:S01]  /*438f0*/  ISETP.GE.AND P1, PT, R0, UR77, PT ;  /* 0x0000004d00007c0c */ /* 0x000fe2000bf26270 */
[----:B------:R-:W1:Y:S01]  /*43900*/  LDCU UR51, c[0x0][0x39c] ;  /* 0x00007380ff3377ac */ /* 0x000e620008000800 */
[----:B----4-:R-:W-:Y:S01]  /*43910*/  IMAD.WIDE R4, R13, 0x4, R200 ;  /* 0x000000040d047825 */ /* 0x010fe200078e02c8 */
[----:B------:R-:W-:Y:S01]  /*43920*/  ISETP.LT.AND P2, PT, R207, UR28, !P0 ;  /* 0x0000001ccf007c0c */ /* 0x000fe2000c741270 */
[----:B------:R-:W-:Y:S01]  /*43930*/  @P5 STG.E desc[UR20][R10.64], R94 ;  /* 0x0000005e0a005986 */ /* 0x000fe2000c101914 */
[----:B------:R-:W-:Y:S01]  /*43940*/  ISETP.LT.AND P0, PT, R206, UR15, !P0 ;  /* 0x0000000fce007c0c */ /* 0x000fe2000c701270 */
[----:B---3--:R-:W-:Y:S01]  /*43950*/  IMAD.WIDE R6, R15, 0x4, R2 ;  /* 0x000000040f067825 */ /* 0x008fe200078e0202 */
[----:B------:R-:W-:Y:S01]  /*43960*/  ISETP.LT.AND P5, PT, R210, UR58, !P1 ;  /* 0x0000003ad2007c0c */ /* 0x000fe2000cfa1270 */
[----:B------:R3:W-:Y:S01]  /*43970*/  @P3 STG.E desc[UR20][R4.64], R30 ;  /* 0x0000001e04003986 */ /* 0x0007e2000c101914 */
[----:B------:R-:W-:Y:S01]  /*43980*/  ISETP.LT.AND P3, PT, R209, UR45, !P1 ;  /* 0x0000002dd1007c0c */ /* 0x000fe2000cf61270 */
[C---:B------:R-:W-:Y:S01]  /*43990*/  IMAD.WIDE R12, R15.reuse, 0x4, R196 ;  /* 0x000000040f0c7825 */ /* 0x040fe200078e02c4 */
[----:B------:R-:W-:Y:S01]  /*439a0*/  IADD3 R17, PT, PT, R15, UR32, RZ ;  /* 0x000000200f117c10 */ /* 0x000fe2000fffe0ff */
[----:B------:R4:W-:Y:S01]  /*439b0*/  @P4 STG.E desc[UR20][R6.64], R246 ;  /* 0x000000f606004986 */ /* 0x0009e2000c101914 */
[----:B------:R-:W1:Y:S01]  /*439c0*/  LDCU UR71, c[0x0][0x398] ;  /* 0x00007300ff4777ac */ /* 0x000e620008000800 */
[----:B------:R-:W-:Y:S01]  /*439d0*/  VIADD R0, R213, 0x1d ;  /* 0x0000001dd5007836 */ /* 0x000fe20000000000 */
[----:B------:R-:W-:Y:S01]  /*439e0*/  ISETP.LT.AND P4, PT, R207, UR61, !P1 ;  /* 0x0000003dcf007c0c */ /* 0x000fe2000cf81270 */
[C---:B--2---:R-:W-:Y:S01]  /*439f0*/  IMAD.WIDE R8, R15.reuse, 0x4, R198 ;  /* 0x000000040f087825 */ /* 0x044fe200078e02c6 */
[----:B------:R2:W-:Y:S01]  /*43a00*/  @P6 STG.E desc[UR20][R12.64], R159 ;  /* 0x0000009f0c006986 */ /* 0x0005e2000c101914 */
[----:B------:R-:W-:Y:S01]  /*43a10*/  ISETP.LT.AND P6, PT, R206, UR14, !P1 ;  /* 0x0000000ece007c0c */ /* 0x000fe2000cfc1270 */
[----:B------:R-:W1:Y:S01]  /*43a20*/  LDCU UR30, c[0x0][0x398] ;  /* 0x00007300ff1e77ac */ /* 0x000e620008000800 */
[----:B---3--:R-:W-:Y:S01]  /*43a30*/  IMAD.WIDE R4, R15, 0x4, R200 ;  /* 0x000000040f047825 */ /* 0x008fe200078e02c8 */
[----:B------:R-:W-:Y:S01]  /*43a40*/  ISETP.GE.AND P1, PT, R0, UR22, PT ;  /* 0x0000001600007c0c */ /* 0x000fe2000bf26270 */
[----:B------:R-:W3:Y:S02]  /*43a50*/  LDCU UR8, c[0x0][0x398] ;  /* 0x00007300ff0877ac */ /* 0x000ee40008000800 */
[C---:B------:R-:W-:Y:S01]  /*43a60*/  IMAD.WIDE R10, R17.reuse, 0x4, R2 ;  /* 0x00000004110a7825 */ /* 0x040fe200078e0202 */
[----:B------:R1:W-:Y:S01]  /*43a70*/  @P2 STG.E desc[UR20][R8.64], R95 ;  /* 0x0000005f08002986 */ /* 0x0003e2000c101914 */
[----:B------:R-:W3:Y:S02]  /*43a80*/  LDCU UR66, c[0x0][0x398] ;  /* 0x00007300ff4277ac */ /* 0x000ee40008000800 */
[----:B----4-:R-:W-:Y:S01]  /*43a90*/  IMAD.WIDE R6, R17, 0x4, R196 ;  /* 0x0000000411067825 */ /* 0x010fe200078e02c4 */
[----:B------:R4:W-:Y:S01]  /*43aa0*/  @P0 STG.E desc[UR20][R4.64], R31 ;  /* 0x0000001f04000986 */ /* 0x0009e2000c101914 */
[----:B------:R-:W-:Y:S01]  /*43ab0*/  ISETP.LT.AND P2, PT, R210, UR56, !P1 ;  /* 0x00000038d2007c0c */ /* 0x000fe2000cf41270 */
[----:B------:R-:W3:Y:S02]  /*43ac0*/  LDCU UR46, c[0x0][0x39c] ;  /* 0x00007380ff2e77ac */ /* 0x000ee40008000800 */
[----:B------:R-:W-:Y:S01]  /*43ad0*/  @P5 STG.E desc[UR20][R10.64], R245 ;  /* 0x000000f50a005986 */ /* 0x000fe2000c101914 */
[----:B------:R-:W-:Y:S01]  /*43ae0*/  ISETP.LT.AND P5, PT, R209, UR41, !P1 ;  /* 0x00000029d1007c0c */ /* 0x000fe2000cfa1270 */
[----:B--2---:R-:W-:Y:S01]  /*43af0*/  IMAD.WIDE R12, R17, 0x4, R198 ;  /* 0x00000004110c7825 */ /* 0x004fe200078e02c6 */
[----:B------:R-:W2:Y:S01]  /*43b00*/  LDCU UR69, c[0x0][0x398] ;  /* 0x00007300ff4577ac */ /* 0x000ea20008000800 */
[----:B------:R3:W-:Y:S01]  /*43b10*/  @P3 STG.E desc[UR20][R6.64], R160 ;  /* 0x000000a006003986 */ /* 0x0007e2000c101914 */
[----:B------:R-:W-:Y:S01]  /*43b20*/  ISETP.LT.AND P3, PT, R207, UR59, !P1 ;  /* 0x0000003bcf007c0c */ /* 0x000fe2000cf61270 */
[C---:B------:R-:W-:Y:S01]  /*43b30*/  VIADD R0, R213.reuse, 0x1e ;  /* 0x0000001ed5007836 */ /* 0x040fe20000000000 */
[----:B-1----:R-:W-:Y:S01]  /*43b40*/  IADD3 R8, PT, PT, R213, 0x1f, RZ ;  /* 0x0000001fd5087810 */ /* 0x002fe20007ffe0ff */
[C---:B----4-:R-:W-:Y:S01]  /*43b50*/  IMAD.WIDE R4, R17.reuse, 0x4, R200 ;  /* 0x0000000411047825 */ /* 0x050fe200078e02c8 */
[----:B------:R-:W-:Y:S01]  /*43b60*/  IADD3 R17, PT, PT, R17, UR32, RZ ;  /* 0x0000002011117c10 */ /* 0x000fe2000fffe0ff */
[----:B------:R-:W-:Y:S01]  /*43b70*/  @P4 STG.E desc[UR20][R12.64], R96 ;  /* 0x000000600c004986 */ /* 0x000fe2000c101914 */
[----:B------:R-:W-:Y:S01]  /*43b80*/  ISETP.GE.AND P4, PT, R8, UR52, PT ;  /* 0x0000003408007c0c */ /* 0x000fe2000bf86270 */
[----:B------:R-:W1:Y:S01]  /*43b90*/  LDCU UR49, c[0x0][0x398] ;  /* 0x00007300ff3177ac */ /* 0x000e620008000800 */
[----:B------:R-:W-:Y:S01]  /*43ba0*/  ISETP.GE.AND P0, PT, R0, UR11, PT ;  /* 0x0000000b00007c0c */ /* 0x000fe2000bf06270 */
[C---:B------:R-:W-:Y:S01]  /*43bb0*/  IMAD.WIDE R8, R17.reuse, 0x4, R196 ;  /* 0x0000000411087825 */ /* 0x040fe200078e02c4 */
[----:B------:R-:W4:Y:S03]  /*43bc0*/  LDCU UR36, c[0x0][0x398] ;  /* 0x00007300ff2477ac */ /* 0x000f260008000800 */
[C---:B---3--:R-:W-:Y:S01]  /*43bd0*/  IMAD.WIDE R6, R17.reuse, 0x4, R2 ;  /* 0x0000000411067825 */ /* 0x048fe200078e0202 */
[----:B------:R3:W-:Y:S01]  /*43be0*/  @P6 STG.E desc[UR20][R4.64], R32 ;  /* 0x0000002004006986 */ /* 0x0007e2000c101914 */
[----:B------:R-:W-:Y:S01]  /*43bf0*/  ISETP.LT.AND P1, PT, R206, UR76, !P1 ;  /* 0x0000004cce007c0c */ /* 0x000fe2000cf21270 */
[----:B------:R-:W1:Y:S01]  /*43c00*/  LDCU UR64, c[0x0][0x398] ;  /* 0x00007300ff4077ac */ /* 0x000e620008000800 */
[----:B------:R-:W-:Y:S01]  /*43c10*/  IMAD.WIDE R10, R17, 0x4, R198 ;  /* 0x00000004110a7825 */ /* 0x000fe200078e02c6 */
[----:B------:R1:W-:Y:S01]  /*43c20*/  @P2 STG.E desc[UR20][R6.64], R244 ;  /* 0x000000f406002986 */ /* 0x0003e2000c101914 */
[----:B------:R-:W-:Y:S01]  /*43c30*/  ISETP.LT.AND P2, PT, R210, UR43, !P0 ;  /* 0x0000002bd2007c0c */ /* 0x000fe2000c741270 */
[----:B------:R-:W2:Y:S02]  /*43c40*/  LDCU UR38, c[0x0][0x39c] ;  /* 0x00007380ff2677ac */ /* 0x000ea40008000800 */
[----:B------:R1:W-:Y:S01]  /*43c50*/  @P5 STG.E desc[UR20][R8.64], R161 ;  /* 0x000000a108005986 */ /* 0x0003e2000c101914 */
[----:B------:R-:W-:Y:S01]  /*43c60*/  ISETP.LT.AND P5, PT, R209, UR57, !P0 ;  /* 0x00000039d1007c0c */ /* 0x000fe2000c7a1270 */
[----:B------:R-:W-:Y:S01]  /*43c70*/  VIADD R0, R213, 0x20 ;  /* 0x00000020d5007836 */ /* 0x000fe20000000000 */
[----:B------:R-:W2:Y:S01]  /*43c80*/  LDCU UR67, c[0x0][0x398] ;  /* 0x00007300ff4377ac */ /* 0x000ea20008000800 */
[----:B------:R2:W-:Y:S01]  /*43c90*/  @P3 STG.E desc[UR20][R10.64], R97 ;  /* 0x000000610a003986 */ /* 0x0005e2000c101914 */
[----:B------:R-:W-:Y:S01]  /*43ca0*/  ISETP.LT.AND P3, PT, R207, UR39, !P0 ;  /* 0x00000027cf007c0c */ /* 0x000fe2000c761270 */
[C---:B---3--:R-:W-:Y:S01]  /*43cb0*/  IMAD.WIDE R4, R17.reuse, 0x4, R200 ;  /* 0x0000000411047825 */ /* 0x048fe200078e02c8 */
[----:B------:R-:W-:Y:S01]  /*43cc0*/  ISETP.GE.AND P6, PT, R0, UR18, PT ;  /* 0x0000001200007c0c */ /* 0x000fe2000bfc6270 */
[----:B------:R-:W3:Y:S02]  /*43cd0*/  LDCU UR44, c[0x0][0x398] ;  /* 0x00007300ff2c77ac */ /* 0x000ee40008000800 */
[----:B------:R-:W-:Y:S01]  /*43ce0*/  VIADD R17, R17, UR32 ;  /* 0x0000002011117c36 */ /* 0x000fe20008000000 */
[----:B------:R3:W-:Y:S01]  /*43cf0*/  @P1 STG.E desc[UR20][R4.64], R33 ;  /* 0x0000002104001986 */ /* 0x0007e2000c101914 */
[----:B------:R-:W-:Y:S01]  /*43d00*/  IADD3 R0, PT, PT, R213, 0x21, RZ ;  /* 0x00000021d5007810 */ /* 0x000fe20007ffe0ff */
[----:B------:R-:W4:Y:S01]  /*43d10*/  LDCU UR12, c[0x0][0x398] ;  /* 0x00007300ff0c77ac */ /* 0x000f220008000800 */
[C---:B-1----:R-:W-:Y:S01]  /*43d20*/  IMAD.WIDE R6, R17.reuse, 0x4, R2 ;  /* 0x0000000411067825 */ /* 0x042fe200078e0202 */
[----:B------:R-:W1:Y:S03]  /*43d30*/  LDCU UR62, c[0x0][0x398] ;  /* 0x00007300ff3e77ac */ /* 0x000e660008000800 */
[C---:B------:R-:W-:Y:S01]  /*43d40*/  IMAD.WIDE R8, R17.reuse, 0x4, R196 ;  /* 0x0000000411087825 */ /* 0x040fe200078e02c4 */
[----:B------:R1:W-:Y:S01]  /*43d50*/  @P2 STG.E desc[UR20][R6.64], R243 ;  /* 0x000000f306002986 */ /* 0x0003e2000c101914 */
[----:B------:R-:W4:Y:S02]  /*43d60*/  LDCU UR6, c[0x0][0x39c] ;  /* 0x00007380ff0677ac */ /* 0x000f240008000800 */
[C---:B--2---:R-:W-:Y:S01]  /*43d70*/  IMAD.WIDE R10, R17.reuse, 0x4, R198 ;  /* 0x00000004110a7825 */ /* 0x044fe200078e02c6 */
[----:B------:R-:W-:Y:S01]  /*43d80*/  ISETP.LT.AND P1, PT, R206, UR4, !P0 ;  /* 0x00000004ce007c0c */ /* 0x000fe2000c721270 */
[----:B------:R2:W-:Y:S01]  /*43d90*/  @P5 STG.E desc[UR20][R8.64], R162 ;  /* 0x000000a208005986 */ /* 0x0005e2000c101914 */
[----:B------:R-:W-:Y:S01]  /*43da0*/  ISETP.LT.AND P5, PT, R210, UR54, !P4 ;  /* 0x00000036d2007c0c */ /* 0x000fe2000e7a1270 */
[----:B---3--:R-:W-:Y:S01]  /*43db0*/  IMAD.WIDE R4, R17, 0x4, R200 ;  /* 0x0000000411047825 */ /* 0x008fe200078e02c8 */
[----:B------:R-:W-:Y:S01]  /*43dc0*/  ISETP.LT.AND P2, PT, R207, UR26, !P4 ;  /* 0x0000001acf007c0c */ /* 0x000fe2000e741270 */
[----:B------:R3:W-:Y:S01]  /*43dd0*/  @P3 STG.E desc[UR20][R10.64], R98 ;  /* 0x000000620a003986 */ /* 0x0007e2000c101914 */
[----:B------:R-:W-:Y:S01]  /*43de0*/  ISETP.LT.AND P3, PT, R209, UR55, !P4 ;  /* 0x00000037d1007c0c */ /* 0x000fe2000e761270 */
[----:B------:R-:W-:Y:S01]  /*43df0*/  VIADD R17, R17, UR32 ;  /* 0x0000002011117c36 */ /* 0x000fe20008000000 */
[----:B------:R-:W-:Y:S01]  /*43e00*/  ISETP.GE.AND P0, PT, R0, UR33, PT ;  /* 0x0000002100007c0c */ /* 0x000fe2000bf06270 */
[----:B------:R-:W4:Y:S02]  /*43e10*/  LDCU UR65, c[0x0][0x398] ;  /* 0x00007300ff4177ac */ /* 0x000f240008000800 */
[----:B-1----:R-:W-:-:S02]  /*43e20*/  IMAD.WIDE R6, R17, 0x4, R2 ;  /* 0x0000000411067825 */ /* 0x002fc400078e0202 */
[----:B------:R1:W-:Y:S01]  /*43e30*/  @P1 STG.E desc[UR20][R4.64], R34 ;  /* 0x0000002204001986 */ /* 0x0003e2000c101914 */
[----:B------:R-:W4:Y:S01]  /*43e40*/  LDCU UR35, c[0x0][0x398] ;  /* 0x00007300ff2377ac */ /* 0x000f220008000800 */
[C---:B--2---:R-:W-:Y:S01]  /*43e50*/  IMAD.WIDE R8, R17.reuse, 0x4, R196 ;  /* 0x0000000411087825 */ /* 0x044fe200078e02c4 */
[----:B------:R-:W-:Y:S01]  /*43e60*/  ISETP.LT.AND P4, PT, R206, UR74, !P4 ;  /* 0x0000004ace007c0c */ /* 0x000fe2000e781270 */
[----:B------:R-:W2:Y:S02]  /*43e70*/  LDCU UR47, c[0x0][0x398] ;  /* 0x00007300ff2f77ac */ /* 0x000ea40008000800 */
[----:B---3--:R-:W-:Y:S01]  /*43e80*/  IMAD.WIDE R10, R17, 0x4, R198 ;  /* 0x00000004110a7825 */ /* 0x008fe200078e02c6 */
[----:B------:R3:W-:Y:S01]  /*43e90*/  @P5 STG.E desc[UR20][R6.64], R242 ;  /* 0x000000f206005986 */ /* 0x0007e2000c101914 */
[----:B------:R-:W-:Y:S01]  /*43ea0*/  ISETP.LT.AND P5, PT, R210, UR34, !P6 ;  /* 0x00000022d2007c0c */ /* 0x000fe2000f7a1270 */
[----:B------:R-:W2:Y:S02]  /*43eb0*/  LDCU UR60, c[0x0][0x398] ;  /* 0x00007300ff3c77ac */ /* 0x000ea40008000800 */
[----:B------:R4:W-:Y:S01]  /*43ec0*/  @P3 STG.E desc[UR20][R8.64], R163 ;  /* 0x000000a308003986 */ /* 0x0009e2000c101914 */
[----:B------:R-:W-:Y:S01]  /*43ed0*/  ISETP.LT.AND P3, PT, R209, UR50, !P6 ;  /* 0x00000032d1007c0c */ /* 0x000fe2000f761270 */
[----:B-1----:R-:W-:Y:S01]  /*43ee0*/  IMAD.WIDE R4, R17, 0x4, R200 ;  /* 0x0000000411047825 */ /* 0x002fe200078e02c8 */
[----:B------:R-:W-:Y:S01]  /*43ef0*/  IADD3 R0, PT, PT, R213, 0x22, RZ ;  /* 0x00000022d5007810 */ /* 0x000fe20007ffe0ff */
[----:B------:R1:W-:Y:S01]  /*43f00*/  @P2 STG.E desc[UR20][R10.64], R99 ;  /* 0x000000630a002986 */ /* 0x0003e2000c101914 */
[----:B-----5:R-:W-:Y:S01]  /*43f10*/  ISETP.LT.AND P2, PT, R207, UR42, !P6 ;  /* 0x0000002acf007c0c */ /* 0x020fe2000f741270 */
[----:B------:R-:W-:Y:S01]  /*43f20*/  VIADD R17, R17, UR32 ;  /* 0x0000002011117c36 */ /* 0x000fe20008000000 */
[----:B------:R-:W-:Y:S01]  /*43f30*/  ISETP.LT.AND P6, PT, R206, UR72, !P6 ;  /* 0x00000048ce007c0c */ /* 0x000fe2000f7c1270 */
[----:B------:R5:W-:Y:S01]  /*43f40*/  @P4 STG.E desc[UR20][R4.64], R35 ;  /* 0x0000002304004986 */ /* 0x000be2000c101914 */
[----:B------:R-:W-:Y:S01]  /*43f50*/  ISETP.GE.AND P1, PT, R0, UR37, PT ;  /* 0x0000002500007c0c */ /* 0x000fe2000bf26270 */
[C---:B---3--:R-:W-:Y:S01]  /*43f60*/  IMAD.WIDE R6, R17.reuse, 0x4, R2 ;  /* 0x0000000411067825 */ /* 0x048fe200078e0202 */
[----:B------:R-:W3:Y:S03]  /*43f70*/  LDCU UR16, c[0x0][0x39c] ;  /* 0x00007380ff1077ac */ /* 0x000ee60008000800 */
[C---:B----4-:R-:W-:Y:S01]  /*43f80*/  IMAD.WIDE R8, R17.reuse, 0x4, R196 ;  /* 0x0000000411087825 */ /* 0x050fe200078e02c4 */
[----:B------:R4:W-:Y:S01]  /*43f90*/  @P5 STG.E desc[UR20][R6.64], R241 ;  /* 0x000000f106005986 */ /* 0x0009e2000c101914 */
[----:B------:R-:W2:Y:S02]  /*43fa0*/  LDCU UR63, c[0x0][0x398] ;  /* 0x00007300ff3f77ac */ /* 0x000ea40008000800 */
[----:B-1----:R-:W-:Y:S01]  /*43fb0*/  IMAD.WIDE R10, R17, 0x4, R198 ;  /* 0x00000004110a7825 */ /* 0x002fe200078e02c6 */
[----:B------:R1:W-:Y:S01]  /*43fc0*/  @P3 STG.E desc[UR20][R8.64], R164 ;  /* 0x000000a408003986 */ /* 0x0003e2000c101914 */
[----:B------:R-:W-:Y:S01]  /*43fd0*/  ISETP.LT.AND P5, PT, R210, UR75, !P0 ;  /* 0x0000004bd2007c0c */ /* 0x000fe2000c7a1270 */
[----:B------:R-:W2:Y:S01]  /*43fe0*/  LDCU UR28, c[0x0][0x398] ;  /* 0x00007300ff1c77ac */ /* 0x000ea20008000800 */
[----:B------:R-:W-:Y:S01]  /*43ff0*/  ISETP.LT.AND P3, PT, R209, UR24, !P0 ;  /* 0x00000018d1007c0c */ /* 0x000fe2000c761270 */
[----:B------:R1:W-:Y:S01]  /*44000*/  @P2 STG.E desc[UR20][R10.64], R100 ;  /* 0x000000640a002986 */ /* 0x0003e2000c101914 */
[----:B------:R-:W-:Y:S01]  /*44010*/  ISETP.LT.AND P2, PT, R207, UR53, !P0 ;  /* 0x00000035cf007c0c */ /* 0x000fe2000c741270 */
[----:B-----5:R-:W-:Y:S01]  /*44020*/  IMAD.WIDE R4, R17, 0x4, R200 ;  /* 0x0000000411047825 */ /* 0x020fe200078e02c8 */
[----:B------:R-:W-:Y:S01]  /*44030*/  IADD3 R0, PT, PT, R213, 0x23, RZ ;  /* 0x00000023d5007810 */ /* 0x000fe20007ffe0ff */
[----:B------:R-:W5:Y:S02]  /*44040*/  LDCU UR15, c[0x0][0x398] ;  /* 0x00007300ff0f77ac */ /* 0x000f640008000800 */
[----:B------:R-:W-:Y:S01]  /*44050*/  VIADD R17, R17, UR32 ;  /* 0x0000002011117c36 */ /* 0x000fe20008000000 */
[----:B------:R2:W-:Y:S01]  /*44060*/  @P6 STG.E desc[UR20][R4.64], R36 ;  /* 0x0000002404006986 */ /* 0x0005e2000c101914 */
[----:B------:R-:W-:Y:S01]  /*44070*/  ISETP.LT.AND P6, PT, R206, UR70, !P0 ;  /* 0x00000046ce007c0c */ /* 0x000fe2000c7c1270 */
[----:B------:R-:W3:Y:S01]  /*44080*/  LDCU UR77, c[0x0][0x398] ;  /* 0x00007300ff4d77ac */ /* 0x000ee20008000800 */
[C---:B----4-:R-:W-:Y:S01]  /*44090*/  IMAD.WIDE R6, R17.reuse, 0x4, R2 ;  /* 0x0000000411067825 */ /* 0x050fe200078e0202 */
[----:B------:R-:W4:Y:S03]  /*440a0*/  LDCU UR58, c[0x0][0x39c] ;  /* 0x00007380ff3a77ac */ /* 0x000f260008000800 */
[C---:B-1----:R-:W-:Y:S01]  /*440b0*/  IMAD.WIDE R8, R17.reuse, 0x4, R196 ;  /* 0x0000000411087825 */ /* 0x042fe200078e02c4 */
[----:B------:R1:W-:Y:S01]  /*440c0*/  @P5 STG.E desc[UR20][R6.64], R240 ;  /* 0x000000f006005986 */ /* 0x0003e2000c101914 */
[----:B------:R-:W3:Y:S02]  /*440d0*/  LDCU UR45, c[0x0][0x398] ;  /* 0x00007300ff2d77ac */ /* 0x000ee40008000800 */
[----:B------:R-:W-:Y:S01]  /*440e0*/  IMAD.WIDE R10, R17, 0x4, R198 ;  /* 0x00000004110a7825 */ /* 0x000fe200078e02c6 */
[----:B------:R1:W-:Y:S01]  /*440f0*/  @P3 STG.E desc[UR20][R8.64], R165 ;  /* 0x000000a508003986 */ /* 0x0003e2000c101914 */
[----:B------:R-:W-:Y:S01]  /*44100*/  ISETP.LT.AND P5, PT, R210, UR73, !P1 ;  /* 0x00000049d2007c0c */ /* 0x000fe2000cfa1270 */
[----:B------:R-:W3:Y:S01]  /*44110*/  LDCU UR61, c[0x0][0x398] ;  /* 0x00007300ff3d77ac */ /* 0x000ee20008000800 */
[----:B------:R-:W-:Y:S01]  /*44120*/  ISETP.LT.AND P3, PT, R209, UR40, !P1 ;  /* 0x00000028d1007c0c */ /* 0x000fe2000cf61270 */
[----:B------:R3:W-:Y:S01]  /*44130*/  @P2 STG.E desc[UR20][R10.64], R101 ;  /* 0x000000650a002986 */ /* 0x0007e2000c101914 */
[----:B------:R-:W-:Y:S01]  /*44140*/  ISETP.LT.AND P2, PT, R207, UR48, !P1 ;  /* 0x00000030cf007c0c */ /* 0x000fe2000cf41270 */
[C---:B--2---:R-:W-:Y:S01]  /*44150*/  IMAD.WIDE R4, R17.reuse, 0x4, R200 ;  /* 0x0000000411047825 */ /* 0x044fe200078e02c8 */
[----:B------:R-:W-:Y:S01]  /*44160*/  ISETP.GE.AND P4, PT, R0, UR51, PT ;  /* 0x0000003300007c0c */ /* 0x000fe2000bf86270 */
[----:B------:R-:W2:Y:S02]  /*44170*/  LDCU UR14, c[0x0][0x398] ;  /* 0x00007300ff0e77ac */ /* 0x000ea40008000800 */
[----:B------:R-:W-:Y:S01]  /*44180*/  VIADD R17, R17, UR32 ;  /* 0x0000002011117c36 */ /* 0x000fe20008000000 */
[----:B------:R2:W-:Y:S01]  /*44190*/  @P6 STG.E desc[UR20][R4.64], R37 ;  /* 0x0000002504006986 */ /* 0x0005e2000c101914 */
[----:B------:R-:W-:Y:S01]  /*441a0*/  ISETP.LT.AND P6, PT, R206, UR68, !P1 ;  /* 0x00000044ce007c0c */ /* 0x000fe2000cfc1270 */
[----:B------:R-:W4:Y:S01]  /*441b0*/  LDCU UR22, c[0x0][0x398] ;  /* 0x00007300ff1677ac */ /* 0x000f220008000800 */
[----:B-1----:R-:W-:Y:S01]  /*441c0*/  IMAD.WIDE R6, R17, 0x4, R2 ;  /* 0x0000000411067825 */ /* 0x002fe200078e0202 */
[----:B------:R-:W-:Y:S01]  /*441d0*/  IADD3 R0, PT, PT, R213, 0x24, RZ ;  /* 0x00000024d5007810 */ /* 0x000fe20007ffe0ff */
[----:B------:R-:W1:Y:S02]  /*441e0*/  LDCU UR56, c[0x0][0x39c] ;  /* 0x00007380ff3877ac */ /* 0x000e640008000800 */
[C---:B------:R-:W-:Y:S01]  /*441f0*/  IMAD.WIDE R8, R17.reuse, 0x4, R196 ;  /* 0x0000000411087825 */ /* 0x040fe200078e02c4 */
[----:B------:R1:W-:Y:S01]  /*44200*/  @P5 STG.E desc[UR20][R6.64], R239 ;  /* 0x000000ef06005986 */ /* 0x0003e2000c101914 */
[----:B------:R-:W4:Y:S02]  /*44210*/  LDCU UR41, c[0x0][0x398] ;  /* 0x00007300ff2977ac */ /* 0x000f240008000800 */
[----:B---3--:R-:W-:Y:S01]  /*44220*/  IMAD.WIDE R10, R17, 0x4, R198 ;  /* 0x00000004110a7825 */ /* 0x008fe200078e02c6 */
[----:B------:R3:W-:Y:S01]  /*44230*/  @P3 STG.E desc[UR20][R8.64], R166 ;  /* 0x000000a608003986 */ /* 0x0007e2000c101914 */
[----:B------:R-:W-:Y:S01]  /*44240*/  ISETP.LT.AND P5, PT, R210, UR71, !P4 ;  /* 0x00000047d2007c0c */ /* 0x000fe2000e7a1270 */
[----:B------:R-:W4:Y:S01]  /*44250*/  LDCU UR11, c[0x0][0x398] ;  /* 0x00007300ff0b77ac */ /* 0x000f220008000800 */
        /* <DEDUP_REMOVED lines=13> */
[C---:B---3--:R-:W-:Y:S01]  /*44330*/  IMAD.WIDE R8, R17.reuse, 0x4, R196 ;  /* 0x0000000411087825 */ /* 0x048fe200078e02c4 */
[----:B------:R3:W-:Y:S01]  /*44340*/  @P5 STG.E desc[UR20][R6.64], R238 ;  /* 0x000000ee06005986 */ /* 0x0007e2000c101914 */
[----:B------:R-:W1:Y:S02]  /*44350*/  LDCU UR43, c[0x0][0x398] ;  /* 0x00007300ff2b77ac */ /* 0x000e640008000800 */
[----:B------:R-:W-:Y:S01]  /*44360*/  IMAD.WIDE R10, R17, 0x4, R198 ;  /* 0x00000004110a7825 */ /* 0x000fe200078e02c6 */
        /* <DEDUP_REMOVED lines=13> */
[----:B---3--:R-:W-:Y:S01]  /*44440*/  IMAD.WIDE R6, R17, 0x4, R2 ;  /* 0x0000000411067825 */ /* 0x008fe200078e0202 */
[----:B------:R-:W-:Y:S01]  /*44450*/  IADD3 R0, PT, PT, R213, 0x26, RZ ;  /* 0x00000026d5007810 */ /* 0x000fe20007ffe0ff */
[----:B------:R-:W3:Y:S02]  /*44460*/  LDCU UR33, c[0x0][0x39c] ;  /* 0x00007380ff2177ac */ /* 0x000ee40008000800 */
        /* <DEDUP_REMOVED lines=46> */
[----:B------:R-:W1:Y:S01]  /*44750*/  LDCU UR48, c[0x0][0x398] ;  /* 0x00007300ff3077ac */ /* 0x000e620008000800 */
[----:B------:R-:W-:Y:S01]  /*44760*/  ISETP.LT.AND P3, PT, R209, UR28, !P0 ;  /* 0x0000001cd1007c0c */ /* 0x000fe2000c761270 */
[----:B------:R1:W-:Y:S01]  /*44770*/  @P2 STG.E desc[UR20][R10.64], R106 ;  /* 0x0000006a0a002986 */ /* 0x0003e2000c101914 */
[----:B-----5:R-:W-:Y:S01]  /*44780*/  ISETP.LT.AND P2, PT, R207, UR15, !P0 ;  /* 0x0000000fcf007c0c */ /* 0x020fe2000c741270 */
[C---:B--2---:R-:W-:Y:S01]  /*44790*/  IMAD.WIDE R4, R17.reuse, 0x4, R200 ;  /* 0x0000000411047825 */ /* 0x044fe200078e02c8 */
[----:B----4-:R-:W-:Y:S01]  /*447a0*/  ISETP.GE.AND P1, PT, R0, UR58, PT ;  /* 0x0000003a00007c0c */ /* 0x010fe2000bf26270 */
[----:B------:R-:W2:Y:S02]  /*447b0*/  LDCU UR8, c[0x0][0x398] ;  /* 0x00007300ff0877ac */ /* 0x000ea40008000800 */
[----:B------:R-:W-:Y:S01]  /*447c0*/  VIADD R17, R17, UR32 ;  /* 0x0000002011117c36 */ /* 0x000fe20008000000 */
[----:B------:R4:W-:Y:S01]  /*447d0*/  @P6 STG.E desc[UR20][R4.64], R42 ;  /* 0x0000002a04006986 */ /* 0x0009e2000c101914 */
[----:B------:R-:W-:Y:S01]  /*447e0*/  ISETP.LT.AND P6, PT, R206, UR77, !P0 ;  /* 0x0000004dce007c0c */ /* 0x000fe2000c7c1270 */
[----:B------:R-:W5:Y:S01]  /*447f0*/  LDCU UR6, c[0x0][0x398] ;  /* 0x00007300ff0677ac */ /* 0x000f620008000800 */
[C---:B---3--:R-:W-:Y:S01]  /*44800*/  IMAD.WIDE R6, R17.reuse, 0x4, R2 ;  /* 0x0000000411067825 */ /* 0x048fe200078e0202 */
[----:B------:R-:W3:Y:S03]  /*44810*/  LDCU UR30, c[0x0][0x39c] ;  /* 0x00007380ff1e77ac */ /* 0x000ee60008000800 */
[C---:B-1----:R-:W-:Y:S01]  /*44820*/  IMAD.WIDE R8, R17.reuse, 0x4, R196 ;  /* 0x0000000411087825 */ /* 0x042fe200078e02c4 */
[----:B------:R1:W-:Y:S01]  /*44830*/  @P5 STG.E desc[UR20][R6.64], R234 ;  /* 0x000000ea06005986 */ /* 0x0003e2000c101914 */
[----:B------:R-:W2:Y:S02]  /*44840*/  LDCU UR36, c[0x0][0x398] ;  /* 0x00007300ff2477ac */ /* 0x000ea40008000800 */
[----:B------:R-:W-:Y:S01]  /*44850*/  IMAD.WIDE R10, R17, 0x4, R198 ;  /* 0x00000004110a7825 */ /* 0x000fe200078e02c6 */
[----:B------:R1:W-:Y:S01]  /*44860*/  @P3 STG.E desc[UR20][R8.64], R171 ;  /* 0x000000ab08003986 */ /* 0x0003e2000c101914 */
[----:B------:R-:W-:Y:S01]  /*44870*/  ISETP.LT.AND P5, PT, R210, UR45, !P1 ;  /* 0x0000002dd2007c0c */ /* 0x000fe2000cfa1270 */
[----:B------:R-:W2:Y:S01]  /*44880*/  LDCU UR16, c[0x0][0x398] ;  /* 0x00007300ff1077ac */ /* 0x000ea20008000800 */
[----:B------:R-:W-:Y:S01]  /*44890*/  ISETP.LT.AND P3, PT, R209, UR61, !P1 ;  /* 0x0000003dd1007c0c */ /* 0x000fe2000cf61270 */
[----:B------:R2:W-:Y:S01]  /*448a0*/  @P2 STG.E desc[UR20][R10.64], R107 ;  /* 0x0000006b0a002986 */ /* 0x0005e2000c101914 */
[----:B------:R-:W-:Y:S01]  /*448b0*/  ISETP.LT.AND P2, PT, R207, UR14, !P1 ;  /* 0x0000000ecf007c0c */ /* 0x000fe2000cf41270 */
[----:B----4-:R-:W-:Y:S01]  /*448c0*/  IMAD.WIDE R4, R17, 0x4, R200 ;  /* 0x0000000411047825 */ /* 0x010fe200078e02c8 */
[----:B------:R-:W-:Y:S01]  /*448d0*/  IADD3 R0, PT, PT, R213, 0x29, RZ ;  /* 0x00000029d5007810 */ /* 0x000fe20007ffe0ff */
[----:B------:R-:W4:Y:S02]  /*448e0*/  LDCU UR49, c[0x0][0x398] ;  /* 0x00007300ff3177ac */ /* 0x000f240008000800 */
[----:B------:R-:W-:Y:S01]  /*448f0*/  VIADD R17, R17, UR32 ;  /* 0x0000002011117c36 */ /* 0x000fe20008000000 */
[----:B------:R3:W-:Y:S01]  /*44900*/  @P6 STG.E desc[UR20][R4.64], R43 ;  /* 0x0000002b04006986 */ /* 0x0007e2000c101914 */
[----:B------:R-:W-:Y:S01]  /*44910*/  ISETP.LT.AND P6, PT, R206, UR22, !P1 ;  /* 0x00000016ce007c0c */ /* 0x000fe2000cfc1270 */
[----:B------:R-:W4:Y:S01]  /*44920*/  LDCU UR12, c[0x0][0x398] ;  /* 0x00007300ff0c77ac */ /* 0x000f220008000800 */
[C---:B-1----:R-:W-:Y:S01]  /*44930*/  IMAD.WIDE R6, R17.reuse, 0x4, R2 ;  /* 0x0000000411067825 */ /* 0x042fe200078e0202 */
[----:B------:R-:W-:Y:S01]  /*44940*/  ISETP.GE.AND P4, PT, R0, UR56, PT ;  /* 0x0000003800007c0c */ /* 0x000fe2000bf86270 */
[----:B------:R-:W1:Y:S02]  /*44950*/  LDCU UR53, c[0x0][0x39c] ;  /* 0x00007380ff3577ac */ /* 0x000e640008000800 */
[C---:B------:R-:W-:Y:S01]  /*44960*/  IMAD.WIDE R8, R17.reuse, 0x4, R196 ;  /* 0x0000000411087825 */ /* 0x040fe200078e02c4 */
[----:B------:R1:W-:Y:S01]  /*44970*/  @P5 STG.E desc[UR20][R6.64], R233 ;  /* 0x000000e906005986 */ /* 0x0003e2000c101914 */
[----:B------:R-:W4:Y:S02]  /*44980*/  LDCU UR44, c[0x0][0x398] ;  /* 0x00007300ff2c77ac */ /* 0x000f240008000800 */
[----:B--2---:R-:W-:Y:S01]  /*44990*/  IMAD.WIDE R10, R17, 0x4, R198 ;  /* 0x00000004110a7825 */ /* 0x004fe200078e02c6 */
[----:B------:R2:W-:Y:S01]  /*449a0*/  @P3 STG.E desc[UR20][R8.64], R172 ;  /* 0x000000ac08003986 */ /* 0x0005e2000c101914 */
[----:B------:R-:W-:Y:S01]  /*449b0*/  ISETP.LT.AND P5, PT, R210, UR41, !P4 ;  /* 0x00000029d2007c0c */ /* 0x000fe2000e7a1270 */
[----:B------:R-:W4:Y:S01]  /*449c0*/  LDCU UR35, c[0x0][0x398] ;  /* 0x00007300ff2377ac */ /* 0x000f220008000800 */
[----:B------:R-:W-:Y:S01]  /*449d0*/  ISETP.LT.AND P3, PT, R209, UR11, !P4 ;  /* 0x0000000bd1007c0c */ /* 0x000fe2000e761270 */
[----:B------:R2:W-:Y:S01]  /*449e0*/  @P2 STG.E desc[UR20][R10.64], R108 ;  /* 0x0000006c0a002986 */ /* 0x0005e2000c101914 */
[----:B------:R-:W-:Y:S01]  /*449f0*/  ISETP.LT.AND P2, PT, R207, UR59, !P4 ;  /* 0x0000003bcf007c0c */ /* 0x000fe2000e741270 */
[----:B---3--:R-:W-:Y:S01]  /*44a00*/  IMAD.WIDE R4, R17, 0x4, R200 ;  /* 0x0000000411047825 */ /* 0x008fe200078e02c8 */
[----:B------:R-:W-:Y:S01]  /*44a10*/  IADD3 R0, PT, PT, R213, 0x2a, RZ ;  /* 0x0000002ad5007810 */ /* 0x000fe20007ffe0ff */
[----:B------:R-:W3:Y:S02]  /*44a20*/  LDCU UR55, c[0x0][0x398] ;  /* 0x00007300ff3777ac */ /* 0x000ee40008000800 */
[----:B------:R-:W-:Y:S01]  /*44a30*/  VIADD R17, R17, UR32 ;  /* 0x0000002011117c36 */ /* 0x000fe20008000000 */
[----:B------:R3:W-:Y:S01]  /*44a40*/  @P6 STG.E desc[UR20][R4.64], R44 ;  /* 0x0000002c04006986 */ /* 0x0007e2000c101914 */
[----:B------:R-:W-:Y:S01]  /*44a50*/  ISETP.LT.AND P6, PT, R206, UR18, !P4 ;  /* 0x00000012ce007c0c */ /* 0x000fe2000e7c1270 */
[----:B------:R-:W4:Y:S01]  /*44a60*/  LDCU UR47, c[0x0][0x398] ;  /* 0x00007300ff2f77ac */ /* 0x000f220008000800 */
[C---:B-1----:R-:W-:Y:S01]  /*44a70*/  IMAD.WIDE R6, R17.reuse, 0x4, R2 ;  /* 0x0000000411067825 */ /* 0x042fe200078e0202 */
[----:B------:R-:W-:Y:S01]  /*44a80*/  ISETP.GE.AND P0, PT, R0, UR52, PT ;  /* 0x0000003400007c0c */ /* 0x000fe2000bf06270 */
[----:B------:R-:W1:Y:S02]  /*44a90*/  LDCU UR56, c[0x0][0x39c] ;  /* 0x00007380ff3877ac */ /* 0x000e640008000800 */
[C---:B--2---:R-:W-:Y:S01]  /*44aa0*/  IMAD.WIDE R8, R17.reuse, 0x4, R196 ;  /* 0x0000000411087825 */ /* 0x044fe200078e02c4 */
        /* <DEDUP_REMOVED lines=16> */
[C---:B--2---:R-:W-:Y:S01]  /*44bb0*/  IMAD.WIDE R6, R17.reuse, 0x4, R2 ;  /* 0x0000000411067825 */ /* 0x044fe200078e0202 */
[----:B------:R-:W-:Y:S01]  /*44bc0*/  ISETP.GE.AND P1, PT, R0, UR33, PT ;  /* 0x0000002100007c0c */ /* 0x000fe2000bf26270 */
[----:B------:R-:W2:Y:S02]  /*44bd0*/  LDCU UR41, c[0x0][0x398] ;  /* 0x00007300ff2977ac */ /* 0x000ea40008000800 */
        /* <DEDUP_REMOVED lines=41> */
[----:B------:R2:W-:Y:S03]  /*44e70*/  @P5 STG.E desc[UR20][R6.64], R229 ;  /* 0x000000e506005986 */ /* 0x0005e6000c101914 */
        /* <DEDUP_REMOVED lines=12> */
[----:B-----5:R-:W-:Y:S01]  /*44f40*/  ISETP.LT.AND P6, PT, R206, UR6, !P0 ;  /* 0x00000006ce007c0c */ /* 0x020fe2000c7c1270 */
[----:B------:R-:W5:Y:S01]  /*44f50*/  LDCU UR38, c[0x0][0x398] ;  /* 0x00007300ff2677ac */ /* 0x000f620008000800 */
[C---:B--2---:R-:W-:Y:S01]  /*44f60*/  IMAD.WIDE R6, R17.reuse, 0x4, R2 ;  /* 0x0000000411067825 */ /* 0x044fe200078e0202 */
[----:B------:R-:W-:Y:S01]  /*44f70*/  ISETP.GE.AND P1, PT, R0, UR30, PT ;  /* 0x0000001e00007c0c */ /* 0x000fe2000bf26270 */
[----:B------:R-:W2:Y:S02]  /*44f80*/  LDCU UR6, c[0x0][0x39c] ;  /* 0x00007380ff0677ac */ /* 0x000ea40008000800 */
[C---:B-1----:R-:W-:Y:S01]  /*44f90*/  IMAD.WIDE R8, R17.reuse, 0x4, R196 ;  /* 0x0000000411087825 */ /* 0x042fe200078e02c4 */
[----:B------:R1:W-:Y:S03]  /*44fa0*/  @P5 STG.E desc[UR20][R6.64], R228 ;  /* 0x000000e406005986 */ /* 0x0003e6000c101914 */
[----:B------:R-:W-:Y:S01]  /*44fb0*/  IMAD.WIDE R10, R17, 0x4, R198 ;  /* 0x00000004110a7825 */ /* 0x000fe200078e02c6 */
[----:B------:R1:W-:Y:S01]  /*44fc0*/  @P3 STG.E desc[UR20][R8.64], R177 ;  /* 0x000000b108003986 */ /* 0x0003e2000c101914 */
[----:B------:R-:W-:Y:S01]  /*44fd0*/  ISETP.LT.AND P5, PT, R210, UR36, !P1 ;  /* 0x00000024d2007c0c */ /* 0x000fe2000cfa1270 */
[----:B------:R-:W2:Y:S01]  /*44fe0*/  LDCU UR30, c[0x0][0x398] ;  /* 0x00007300ff1e77ac */ /* 0x000ea20008000800 */
[----:B------:R-:W-:Y:S01]  /*44ff0*/  ISETP.LT.AND P3, PT, R209, UR16, !P1 ;  /* 0x00000010d1007c0c */ /* 0x000fe2000cf61270 */
[----:B------:R2:W-:Y:S01]  /*45000*/  @P2 STG.E desc[UR20][R10.64], R113 ;  /* 0x000000710a002986 */ /* 0x0005e2000c101914 */
[----:B----4-:R-:W-:Y:S01]  /*45010*/  ISETP.LT.AND P2, PT, R207, UR49, !P1 ;  /* 0x00000031cf007c0c */ /* 0x010fe2000cf41270 */
[----:B---3--:R-:W-:Y:S01]  /*45020*/  IMAD.WIDE R4, R17, 0x4, R200 ;  /* 0x0000000411047825 */ /* 0x008fe200078e02c8 */
[----:B------:R-:W-:Y:S01]  /*45030*/  IADD3 R0, PT, PT, R213, 0x2f, RZ ;  /* 0x0000002fd5007810 */ /* 0x000fe20007ffe0ff */
[----:B------:R-:W3:Y:S02]  /*45040*/  LDCU UR16, c[0x0][0x398] ;  /* 0x00007300ff1077ac */ /* 0x000ee40008000800 */
[----:B------:R-:W-:Y:S01]  /*45050*/  VIADD R17, R17, UR32 ;  /* 0x0000002011117c36 */ /* 0x000fe20008000000 */
[----:B------:R4:W-:Y:S01]  /*45060*/  @P6 STG.E desc[UR20][R4.64], R49 ;  /* 0x0000003104006986 */ /* 0x0009e2000c101914 */
[----:B------:R-:W-:Y:S01]  /*45070*/  ISETP.LT.AND P6, PT, R206, UR12, !P1 ;  /* 0x0000000cce007c0c */ /* 0x000fe2000cfc1270 */
[----:B------:R-:W3:Y:S01]  /*45080*/  LDCU UR12, c[0x0][0x398] ;  /* 0x00007300ff0c77ac */ /* 0x000ee20008000800 */
[C---:B-1----:R-:W-:Y:S01]  /*45090*/  IMAD.WIDE R6, R17.reuse, 0x4, R2 ;  /* 0x0000000411067825 */ /* 0x042fe200078e0202 */
[----:B------:R-:W-:Y:S01]  /*450a0*/  ISETP.GE.AND P4, PT, R0, UR53, PT ;  /* 0x0000003500007c0c */ /* 0x000fe2000bf86270 */
[----:B------:R-:W1:Y:S02]  /*450b0*/  LDCU UR36, c[0x0][0x398] ;  /* 0x00007300ff2477ac */ /* 0x000e640008000800 */
[C---:B------:R-:W-:Y:S01]  /*450c0*/  IMAD.WIDE R8, R17.reuse, 0x4, R196 ;  /* 0x0000000411087825 */ /* 0x040fe200078e02c4 */
[----:B------:R1:W-:Y:S03]  /*450d0*/  @P5 STG.E desc[UR20][R6.64], R227 ;  /* 0x000000e306005986 */ /* 0x0003e6000c101914 */
[----:B--2---:R-:W-:Y:S01]  /*450e0*/  IMAD.WIDE R10, R17, 0x4, R198 ;  /* 0x00000004110a7825 */ /* 0x004fe200078e02c6 */
[----:B------:R2:W-:Y:S01]  /*450f0*/  @P3 STG.E desc[UR20][R8.64], R178 ;  /* 0x000000b208003986 */ /* 0x0005e2000c101914 */
[----:B------:R-:W-:-:S02]  /*45100*/  ISETP.LT.AND P5, PT, R210, UR44, !P4 ;  /* 0x0000002cd2007c0c */ /* 0x000fc4000e7a1270 */
        /* <DEDUP_REMOVED lines=8> */
[----:B------:R-:W-:Y:S02]  /*45190*/  ISETP.LT.AND P6, PT, R206, UR47, !P4 ;  /* 0x0000002fce007c0c */ /* 0x000fe4000e7c1270 */
[----:B-1----:R-:W-:Y:S01]  /*451a0*/  IMAD.WIDE R6, R17, 0x4, R2 ;  /* 0x0000000411067825 */ /* 0x002fe200078e0202 */
[----:B------:R-:W-:-:S03]  /*451b0*/  ISETP.GE.AND P0, PT, R0, UR56, PT ;  /* 0x0000003800007c0c */ /* 0x000fc6000bf06270 */
        /* <DEDUP_REMOVED lines=33> */
[----:B------:R-:W-:-:S02]  /*453d0*/  ISETP.LT.AND P6, PT, R206, UR39, !P1 ;  /* 0x00000027ce007c0c */ /* 0x000fc4000cfc1270 */
[C---:B--2---:R-:W-:Y:S01]  /*453e0*/  IMAD.WIDE R6, R17.reuse, 0x4, R2 ;  /* 0x0000000411067825 */ /* 0x044fe200078e0202 */
[----:B------:R-:W-:Y:S01]  /*453f0*/  ISETP.GE.AND P4, PT, R0, UR4, PT ;  /* 0x0000000400007c0c */ /* 0x000fe2000bf86270 */
[----:B------:R-:W2:Y:S02]  /*45400*/  LDCU UR4, c[0x0][0x398] ;  /* 0x00007300ff0477ac */ /* 0x000ea40008000800 */
[C---:B-1----:R-:W-:Y:S01]  /*45410*/  IMAD.WIDE R8, R17.reuse, 0x4, R196 ;  /* 0x0000000411087825 */ /* 0x042fe200078e02c4 */
[----:B------:R1:W-:Y:S03]  /*45420*/  @P5 STG.E desc[UR20][R6.64], R224 ;  /* 0x000000e006005986 */ /* 0x0003e6000c101914 */
[----:B------:R-:W-:Y:S01]  /*45430*/  IMAD.WIDE R10, R17, 0x4, R198 ;  /* 0x00000004110a7825 */ /* 0x000fe200078e02c6 */
[----:B------:R1:W-:Y:S01]  /*45440*/  @P3 STG.E desc[UR20][R8.64], R181 ;  /* 0x000000b508003986 */ /* 0x0003e2000c101914 */
[----:B------:R-:W-:-:S02]  /*45450*/  ISETP.LT.AND P5, PT, R210, UR40, !P4 ;  /* 0x00000028d2007c0c */ /* 0x000fc4000e7a1270 */
        /* <DEDUP_REMOVED lines=8> */
[----:B------:R-:W-:Y:S02]  /*454e0*/  ISETP.LT.AND P6, PT, R206, UR34, !P4 ;  /* 0x00000022ce007c0c */ /* 0x000fe4000e7c1270 */
[C---:B-1----:R-:W-:Y:S01]  /*454f0*/  IMAD.WIDE R6, R17.reuse, 0x4, R2 ;  /* 0x0000000411067825 */ /* 0x042fe200078e0202 */
[----:B------:R-:W-:Y:S01]  /*45500*/  ISETP.GE.AND P0, PT, R0, UR11, PT ;  /* 0x0000000b00007c0c */ /* 0x000fe2000bf06270 */
[----:B------:R-:W1:Y:S02]  /*45510*/  LDCU UR11, c[0x0][0x398] ;  /* 0x00007300ff0b77ac */ /* 0x000e640008000800 */
[C---:B------:R-:W-:Y:S01]  /*45520*/  IMAD.WIDE R8, R17.reuse, 0x4, R196 ;  /* 0x0000000411087825 */ /* 0x040fe200078e02c4 */
[----:B------:R1:W-:Y:S03]  /*45530*/  @P5 STG.E desc[UR20][R6.64], R223 ;  /* 0x000000df06005986 */ /* 0x0003e6000c101914 */
        /* <DEDUP_REMOVED lines=12> */
[----:B-----5:R-:W-:-:S02]  /*45600*/  ISETP.LT.AND P6, PT, R206, UR38, !P0 ;  /* 0x00000026ce007c0c */ /* 0x020fc4000c7c1270 */
        /* <DEDUP_REMOVED lines=8> */
[----:B------:R-:W1:Y:S01]  /*45690*/  LDCU UR16, c[0x0][0x398] ;  /* 0x00007300ff1077ac */ /* 0x000e620008000800 */
        /* <DEDUP_REMOVED lines=12> */
[C---:B-----5:R-:W-:Y:S01]  /*45760*/  IMAD.WIDE R8, R17.reuse, 0x4, R196 ;  /* 0x0000000411087825 */ /* 0x060fe200078e02c4 */
[----:B------:R5:W-:Y:S03]  /*45770*/  @P5 STG.E desc[UR20][R6.64], R221 ;  /* 0x000000dd06005986 */ /* 0x000be6000c101914 */
[----:B-1----:R-:W-:Y:S01]  /*45780*/  IMAD.WIDE R10, R17, 0x4, R198 ;  /* 0x00000004110a7825 */ /* 0x002fe200078e02c6 */
        /* <DEDUP_REMOVED lines=12> */
[----:B------:R-:W3:Y:S01]  /*45850*/  LDCU UR11, c[0x0][0x398] ;  /* 0x00007300ff0b77ac */ /* 0x000ee20008000800 */
[----:B-----5:R-:W-:Y:S01]  /*45860*/  IMAD.WIDE R6, R17, 0x4, R2 ;  /* 0x0000000411067825 */ /* 0x020fe200078e0202 */
[----:B------:R-:W-:-:S03]  /*45870*/  ISETP.GE.AND P0, PT, R0, UR7, PT ;  /* 0x0000000700007c0c */ /* 0x000fc6000bf06270 */
[C---:B-1----:R-:W-:Y:S01]  /*45880*/  IMAD.WIDE R8, R17.reuse, 0x4, R196 ;  /* 0x0000000411087825 */ /* 0x042fe200078e02c4 */
[----:B------:R1:W-:Y:S03]  /*45890*/  @P5 STG.E desc[UR20][R6.64], R220 ;  /* 0x000000dc06005986 */ /* 0x0003e6000c101914 */
[----:B------:R-:W-:Y:S01]  /*458a0*/  IMAD.WIDE R10, R17, 0x4, R198 ;  /* 0x00000004110a7825 */ /* 0x000fe200078e02c6 */
[----:B------:R5:W-:Y:S01]  /*458b0*/  @P3 STG.E desc[UR20][R8.64], R185 ;  /* 0x000000b908003986 */ /* 0x000be2000c101914 */
[----:B------:R-:W-:Y:S01]  /*458c0*/  ISETP.LT.AND P5, PT, R210, UR15, !P0 ;  /* 0x0000000fd2007c0c */ /* 0x000fe2000c7a1270 */
[----:B------:R-:W3:Y:S01]  /*458d0*/  LDCU UR7, c[0x0][0x398] ;  /* 0x00007300ff0777ac */ /* 0x000ee20008000800 */
[----:B------:R-:W-:Y:S01]  /*458e0*/  ISETP.LT.AND P3, PT, R209, UR18, !P0 ;  /* 0x00000012d1007c0c */ /* 0x000fe2000c761270 */
[----:B------:R3:W-:Y:S01]  /*458f0*/  @P2 STG.E desc[UR20][R10.64], R121 ;  /* 0x000000790a002986 */ /* 0x0007e2000c101914 */
[----:B------:R-:W-:Y:S01]  /*45900*/  ISETP.LT.AND P2, PT, R207, UR6, !P0 ;  /* 0x00000006cf007c0c */ /* 0x000fe2000c741270 */
[----:B--2---:R-:W-:Y:S01]  /*45910*/  IMAD.WIDE R4, R17, 0x4, R200 ;  /* 0x0000000411047825 */ /* 0x004fe200078e02c8 */
[----:B------:R-:W-:Y:S01]  /*45920*/  IADD3 R0, PT, PT, R213, 0x37, RZ ;  /* 0x00000037d5007810 */ /* 0x000fe20007ffe0ff */
[----:B------:R-:W2:Y:S02]  /*45930*/  LDCU UR6, c[0x0][0x398] ;  /* 0x00007300ff0677ac */ /* 0x000ea40008000800 */
[----:B------:R-:W-:Y:S01]  /*45940*/  VIADD R17, R17, UR32 ;  /* 0x0000002011117c36 */ /* 0x000fe20008000000 */
[----:B------:R2:W-:Y:S01]  /*45950*/  @P6 STG.E desc[UR20][R4.64], R57 ;  /* 0x0000003904006986 */ /* 0x0005e2000c101914 */
[----:B------:R-:W-:Y:S01]  /*45960*/  ISETP.LT.AND P6, PT, R206, UR22, !P0 ;  /* 0x00000016ce007c0c */ /* 0x000fe2000c7c1270 */
[----:B------:R-:W4:Y:S01]  /*45970*/  LDCU UR15, c[0x0][0x398] ;  /* 0x00007300ff0f77ac */ /* 0x000f220008000800 */
[C---:B-1----:R-:W-:Y:S01]  /*45980*/  IMAD.WIDE R6, R17.reuse, 0x4, R2 ;  /* 0x0000000411067825 */ /* 0x042fe200078e0202 */
[----:B------:R-:W-:Y:S01]  /*45990*/  ISETP.GE.AND P1, PT, R0, UR5, PT ;  /* 0x0000000500007c0c */ /* 0x000fe2000bf26270 */
[----:B------:R-:W1:Y:S02]  /*459a0*/  LDCU UR5, c[0x0][0x398] ;  /* 0x00007300ff0577ac */ /* 0x000e640008000800 */
[C---:B-----5:R-:W-:Y:S01]  /*459b0*/  IMAD.WIDE R8, R17.reuse, 0x4, R196 ;  /* 0x0000000411087825 */ /* 0x060fe200078e02c4 */
[----:B------:R5:W-:Y:S01]  /*459c0*/  @P5 STG.E desc[UR20][R6.64], R219 ;  /* 0x000000db06005986 */ /* 0x000be2000c101914 */
[----:B------:R-:W1:Y:S02]  /*459d0*/  LDCU UR18, c[0x0][0x398] ;  /* 0x00007300ff1277ac */ /* 0x000e640008000800 */
[----:B---3--:R-:W-:Y:S01]  /*459e0*/  IMAD.WIDE R10, R17, 0x4, R198 ;  /* 0x00000004110a7825 */ /* 0x008fe200078e02c6 */
[----:B------:R3:W-:Y:S01]  /*459f0*/  @P3 STG.E desc[UR20][R8.64], R186 ;  /* 0x000000ba08003986 */ /* 0x0007e2000c101914 */
[----:B------:R-:W-:Y:S01]  /*45a00*/  ISETP.LT.AND P5, PT, R210, UR26, !P1 ;  /* 0x0000001ad2007c0c */ /* 0x000fe2000cfa1270 */
[----:B------:R-:W1:Y:S01]  /*45a10*/  LDCU UR22, c[0x0][0x398] ;  /* 0x00007300ff1677ac */ /* 0x000e620008000800 */
        /* <DEDUP_REMOVED lines=10> */
[----:B-----5:R-:W-:Y:S01]  /*45ac0*/  IMAD.WIDE R6, R17, 0x4, R2 ;  /* 0x0000000411067825 */ /* 0x020fe200078e0202 */
[----:B------:R-:W-:-:S03]  /*45ad0*/  ISETP.GE.AND P4, PT, R0, UR31, PT ;  /* 0x0000001f00007c0c */ /* 0x000fc6000bf86270 */
[C---:B---3--:R-:W-:Y:S01]  /*45ae0*/  IMAD.WIDE R8, R17.reuse, 0x4, R196 ;  /* 0x0000000411087825 */ /* 0x048fe200078e02c4 */
[----:B------:R3:W-:Y:S03]  /*45af0*/  @P5 STG.E desc[UR20][R6.64], R218 ;  /* 0x000000da06005986 */ /* 0x0007e6000c101914 */
[----:B-1----:R-:W-:Y:S01]  /*45b00*/  IMAD.WIDE R10, R17, 0x4, R198 ;  /* 0x00000004110a7825 */ /* 0x002fe200078e02c6 */
[----:B------:R1:W-:Y:S01]  /*45b10*/  @P3 STG.E desc[UR20][R8.64], R187 ;  /* 0x000000bb08003986 */ /* 0x0003e2000c101914 */
[----:B------:R-:W-:Y:S01]  /*45b20*/  ISETP.LT.AND P5, PT, R210, UR7, !P4 ;  /* 0x00000007d2007c0c */ /* 0x000fe2000e7a1270 */
[----:B------:R-:W5:Y:S01]  /*45b30*/  LDCU UR7, c[0x0][0x398] ;  /* 0x00007300ff0777ac */ /* 0x000f620008000800 */
        /* <DEDUP_REMOVED lines=10> */
[----:B---3--:R-:W-:Y:S01]  /*45be0*/  IMAD.WIDE R6, R17, 0x4, R2 ;  /* 0x0000000411067825 */ /* 0x008fe200078e0202 */
[----:B------:R-:W-:-:S03]  /*45bf0*/  ISETP.GE.AND P0, PT, R0, UR29, PT ;  /* 0x0000001d00007c0c */ /* 0x000fc6000bf06270 */
[C---:B-1----:R-:W-:Y:S01]  /*45c00*/  IMAD.WIDE R8, R17.reuse, 0x4, R196 ;  /* 0x0000000411087825 */ /* 0x042fe200078e02c4 */
[----:B------:R1:W-:Y:S03]  /*45c10*/  @P5 STG.E desc[UR20][R6.64], R217 ;  /* 0x000000d906005986 */ /* 0x0003e6000c101914 */
[----:B------:R-:W-:Y:S01]  /*45c20*/  IMAD.WIDE R10, R17, 0x4, R198 ;  /* 0x00000004110a7825 */ /* 0x000fe200078e02c6 */
[----:B------:R3:W-:Y:S01]  /*45c30*/  @P3 STG.E desc[UR20][R8.64], R188 ;  /* 0x000000bc08003986 */ /* 0x0007e2000c101914 */
[----:B------:R-:W-:Y:S02]  /*45c40*/  ISETP.LT.AND P5, PT, R210, UR16, !P0 ;  /* 0x00000010d2007c0c */ /* 0x000fe4000c7a1270 */
        /* <DEDUP_REMOVED lines=8> */
[----:B----4-:R-:W-:Y:S01]  /*45cd0*/  ISETP.LT.AND P6, PT, R206, UR14, !P0 ;  /* 0x0000000ece007c0c */ /* 0x010fe2000c7c1270 */
[----:B------:R-:W4:Y:S01]  /*45ce0*/  LDCU UR11, c[0x0][0x398] ;  /* 0x00007300ff0b77ac */ /* 0x000f220008000800 */
[C---:B-1----:R-:W-:Y:S01]  /*45cf0*/  IMAD.WIDE R6, R17.reuse, 0x4, R2 ;  /* 0x0000000411067825 */ /* 0x042fe200078e0202 */
[----:B------:R-:W-:Y:S01]  /*45d00*/  ISETP.GE.AND P1, PT, R0, UR27, PT ;  /* 0x0000001b00007c0c */ /* 0x000fe2000bf26270 */
[----:B------:R-:W1:Y:S02]  /*45d10*/  LDCU UR14, c[0x0][0x398] ;  /* 0x00007300ff0e77ac */ /* 0x000e640008000800 */
[C---:B---3--:R-:W-:Y:S01]  /*45d20*/  IMAD.WIDE R8, R17.reuse, 0x4, R196 ;  /* 0x0000000411087825 */ /* 0x048fe200078e02c4 */
        /* <DEDUP_REMOVED lines=21> */
[----:B------:R-:W-:Y:S01]  /*45e80*/  ISETP.LT.AND P5, PT, R210, UR8, !P4 ;  /* 0x00000008d2007c0c */ /* 0x000fe2000e7a1270 */
[----:B------:R-:W4:Y:S01]  /*45e90*/  LDCU UR8, c[0x0][0x398] ;  /* 0x00007300ff0877ac */ /* 0x000f220008000800 */
[----:B------:R-:W-:Y:S01]  /*45ea0*/  ISETP.LT.AND P3, PT, R209, UR22, !P4 ;  /* 0x00000016d1007c0c */ /* 0x000fe2000e761270 */
[----:B------:R3:W-:Y:S01]  /*45eb0*/  @P2 STG.E desc[UR20][R10.64], R126 ;  /* 0x0000007e0a002986 */ /* 0x0007e2000c101914 */
[----:B-----5:R-:W-:Y:S01]  /*45ec0*/  ISETP.LT.AND P2, PT, R207, UR7, !P4 ;  /* 0x00000007cf007c0c */ /* 0x020fe2000e741270 */
[----:B--2---:R-:W-:Y:S01]  /*45ed0*/  IMAD.WIDE R4, R17, 0x4, R200 ;  /* 0x0000000411047825 */ /* 0x004fe200078e02c8 */
[----:B------:R-:W-:Y:S01]  /*45ee0*/  IADD3 R0, PT, PT, R213, 0x3c, RZ ;  /* 0x0000003cd5007810 */ /* 0x000fe20007ffe0ff */
[----:B------:R-:W2:Y:S02]  /*45ef0*/  LDCU UR7, c[0x0][0x398] ;  /* 0x00007300ff0777ac */ /* 0x000ea40008000800 */
[----:B------:R-:W-:Y:S01]  /*45f00*/  VIADD R17, R17, UR32 ;  /* 0x0000002011117c36 */ /* 0x000fe20008000000 */
[----:B------:R5:W-:Y:S01]  /*45f10*/  @P6 STG.E desc[UR20][R4.64], R62 ;  /* 0x0000003e04006986 */ /* 0x000be2000c101914 */
[----:B------:R-:W-:Y:S01]  /*45f20*/  ISETP.LT.AND P6, PT, R206, UR5, !P4 ;  /* 0x00000005ce007c0c */ /* 0x000fe2000e7c1270 */
[----:B------:R-:W2:Y:S01]  /*45f30*/  LDCU UR5, c[0x0][0x398] ;  /* 0x00007300ff0577ac */ /* 0x000ea20008000800 */
[----:B-1----:R-:W-:Y:S01]  /*45f40*/  IMAD.WIDE R6, R17, 0x4, R2 ;  /* 0x0000000411067825 */ /* 0x002fe200078e0202 */
[----:B------:R-:W-:-:S03]  /*45f50*/  ISETP.GE.AND P0, PT, R0, UR23, PT ;  /* 0x0000001700007c0c */ /* 0x000fc6000bf06270 */
[C---:B---3--:R-:W-:Y:S01]  /*45f60*/  IMAD.WIDE R8, R17.reuse, 0x4, R196 ;  /* 0x0000000411087825 */ /* 0x048fe200078e02c4 */
[----:B------:R1:W-:Y:S03]  /*45f70*/  @P5 STG.E desc[UR20][R6.64], R214 ;  /* 0x000000d606005986 */ /* 0x0003e6000c101914 */
[----:B------:R-:W-:Y:S01]  /*45f80*/  IMAD.WIDE R10, R17, 0x4, R198 ;  /* 0x00000004110a7825 */ /* 0x000fe200078e02c6 */
[----:B------:R3:W-:Y:S01]  /*45f90*/  @P3 STG.E desc[UR20][R8.64], R191 ;  /* 0x000000bf08003986 */ /* 0x0007e2000c101914 */
[----:B------:R-:W-:Y:S01]  /*45fa0*/  ISETP.LT.AND P3, PT, R209, UR4, !P0 ;  /* 0x00000004d1007c0c */ /* 0x000fe2000c761270 */
[----:B------:R-:W2:Y:S02]  /*45fb0*/  LDCU UR4, c[0x0][0x398] ;  /* 0x00007300ff0477ac */ /* 0x000ea40008000800 */
[----:B------:R2:W-:Y:S01]  /*45fc0*/  @P2 STG.E desc[UR20][R10.64], R127 ;  /* 0x0000007f0a002986 */ /* 0x0005e2000c101914 */
[----:B------:R-:W-:Y:S01]  /*45fd0*/  ISETP.LT.AND P2, PT, R210, UR12, !P0 ;  /* 0x0000000cd2007c0c */ /* 0x000fe2000c741270 */
[----:B-----5:R-:W-:Y:S01]  /*45fe0*/  IMAD.WIDE R4, R17, 0x4, R200 ;  /* 0x0000000411047825 */ /* 0x020fe200078e02c8 */
[----:B----4-:R-:W-:Y:S01]  /*45ff0*/  ISETP.LT.AND P5, PT, R207, UR11, !P0 ;  /* 0x0000000bcf007c0c */ /* 0x010fe2000c7a1270 */
[----:B------:R-:W4:Y:S02]  /*46000*/  LDCU UR12, c[0x0][0x398] ;  /* 0x00007300ff0c77ac */ /* 0x000f240008000800 */
[----:B------:R-:W-:Y:S01]  /*46010*/  VIADD R17, R17, UR32 ;  /* 0x0000002011117c36 */ /* 0x000fe20008000000 */
[----:B------:R-:W-:Y:S01]  /*46020*/  IADD3 R0, PT, PT, R213, 0x3d, RZ ;  /* 0x0000003dd5007810 */ /* 0x000fe20007ffe0ff */
[----:B------:R5:W-:Y:S01]  /*46030*/  @P6 STG.E desc[UR20][R4.64], R63 ;  /* 0x0000003f04006986 */ /* 0x000be2000c101914 */
[----:B------:R-:W-:Y:S01]  /*46040*/  ISETP.LT.AND P6, PT, R206, UR14, !P0 ;  /* 0x0000000ece007c0c */ /* 0x000fe2000c7c1270 */
[C---:B-1----:R-:W-:Y:S01]  /*46050*/  IMAD.WIDE R6, R17.reuse, 0x4, R2 ;  /* 0x0000000411067825 */ /* 0x042fe200078e0202 */
[----:B------:R-:W-:Y:S01]  /*46060*/  ISETP.GE.AND P1, PT, R0, UR19, PT ;  /* 0x0000001300007c0c */ /* 0x000fe2000bf26270 */
[----:B------:R-:W1:Y:S02]  /*46070*/  LDCU UR11, c[0x0][0x398] ;  /* 0x00007300ff0b77ac */ /* 0x000e640008000800 */
[----:B---3--:R-:W-:Y:S01]  /*46080*/  IMAD.WIDE R8, R17, 0x4, R196 ;  /* 0x0000000411087825 */ /* 0x008fe200078e02c4 */
[----:B------:R-:W-:-:S03]  /*46090*/  IADD3 R0, PT, PT, R213, 0x3e, RZ ;  /* 0x0000003ed5007810 */ /* 0x000fc60007ffe0ff */
[C---:B--2---:R-:W-:Y:S01]  /*460a0*/  IMAD.WIDE R10, R17.reuse, 0x4, R198 ;  /* 0x00000004110a7825 */ /* 0x044fe200078e02c6 */
[----:B------:R2:W-:Y:S01]  /*460b0*/  @P2 STG.E desc[UR20][R6.64], R212 ;  /* 0x000000d406002986 */ /* 0x0005e2000c101914 */
[----:B------:R-:W-:Y:S01]  /*460c0*/  ISETP.LT.AND P2, PT, R210, UR6, !P1 ;  /* 0x00000006d2007c0c */ /* 0x000fe2000cf41270 */
[----:B------:R-:W3:Y:S01]  /*460d0*/  LDCU UR6, c[0x0][0x398] ;  /* 0x00007300ff0677ac */ /* 0x000ee20008000800 */
[----:B------:R-:W-:Y:S01]  /*460e0*/  ISETP.GE.AND P4, PT, R0, UR13, PT ;  /* 0x0000000d00007c0c */ /* 0x000fe2000bf86270 */
[----:B------:R1:W-:Y:S01]  /*460f0*/  @P3 STG.E desc[UR20][R8.64], R192 ;  /* 0x000000c008003986 */ /* 0x0003e2000c101914 */
[----:B-----5:R-:W-:Y:S01]  /*46100*/  IMAD.WIDE R4, R17, 0x4, R200 ;  /* 0x0000000411047825 */ /* 0x020fe200078e02c8 */
[----:B------:R-:W-:Y:S01]  /*46110*/  ISETP.LT.AND P3, PT, R209, UR9, !P1 ;  /* 0x00000009d1007c0c */ /* 0x000fe2000cf61270 */
[----:B------:R-:W5:Y:S01]  /*46120*/  LDCU UR13, c[0x0][0x398] ;  /* 0x00007300ff0d77ac */ /* 0x000f620008000800 */
[----:B------:R3:W-:Y:S01]  /*46130*/  @P5 STG.E desc[UR20][R10.64], R128 ;  /* 0x000000800a005986 */ /* 0x0007e2000c101914 */
[----:B------:R-:W-:Y:S01]  /*46140*/  ISETP.LT.AND P5, PT, R207, UR15, !P1 ;  /* 0x0000000fcf007c0c */ /* 0x000fe2000cfa1270 */
[----:B------:R-:W-:Y:S01]  /*46150*/  VIADD R17, R17, UR32 ;  /* 0x0000002011117c36 */ /* 0x000fe20008000000 */
[----:B------:R-:W-:Y:S01]  /*46160*/  ISETP.LT.AND P1, PT, R206, UR7, !P1 ;  /* 0x00000007ce007c0c */ /* 0x000fe2000cf21270 */
[----:B------:R-:W4:Y:S01]  /*46170*/  LDCU UR9, c[0x0][0x398] ;  /* 0x00007300ff0977ac */ /* 0x000f220008000800 */
[----:B------:R5:W-:Y:S01]  /*46180*/  @P6 STG.E desc[UR20][R4.64], R64 ;  /* 0x0000004004006986 */ /* 0x000be2000c101914 */
[----:B------:R-:W-:Y:S01]  /*46190*/  ISETP.LT.AND P6, PT, R210, UR5, !P4 ;  /* 0x00000005d2007c0c */ /* 0x000fe2000e7c1270 */
[C---:B--2---:R-:W-:Y:S01]  /*461a0*/  IMAD.WIDE R6, R17.reuse, 0x4, R2 ;  /* 0x0000000411067825 */ /* 0x044fe200078e0202 */
[----:B------:R-:W-:-:S03]  /*461b0*/  IADD3 R15, PT, PT, R17, UR32, RZ ;  /* 0x00000020110f7c10 */ /* 0x000fc6000fffe0ff */
[----:B-1----:R-:W-:Y:S01]  /*461c0*/  IMAD.WIDE R8, R17, 0x4, R196 ;  /* 0x0000000411087825 */ /* 0x002fe200078e02c4 */
[----:B------:R-:W-:-:S03]  /*461d0*/  IADD3 R0, PT, PT, R213, 0x3f, RZ ;  /* 0x0000003fd5007810 */ /* 0x000fc60007ffe0ff */
[C---:B---3--:R-:W-:Y:S01]  /*461e0*/  IMAD.WIDE R10, R17.reuse, 0x4, R198 ;  /* 0x00000004110a7825 */ /* 0x048fe200078e02c6 */
[----:B------:R1:W-:Y:S03]  /*461f0*/  @P2 STG.E desc[UR20][R6.64], R211 ;  /* 0x000000d306002986 */ /* 0x0003e6000c101914 */
[----:B-----5:R-:W-:Y:S01]  /*46200*/  IMAD.WIDE R4, R17, 0x4, R200 ;  /* 0x0000000411047825 */ /* 0x020fe200078e02c8 */
[----:B------:R2:W-:Y:S01]  /*46210*/  @P3 STG.E desc[UR20][R8.64], R193 ;  /* 0x000000c108003986 */ /* 0x0005e2000c101914 */
[----:B------:R-:W-:Y:S02]  /*46220*/  ISETP.GE.AND P0, PT, R0, UR17, PT ;  /* 0x0000001100007c0c */ /* 0x000fe4000bf06270 */
[----:B------:R-:W-:Y:S01]  /*46230*/  IMAD.WIDE R12, R15, 0x4, R2 ;  /* 0x000000040f0c7825 */ /* 0x000fe200078e0202 */
[----:B------:R3:W-:Y:S01]  /*46240*/  @P5 STG.E desc[UR20][R10.64], R129 ;  /* 0x000000810a005986 */ /* 0x0007e2000c101914 */
[----:B------:R-:W-:-:S03]  /*46250*/  ISETP.LT.AND P3, PT, R209, UR8, !P4 ;  /* 0x00000008d1007c0c */ /* 0x000fc6000e761270 */
[----:B------:R1:W-:Y:S01]  /*46260*/  @P1 STG.E desc[UR20][R4.64], R65 ;  /* 0x0000004104001986 */ /* 0x0003e2000c101914 */
[----:B----4-:R-:W-:Y:S02]  /*46270*/  ISETP.LT.AND P1, PT, R207, UR12, !P4 ;  /* 0x0000000ccf007c0c */ /* 0x010fe4000e721270 */
[----:B------:R-:W-:Y:S01]  /*46280*/  ISETP.LT.AND P4, PT, R206, UR4, !P4 ;  /* 0x00000004ce007c0c */ /* 0x000fe2000e781270 */
[----:B------:R4:W-:Y:S01]  /*46290*/  @P6 STG.E desc[UR20][R12.64], R208 ;  /* 0x000000d00c006986 */ /* 0x0009e2000c101914 */
[----:B------:R-:W-:Y:S02]  /*462a0*/  ISETP.LT.AND P2, PT, R210, UR11, !P0 ;  /* 0x0000000bd2007c0c */ /* 0x000fe4000c741270 */
[----:B------:R-:W-:Y:S02]  /*462b0*/  ISETP.LT.AND P5, PT, R209, UR13, !P0 ;  /* 0x0000000dd1007c0c */ /* 0x000fe4000c7a1270 */
[----:B------:R-:W-:Y:S01]  /*462c0*/  ISETP.LT.AND P6, PT, R207, UR6, !P0 ;  /* 0x00000006cf007c0c */ /* 0x000fe2000c7c1270 */
[C---:B------:R-:W-:Y:S01]  /*462d0*/  VIADD R17, R15.reuse, UR32 ;  /* 0x000000200f117c36 */ /* 0x040fe20008000000 */
[----:B------:R-:W-:Y:S01]  /*462e0*/  ISETP.LT.AND P0, PT, R206, UR9, !P0 ;  /* 0x00000009ce007c0c */ /* 0x000fe2000c701270 */
[----:B-1----:R-:W-:-:S04]  /*462f0*/  IMAD.WIDE R6, R15, 0x4, R196 ;  /* 0x000000040f067825 */ /* 0x002fc800078e02c4 */
[C---:B--2---:R-:W-:Y:S01]  /*46300*/  IMAD.WIDE R8, R15.reuse, 0x4, R198 ;  /* 0x000000040f087825 */ /* 0x044fe200078e02c6 */
[----:B------:R4:W-:Y:S03]  /*46310*/  @P3 STG.E desc[UR20][R6.64], R194 ;  /* 0x000000c206003986 */ /* 0x0009e6000c101914 */
[----:B---3--:R-:W-:Y:S01]  /*46320*/  IMAD.WIDE R10, R15, 0x4, R200 ;  /* 0x000000040f0a7825 */ /* 0x008fe200078e02c8 */
[----:B------:R4:W-:Y:S03]  /*46330*/  @P1 STG.E desc[UR20][R8.64], R130 ;  /* 0x0000008208001986 */ /* 0x0009e6000c101914 */
[C---:B------:R-:W-:Y:S01]  /*46340*/  IMAD.WIDE R2, R17.reuse, 0x4, R2 ;  /* 0x0000000411027825 */ /* 0x040fe200078e0202 */
[----:B------:R4:W-:Y:S03]  /*46350*/  @P4 STG.E desc[UR20][R10.64], R66 ;  /* 0x000000420a004986 */ /* 0x0009e6000c101914 */
[C---:B------:R-:W-:Y:S01]  /*46360*/  IMAD.WIDE R196, R17.reuse, 0x4, R196 ;  /* 0x0000000411c47825 */ /* 0x040fe200078e02c4 */
[----:B------:R4:W-:Y:S03]  /*46370*/  @P2 STG.E desc[UR20][R2.64], R205 ;  /* 0x000000cd02002986 */ /* 0x0009e6000c101914 */
[C---:B------:R-:W-:Y:S01]  /*46380*/  IMAD.WIDE R198, R17.reuse, 0x4, R198 ;  /* 0x0000000411c67825 */ /* 0x040fe200078e02c6 */
[----:B------:R4:W-:Y:S03]  /*46390*/  @P5 STG.E desc[UR20][R196.64], R195 ;  /* 0x000000c3c4005986 */ /* 0x0009e6000c101914 */
[----:B------:R-:W-:Y:S01]  /*463a0*/  IMAD.WIDE R200, R17, 0x4, R200 ;  /* 0x0000000411c87825 */ /* 0x000fe200078e02c8 */
[----:B------:R4:W-:Y:S04]  /*463b0*/  @P6 STG.E desc[UR20][R198.64], R131 ;  /* 0x00000083c6006986 */ /* 0x0009e8000c101914 */
[----:B------:R4:W-:Y:S01]  /*463c0*/  @P0 STG.E desc[UR20][R200.64], R67 ;  /* 0x00000043c8000986 */ /* 0x0009e2000c101914 */
[----:B------:R-:W-:Y:S06]  /*463d0*/  BAR.SYNC.DEFER_BLOCKING 0x0 ;  /* 0x0000000000007b1d */ /* 0x000fec0000010000 */
[----:B------:R-:W-:Y:S05]  /*463e0*/  BRA.U UP0, `(.L_x_15) ;  /* 0x0000000100a07547 */ /* 0x000fea000b800000 */
[----:B------:R-:W1:Y:S01]  /*463f0*/  S2UR UR5, SR_CgaCtaId ;  /* 0x00000000000579c3 */ /* 0x000e620000008800 */
[----:B------:R-:W-:Y:S01]  /*46400*/  NOP ;  /* 0x0000000000007918 */ /* 0x000fe20000000000 */
[----:B------:R-:W-:Y:S01]  /*46410*/  UMOV UR4, 0x50 ;  /* 0x0000005000047882 */ /* 0x000fe20000000000 */
[----:B------:R-:W-:Y:S01]  /*46420*/  MOV R0, UR10 ;  /* 0x0000000a00007c02 */ /* 0x000fe20008000f00 */
[----:B----4-:R-:W-:Y:S02]  /*46430*/  HFMA2 R7, -RZ, RZ, 0, 5.9604644775390625e-08 ;  /* 0x00000001ff077431 */ /* 0x010fe400000001ff */
[----:B------:R-:W-:Y:S01]  /*46440*/  IMAD.MOV.U32 R3, RZ, RZ, 0xffff ;  /* 0x0000ffffff037424 */ /* 0x000fe200078e00ff */
[----:B------:R-:W-:-:S04]  /*46450*/  LOP3.LUT R0, R0, 0xffff, RZ, 0xc0, !PT ;  /* 0x0000ffff00007812 */ /* 0x000fc800078ec0ff */
[----:B------:R-:W-:-:S05]  /*46460*/  SHF.R.U32.HI R0, RZ, 0x5, R0 ;  /* 0x00000005ff007819 */ /* 0x000fca0000011600 */
[----:B------:R-:W-:Y:S01]  /*46470*/  VIADD R2, R0, 0x10 ;  /* 0x0000001000027836 */ /* 0x000fe20000000000 */
[----:B------:R-:W-:Y:S01]  /*46480*/  SHF.L.U32 R0, R3, R0, RZ ;  /* 0x0000000003007219 */ /* 0x000fe200000006ff */
[----:B-1----:R-:W-:-:S03]  /*46490*/  ULEA UR6, UR5, UR4, 0x18 ;  /* 0x0000000405067291 */ /* 0x002fc6000f8ec0ff */
[----:B------:R-:W-:-:S04]  /*464a0*/  SHF.L.U32 R3, R7, R2, RZ ;  /* 0x0000000207037219 */ /* 0x000fc800000006ff */
[----:B------:R-:W-:Y:S02]  /*464b0*/  LOP3.LUT R0, R3, R0, RZ, 0xfc, !PT ;  /* 0x0000000003007212 */ /* 0x000fe400078efcff */
[----:B------:R-:W1:Y:S02]  /*464c0*/  LDS R5, [UR6] ;  /* 0x00000006ff057984 */ /* 0x000e640008000800 */
[C---:B------:R-:W-:Y:S02]  /*464d0*/  LOP3.LUT R2, R0.reuse, 0xffff, RZ, 0xc0, !PT ;  /* 0x0000ffff00027812 */ /* 0x040fe400078ec0ff */
[----:B-1----:R-:W-:-:S04]  /*464e0*/  LOP3.LUT R3, R0, 0xffff, R5, 0x80, !PT ;  /* 0x0000ffff00037812 */ /* 0x002fc800078e8005 */
[----:B------:R-:W-:-:S13]  /*464f0*/  ISETP.NE.AND P0, PT, R3, R2, PT ;  /* 0x000000020300720c */ /* 0x000fda0003f05270 */
[----:B------:R-:W-:Y:S05]  /*46500*/  @P0 BRA `(.L_x_16) ;  /* 0x0000000000500947 */ /* 0x000fea0003800000 */
[----:B------:R-:W-:Y:S02]  /*46510*/  SHF.R.U32.HI R5, RZ, 0x10, R5 ;  /* 0x00000010ff057819 */ /* 0x000fe40000011605 */
[----:B------:R-:W-:-:S04]  /*46520*/  SHF.R.U32.HI R2, RZ, 0x10, R0 ;  /* 0x00000010ff027819 */ /* 0x000fc80000011600 */
[----:B------:R-:W-:-:S04]  /*46530*/  LOP3.LUT R5, R5, R2, RZ, 0xc0, !PT ;  /* 0x0000000205057212 */ /* 0x000fc800078ec0ff */
[----:B------:R-:W-:-:S13]  /*46540*/  ISETP.NE.AND P0, PT, R5, R2, PT ;  /* 0x000000020500720c */ /* 0x000fda0003f05270 */
[----:B------:R-:W-:Y:S05]  /*46550*/  @P0 BRA `(.L_x_17) ;  /* 0x0000000000300947 */ /* 0x000fea0003800000 */
[----:B------:R-:W-:Y:S01]  /*46560*/  R2UR UR4, R0 ;  /* 0x00000000000472ca */ /* 0x000fe200000e0000 */
[----:B------:R-:W-:Y:S01]  /*46570*/  VOTEU.ANY UR5, UPT, PT ;  /* 0x0000000000057886 */ /* 0x000fe200038e0100 */
[----:B------:R-:W1:Y:S01]  /*46580*/  S2R R0, SR_LANEID ;  /* 0x0000000000007919 */ /* 0x000e620000000000 */
[----:B------:R-:W-:-:S10]  /*46590*/  UFLO.U32 UR5, UR5 ;  /* 0x00000005000572bd */ /* 0x000fd400080e0000 */
[----:B------:R-:W-:-:S06]  /*465a0*/  ULOP3.LUT UR4, URZ, UR4, URZ, 0x33, !UPT ;  /* 0x00000004ff047292 */ /* 0x000fcc000f8e33ff */
[----:B------:R-:W-:-:S04]  /*465b0*/  MOV R2, UR4 ;  /* 0x0000000400027c02 */ /* 0x000fc80008000f00 */
[----:B------:R-:W2:Y:S02]  /*465c0*/  REDUX UR7, R2 ;  /* 0x00000000020773c4 */ /* 0x000ea40000000000 */
[----:B------:R3:W-:Y:S01]  /*465d0*/  UTCATOMSWS.AND URZ, UR4 ;  /* 0x0000000400ff79e3 */ /* 0x0007e20008000000 */
[----:B-1----:R-:W-:Y:S01]  /*465e0*/  ISETP.EQ.U32.AND P0, PT, R0, UR5, PT ;  /* 0x0000000500007c0c */ /* 0x002fe2000bf02070 */
[----:B--2---:R-:W-:-:S12]  /*465f0*/  IMAD.U32 R0, RZ, RZ, UR7 ;  /* 0x00000007ff007e24 */ /* 0x004fd8000f8e00ff */
[----:B------:R3:W-:Y:S01]  /*46600*/  @P0 ATOMS.AND RZ, [UR6], R0 ;  /* 0x00000000ffff098c */ /* 0x0007e2000a800006 */
[----:B------:R-:W-:Y:S05]  /*46610*/  BRA `(.L_x_15) ;  /* 0x0000000000147947 */ /* 0x000fea0003800000 */
.L_x_17:
[----:B------:R-:W-:-:S07]  /*46620*/  MOV R2, 0x46640 ;  /* 0x0004664000027802 */ /* 0x000fce0000000f00 */
[----:B------:R-:W-:Y:S05]  /*46630*/  CALL.REL.NOINC `($__internal_0_$__cuda_sm10x_tcgen05_guardrail_trap_col_being_dealloced_not_returned_by_alloc) ;  /* 0x00000000002c7944 */ /* 0x000fea0003c00000 */
[----:B------:R-:W-:Y:S05]  /*46640*/  BRA `(.L_x_15) ;  /* 0x0000000000087947 */ /* 0x000fea0003800000 */
.L_x_16:
[----:B------:R-:W-:-:S07]  /*46650*/  MOV R2, 0x46670 ;  /* 0x0004667000027802 */ /* 0x000fce0000000f00 */
[----:B------:R-:W-:Y:S05]  /*46660*/  CALL.REL.NOINC `($__internal_2_$__cuda_sm10x_tcgen05_guardrail_trap_unallocated_columns_being_dealloced) ;  /* 0x0000000000387944 */ /* 0x000fea0003c00000 */
.L_x_15:
[----:B------:R-:W-:Y:S01]  /*46670*/  NOP ;  /* 0x0000000000007918 */ /* 0x000fe20000000000 */
[----:B---3--:R-:W-:Y:S05]  /*46680*/  EXIT ;  /* 0x000000000000794d */ /* 0x008fea0003800000 */
.L_x_10:
[----:B------:R-:W2:Y:S02]  /*46690*/  SYNCS.PHASECHK.TRANS64.TRYWAIT P3, [UR8], R4 ;  /* 0x00000004ff0075a7 */ /* 0x000ea40008061108 */
[----:B--2---:R-:W-:Y:S05]  /*466a0*/  @!P3 BRA `(.L_x_10) ;  /* 0xfffffffc00f8b947 */ /* 0x004fea000383ffff */
[----:B------:R-:W-:Y:S05]  /*466b0*/  BRA `(.L_x_18) ;  /* 0xfffffed000187947 */ /* 0x000fea000383ffff */
.L_x_14:
[----:B------:R-:W5:Y:S02]  /*466c0*/  SYNCS.PHASECHK.TRANS64.TRYWAIT P0, [UR8], R0 ;  /* 0x00000000ff0075a7 */ /* 0x000f640008001108 */
[----:B-----5:R-:W-:Y:S05]  /*466d0*/  @!P0 BRA `(.L_x_14) ;  /* 0xfffffffc00f88947 */ /* 0x020fea000383ffff */
[----:B------:R-:W-:Y:S05]  /*466e0*/  BRA `(.L_x_13) ;  /* 0xffffffa800087947 */ /* 0x000fea000383ffff */
        .weak           $__internal_0_$__cuda_sm10x_tcgen05_guardrail_trap_col_being_dealloced_not_returned_by_alloc
        .type           $__internal_0_$__cuda_sm10x_tcgen05_guardrail_trap_col_being_dealloced_not_returned_by_alloc,@function
        .size           $__internal_0_$__cuda_sm10x_tcgen05_guardrail_trap_col_being_dealloced_not_returned_by_alloc,($__internal_1_$__cuda_sm10x_tcgen05_guardrail_trap_phase_invalid_during_alloc - $__internal_0_$__cuda_sm10x_tcgen05_guardrail_trap_col_being_dealloced_not_returned_by_alloc)
$__internal_0_$__cuda_sm10x_tcgen05_guardrail_trap_col_being_dealloced_not_returned_by_alloc:
[----:B------:R-:W-:Y:S05]  /*466f0*/  BPT.TRAP 0x1 ;  /* 0x000000040000795c */ /* 0x000fea0000300000 */
[----:B------:R-:W-:-:S04]  /*46700*/  MOV R3, 0x0 ;  /* 0x0000000000037802 */ /* 0x000fc80000000f00 */
[----:B------:R-:W-:Y:S05]  /*46710*/  RET.REL.NODEC R2 `(matmul_kernel) ;  /* 0xfffffb9802387950 */ /* 0x000fea0003c3ffff */
        .weak           $__internal_1_$__cuda_sm10x_tcgen05_guardrail_trap_phase_invalid_during_alloc
        .type           $__internal_1_$__cuda_sm10x_tcgen05_guardrail_trap_phase_invalid_during_alloc,@function
        .size           $__internal_1_$__cuda_sm10x_tcgen05_guardrail_trap_phase_invalid_during_alloc,($__internal_2_$__cuda_sm10x_tcgen05_guardrail_trap_unallocated_columns_being_dealloced - $__internal_1_$__cuda_sm10x_tcgen05_guardrail_trap_phase_invalid_during_alloc)
$__internal_1_$__cuda_sm10x_tcgen05_guardrail_trap_phase_invalid_during_alloc:
[----:B------:R-:W-:Y:S05]  /*46720*/  BPT.TRAP 0x1 ;  /* 0x000000040000795c */ /* 0x000fea0000300000 */
[----:B------:R-:W-:-:S04]  /*46730*/  IMAD.MOV.U32 R3, RZ, RZ, 0x0 ;  /* 0x00000000ff037424 */ /* 0x000fc800078e00ff */
[----:B------:R-:W-:Y:S05]  /*46740*/  RET.REL.NODEC R2 `(matmul_kernel) ;  /* 0xfffffb98022c7950 */ /* 0x000fea0003c3ffff */
        .weak           $__internal_2_$__cuda_sm10x_tcgen05_guardrail_trap_unallocated_columns_being_dealloced
        .type           $__internal_2_$__cuda_sm10x_tcgen05_guardrail_trap_unallocated_columns_being_dealloced,@function
        .size           $__internal_2_$__cuda_sm10x_tcgen05_guardrail_trap_unallocated_columns_being_dealloced,(.L_x_22 - $__internal_2_$__cuda_sm10x_tcgen05_guardrail_trap_unallocated_columns_being_dealloced)
$__internal_2_$__cuda_sm10x_tcgen05_guardrail_trap_unallocated_columns_being_dealloced:
[----:B------:R-:W-:Y:S05]  /*46750*/  BPT.TRAP 0x1 ;  /* 0x000000040000795c */ /* 0x000fea0000300000 */
[----:B------:R-:W-:-:S04]  /*46760*/  HFMA2 R3, -RZ, RZ, 0, 0 ;  /* 0x00000000ff037431 */ /* 0x000fc800000001ff */
[----:B------:R-:W-:Y:S05]  /*46770*/  RET.REL.NODEC R2 `(matmul_kernel) ;  /* 0xfffffb9802207950 */ /* 0x000fea0003c3ffff */
.L_x_19:
[----:B------:R-:W-:-:S00]  /*46780*/  BRA `(.L_x_19) ;  /* 0xfffffffc00fc7947 */ /* 0x000fc0000383ffff */
[----:B------:R-:W-:-:S00]  /*46790*/  NOP ;  /* 0x0000000000007918 */ /* 0x000fc00000000000 */
        /* <DEDUP_REMOVED lines=14> */
.L_x_22:


//--------------------- .nv.shared.matmul_kernel  --------------------------
	.section	.nv.shared.matmul_kernel,"aw",@nobits
	.sectionflags	@""
	.align	16
	.zero		1024


//--------------------- .nv.shared.reserved.0     --------------------------
	.section	.nv.shared.reserved.0,"aw",@nobits
	.align	8
	.weak		__nv_reservedSMEM_offset_0_alias
	.size		__nv_reservedSMEM_offset_0_alias, 0, 64
	.other		__nv_reservedSMEM_offset_0_alias,@"STO_CUDA_RESERVED_SHARED STV_DEFAULT"
__nv_reservedSMEM_offset_0_alias:
	.zero		0
.nv.shared.reserved.0:
	.zero		64
	.weak		__nv_reservedSMEM_allocation_phase
	.type		__nv_reservedSMEM_allocation_phase,@object
	.size		__nv_reservedSMEM_allocation_phase,(.L_0 - __nv_reservedSMEM_allocation_phase)
__nv_reservedSMEM_allocation_phase:
	.zero		1
.L_0:
	.zero		7
	.weak		__nv_reservedSMEM_devtool_atexit_pc
	.type		__nv_reservedSMEM_devtool_atexit_pc,@object
	.size		__nv_reservedSMEM_devtool_atexit_pc,(__nv_reservedSMEM_allocation_mask - __nv_reservedSMEM_devtool_atexit_pc)
__nv_reservedSMEM_devtool_atexit_pc:
	.zero		8
	.weak		__nv_reservedSMEM_allocation_mask
	.type		__nv_reservedSMEM_allocation_mask,@object
	.size		__nv_reservedSMEM_allocation_mask,(.L_2 - __nv_reservedSMEM_allocation_mask)
__nv_reservedSMEM_allocation_mask:
	.zero		4
.L_2:


//--------------------- .nv.constant0.matmul_kernel --------------------------
	.section	.nv.constant0.matmul_kernel,"a",@progbits
	.sectionflags	@""
	.align	4
.nv.constant0.matmul_kernel:
	.zero		976


//--------------------- SYMBOLS --------------------------

	.type		.nv.reservedSmem.offset0,@object
	.size		.nv.reservedSmem.offset0,0x4
	.type		.nv.reservedSmem.cap,@object
	.size		.nv.reservedSmem.cap,0x4
